def matmul_kernel(
    a_ptr,
    b_ptr,
    c_ptr,
    M,
    N,
    K,
    stride_am,
    stride_ak,
    stride_bk,
    stride_bn,
    stride_cm,
    stride_cn,
    BLOCK_M: tl.constexpr,
    BLOCK_N: tl.constexpr,
    BLOCK_K: tl.constexpr,
    GROUP_M: tl.constexpr,
):
    pid = tl.program_id(axis=0)
    num_pid_m = tl.cdiv(M, BLOCK_M)
    num_pid_n = tl.cdiv(N, BLOCK_N)
    num_pid_in_group = GROUP_M * num_pid_n
    group_id = pid // num_pid_in_group
    first_pid_m = group_id * GROUP_M
    group_size_m = min(num_pid_m - first_pid_m, GROUP_M)
    pid_m = first_pid_m + ((pid % num_pid_in_group) % group_size_m)
    pid_n = (pid % num_pid_in_group) // group_size_m

    offs_am = (pid_m * BLOCK_M + tl.arange(0, BLOCK_M)) % M
    offs_bn = (pid_n * BLOCK_N + tl.arange(0, BLOCK_N)) % N
    offs_k = tl.arange(0, BLOCK_K)
    a_ptrs = a_ptr + offs_am[:, None] * stride_am + offs_k[None, :] * stride_ak
    b_ptrs = b_ptr + offs_k[:, None] * stride_bk + offs_bn[None, :] * stride_bn

    acc = tl.zeros((BLOCK_M, BLOCK_N), dtype=tl.float32)
    for kk in range(0, tl.cdiv(K, BLOCK_K)):
        a = tl.load(a_ptrs, mask=offs_k[None, :] < K - kk * BLOCK_K, other=0.0)
        b = tl.load(b_ptrs, mask=offs_k[:, None] < K - kk * BLOCK_K, other=0.0)
        acc = tl.dot(a, b, acc)
        a_ptrs += BLOCK_K * stride_ak
        b_ptrs += BLOCK_K * stride_bk

    c = acc.to(c_ptr.dtype.element_ty)
    offs_cm = pid_m * BLOCK_M + tl.arange(0, BLOCK_M)
    offs_cn = pid_n * BLOCK_N + tl.arange(0, BLOCK_N)
    c_ptrs = c_ptr + offs_cm[:, None] * stride_cm + offs_cn[None, :] * stride_cn
    mask = (offs_cm[:, None] < M) & (offs_cn[None, :] < N)
    tl.store(c_ptrs, c, mask=mask)

# config = {"BLOCK_K": 32, "BLOCK_M": 128, "BLOCK_N": 64, "GROUP_M": 8, "arch": "sm_100", "dtype": "fp8e5m2", "num_ctas": 1, "num_stages": 3, "num_warps": 2}
# arch = sm_100


// ===== COMPILED SASS (sm_100a) =====

	.target	sm_100a

	.elftype	@"ET_EXEC"


//--------------------- .note.nv.tkinfo           --------------------------
	.section	.note.nv.tkinfo,"",@"SHT_NOTE"
	.sectionflags	@"SHF_NOTE_NV_TKINFO"
	.tkinfo
        /*0018*/ 	.word	0x00000081
        /*0030*/ 	.string	""
        /*0030*/ 	.string	"ptxas-blackwell"
        /*0030*/ 	.string	"Cuda compilation tools, release 12.9, V12.9.86"
        /*0030*/ 	.string	"Build cuda_12.9.r12.9/compiler.36037853_0"
        /*0030*/ 	.string	"-v  -suppress-debug-info  -lineinfo  -arch sm_100a "



//--------------------- .note.nv.cuver            --------------------------
	.section	.note.nv.cuver,"",@"SHT_NOTE"
	.sectionflags	@"SHF_NOTE_NV_CUVER"
        /*0018*/ 	.short	0x0001
        /*001a*/ 	.short	0x0064
        /*001c*/ 	.short	0x0001
        /*001e*/ 	.short	0x0000
        /*0020*/ 	.short	0x0001
        /*0022*/ 	.short	0x0000


//--------------------- .nv.info                  --------------------------
	.section	.nv.info,"",@"SHT_CUDA_INFO"
	.align	4


	//----- nvinfo : EIATTR_REGCOUNT
	.align		4
        /*0000*/ 	.byte	0x04, 0x2f
        /*0002*/ 	.short	(.L_1 - .L_0)
	.align		4
.L_0:
        /*0004*/ 	.word	index@(matmul_kernel)
        /*0008*/ 	.word	0x000000ff


	//----- nvinfo : EIATTR_FRAME_SIZE
	.align		4
.L_1:
        /*000c*/ 	.byte	0x04, 0x11
        /*000e*/ 	.short	(.L_3 - .L_2)
	.align		4
.L_2:
        /*0010*/ 	.word	index@(matmul_kernel)
        /*0014*/ 	.word	0x000001b8


	//----- nvinfo : EIATTR_MIN_STACK_SIZE
	.align		4
.L_3:
        /*0018*/ 	.byte	0x04, 0x12
        /*001a*/ 	.short	(.L_5 - .L_4)
	.align		4
.L_4:
        /*001c*/ 	.word	index@(matmul_kernel)
        /*0020*/ 	.word	0x000001b8
.L_5:


//--------------------- .nv.info.matmul_kernel    --------------------------
	.section	.nv.info.matmul_kernel,"",@"SHT_CUDA_INFO"
	.sectionflags	@""
	.align	4


	//----- nvinfo : EIATTR_CUDA_API_VERSION
	.align		4
        /*0000*/ 	.byte	0x04, 0x37
        /*0002*/ 	.short	(.L_7 - .L_6)
.L_6:
        /*0004*/ 	.word	0x00000081


	//----- nvinfo : EIATTR_KPARAM_INFO
	.align		4
.L_7:
        /*0008*/ 	.byte	0x04, 0x17
        /*000a*/ 	.short	(.L_9 - .L_8)
.L_8:
        /*000c*/ 	.word	0x00000000
        /*0010*/ 	.short	0x000d
        /*0012*/ 	.short	0x0048
        /*0014*/ 	.byte	0x00, 0xf4, 0x21, 0x00


	//----- nvinfo : EIATTR_KPARAM_INFO
	.align		4
.L_9:
        /*0018*/ 	.byte	0x04, 0x17
        /*001a*/ 	.short	(.L_11 - .L_10)
.L_10:
        /*001c*/ 	.word	0x00000000
        /*0020*/ 	.short	0x000c
        /*0022*/ 	.short	0x0040
        /*0024*/ 	.byte	0x00, 0xf4, 0x21, 0x00


	//----- nvinfo : EIATTR_KPARAM_INFO
	.align		4
.L_11:
        /*0028*/ 	.byte	0x04, 0x17
        /*002a*/ 	.short	(.L_13 - .L_12)
.L_12:
        /*002c*/ 	.word	0x00000000
        /*0030*/ 	.short	0x000b
        /*0032*/ 	.short	0x0038
        /*0034*/ 	.byte	0x00, 0xf0, 0x11, 0x00


	//----- nvinfo : EIATTR_KPARAM_INFO
	.align		4
.L_13:
        /*0038*/ 	.byte	0x04, 0x17
        /*003a*/ 	.short	(.L_15 - .L_14)
.L_14:
        /*003c*/ 	.word	0x00000000
        /*0040*/ 	.short	0x000a
        /*0042*/ 	.short	0x0034
        /*0044*/ 	.byte	0x00, 0xf0, 0x11, 0x00


	//----- nvinfo : EIATTR_KPARAM_INFO
	.align		4
.L_15:
        /*0048*/ 	.byte	0x04, 0x17
        /*004a*/ 	.short	(.L_17 - .L_16)
.L_16:
        /*004c*/ 	.word	0x00000000
        /*0050*/ 	.short	0x0009
        /*0052*/ 	.short	0x0030
        /*0054*/ 	.byte	0x00, 0xf0, 0x11, 0x00


	//----- nvinfo : EIATTR_KPARAM_INFO
	.align		4
.L_17:
        /*0058*/ 	.byte	0x04, 0x17
        /*005a*/ 	.short	(.L_19 - .L_18)
.L_18:
        /*005c*/ 	.word	0x00000000
        /*0060*/ 	.short	0x0008
        /*0062*/ 	.short	0x002c
        /*0064*/ 	.byte	0x00, 0xf0, 0x11, 0x00


	//----- nvinfo : EIATTR_KPARAM_INFO
	.align		4
.L_19:
        /*0068*/ 	.byte	0x04, 0x17
        /*006a*/ 	.short	(.L_21 - .L_20)
.L_20:
        /*006c*/ 	.word	0x00000000
        /*0070*/ 	.short	0x0007
        /*0072*/ 	.short	0x0028
        /*0074*/ 	.byte	0x00, 0xf0, 0x11, 0x00


	//----- nvinfo : EIATTR_KPARAM_INFO
	.align		4
.L_21:
        /*0078*/ 	.byte	0x04, 0x17
        /*007a*/ 	.short	(.L_23 - .L_22)
.L_22:
        /*007c*/ 	.word	0x00000000
        /*0080*/ 	.short	0x0006
        /*0082*/ 	.short	0x0024
        /*0084*/ 	.byte	0x00, 0xf0, 0x11, 0x00


	//----- nvinfo : EIATTR_KPARAM_INFO
	.align		4
.L_23:
        /*0088*/ 	.byte	0x04, 0x17
        /*008a*/ 	.short	(.L_25 - .L_24)
.L_24:
        /*008c*/ 	.word	0x00000000
        /*0090*/ 	.short	0x0005
        /*0092*/ 	.short	0x0020
        /*0094*/ 	.byte	0x00, 0xf0, 0x11, 0x00


	//----- nvinfo : EIATTR_KPARAM_INFO
	.align		4
.L_25:
        /*0098*/ 	.byte	0x04, 0x17
        /*009a*/ 	.short	(.L_27 - .L_26)
.L_26:
        /*009c*/ 	.word	0x00000000
        /*00a0*/ 	.short	0x0004
        /*00a2*/ 	.short	0x001c
        /*00a4*/ 	.byte	0x00, 0xf0, 0x11, 0x00


	//----- nvinfo : EIATTR_KPARAM_INFO
	.align		4
.L_27:
        /*00a8*/ 	.byte	0x04, 0x17
        /*00aa*/ 	.short	(.L_29 - .L_28)
.L_28:
        /*00ac*/ 	.word	0x00000000
        /*00b0*/ 	.short	0x0003
        /*00b2*/ 	.short	0x0018
        /*00b4*/ 	.byte	0x00, 0xf0, 0x11, 0x00


	//----- nvinfo : EIATTR_KPARAM_INFO
	.align		4
.L_29:
        /*00b8*/ 	.byte	0x04, 0x17
        /*00ba*/ 	.short	(.L_31 - .L_30)
.L_30:
        /*00bc*/ 	.word	0x00000000
        /*00c0*/ 	.short	0x0002
        /*00c2*/ 	.short	0x0010
        /*00c4*/ 	.byte	0x00, 0xf4, 0x21, 0x00


	//----- nvinfo : EIATTR_KPARAM_INFO
	.align		4
.L_31:
        /*00c8*/ 	.byte	0x04, 0x17
        /*00ca*/ 	.short	(.L_33 - .L_32)
.L_32:
        /*00cc*/ 	.word	0x00000000
        /*00d0*/ 	.short	0x0001
        /*00d2*/ 	.short	0x0008
        /*00d4*/ 	.byte	0x00, 0xf4, 0x21, 0x00


	//----- nvinfo : EIATTR_KPARAM_INFO
	.align		4
.L_33:
        /*00d8*/ 	.byte	0x04, 0x17
        /*00da*/ 	.short	(.L_35 - .L_34)
.L_34:
        /*00dc*/ 	.word	0x00000000
        /*00e0*/ 	.short	0x0000
        /*00e2*/ 	.short	0x0000
        /*00e4*/ 	.byte	0x00, 0xf4, 0x21, 0x00


	//----- nvinfo : EIATTR_SPARSE_MMA_MASK
	.align		4
.L_35:
        /*00e8*/ 	.byte	0x03, 0x50
        /*00ea*/ 	.short	0x0000


	//----- nvinfo : EIATTR_MAXREG_COUNT
	.align		4
        /*00ec*/ 	.byte	0x03, 0x1b
        /*00ee*/ 	.short	0x00ff


	//----- nvinfo : EIATTR_NUM_BARRIERS
	.align		4
        /*00f0*/ 	.byte	0x02, 0x4c
        /*00f2*/ 	.byte	0x01
	.zero		1


	//----- nvinfo : EIATTR_ANNOTATIONS
	.align		4
        /*00f4*/ 	.byte	0x04, 0x55
        /*00f6*/ 	.short	(.L_37 - .L_36)


	//   ....[0]....
.L_36:
        /*00f8*/ 	.word	0x00000001
        /*00fc*/ 	.byte	0xa0, 0x05, 0x00, 0x00, 0x01, 0x00, 0x00, 0x00, 0x20, 0x32, 0x00, 0x00, 0x01, 0x00, 0x00, 0x00
        /* <DEDUP_REMOVED lines=109> */
        /*07dc*/ 	.byte	0xc0, 0x85, 0x00, 0x00


	//----- nvinfo : EIATTR_VRC_CTA_INIT_COUNT
	.align		4
.L_37:
        /*07e0*/ 	.byte	0x02, 0x4a
	.zero		1
	.zero		1


	//----- nvinfo : EIATTR_EXIT_INSTR_OFFSETS
	.align		4
        /*07e4*/ 	.byte	0x04, 0x1c
        /*07e6*/ 	.short	(.L_39 - .L_38)


	//   ....[0]....
.L_38:
        /*07e8*/ 	.word	0x0000e570


	//   ....[1]....
        /*07ec*/ 	.word	0x0000e590


	//----- nvinfo : EIATTR_REQNTID
	.align		4
.L_39:
        /*07f0*/ 	.byte	0x04, 0x10
        /*07f2*/ 	.short	(.L_41 - .L_40)
.L_40:
        /*07f4*/ 	.word	0x00000040
        /*07f8*/ 	.word	0x00000001
        /*07fc*/ 	.word	0x00000001


	//----- nvinfo : EIATTR_CBANK_PARAM_SIZE
	.align		4
.L_41:
        /*0800*/ 	.byte	0x03, 0x19
        /*0802*/ 	.short	0x0050


	//----- nvinfo : EIATTR_PARAM_CBANK
	.align		4
        /*0804*/ 	.byte	0x04, 0x0a
        /*0806*/ 	.short	(.L_43 - .L_42)
	.align		4
.L_42:
        /*0808*/ 	.word	index@(.nv.constant0.matmul_kernel)
        /*080c*/ 	.short	0x0380
        /*080e*/ 	.short	0x0050


	//----- nvinfo : EIATTR_SW_WAR
	.align		4
.L_43:
        /*0810*/ 	.byte	0x04, 0x36
        /*0812*/ 	.short	(.L_45 - .L_44)
.L_44:
        /*0814*/ 	.word	0x00000008
.L_45:


//--------------------- .nv.compat                --------------------------
	.section	.nv.compat,"",@"SHT_CUDA_COMPAT_INFO"
	.align	4
        /*0000*/ 	.byte	0x02, 0x02, 0x02, 0x00, 0x02, 0x05, 0x05, 0x00, 0x02, 0x03, 0x00, 0x00, 0x02, 0x06, 0x01, 0x00


//--------------------- .nv.callgraph             --------------------------
	.section	.nv.callgraph,"",@"SHT_CUDA_CALLGRAPH"
	.align	4
	.sectionentsize	8
	.align		4
        /*0000*/ 	.word	0x00000000
	.align		4
        /*0004*/ 	.word	0xffffffff
	.align		4
        /*0008*/ 	.word	0x00000000
	.align		4
        /*000c*/ 	.word	0xfffffffe
	.align		4
        /*0010*/ 	.word	0x00000000
	.align		4
        /*0014*/ 	.word	0xfffffffd
	.align		4
        /*0018*/ 	.word	0x00000000
	.align		4
        /*001c*/ 	.word	0xfffffffc


//--------------------- .text.matmul_kernel       --------------------------
	.section	.text.matmul_kernel,"ax",@progbits
	.align	128
        .global         matmul_kernel
        .type           matmul_kernel,@function
        .size           matmul_kernel,(.L_x_4 - matmul_kernel)
        .other          matmul_kernel,@"STO_CUDA_ENTRY STV_DEFAULT"
matmul_kernel:
.text.matmul_kernel:
[----:B------:R-:W0:Y:S08]  /*0000*/  LDC R1, c[0x0][0x37c] ;  /* 0x0000df00ff017b82 */ /* 0x000e300000000800 */
[----:B------:R-:W1:Y:S01]  /*0010*/  LDC.64 R2, c[0x0][0x398] ;  /* 0x0000e600ff027b82 */ /* 0x000e620000000a00 */
[----:B------:R-:W2:Y:S01]  /*0020*/  S2R R7, SR_CTAID.X ;  /* 0x0000000000077919 */ /* 0x000ea20000002500 */
[----:B------:R-:W3:Y:S01]  /*0030*/  LDCU UR5, c[0x0][0x3a0] ;  /* 0x00007400ff0577ac */ /* 0x000ee20008000800 */
[----:B0-----:R-:W-:Y:S01]  /*0040*/  VIADD R1, R1, 0xfffffe48 ;  /* 0xfffffe4801017836 */ /* 0x001fe20000000000 */
[----:B------:R-:W0:Y:S01]  /*0050*/  LDCU UR4, c[0x0][0x3a0] ;  /* 0x00007400ff0477ac */ /* 0x000e220008000800 */
[----:B------:R-:W4:Y:S01]  /*0060*/  LDCU.64 UR6, c[0x0][0x358] ;  /* 0x00006b00ff0677ac */ /* 0x000f220008000a00 */
[----:B---3--:R-:W-:Y:S01]  /*0070*/  UIADD3 UR5, UPT, UPT, UR5, 0x1f, URZ ;  /* 0x0000001f05057890 */ /* 0x008fe2000fffe0ff */
[----:B-1----:R-:W-:-:S03]  /*0080*/  VIADD R0, R3, 0x3f ;  /* 0x0000003f03007836 */ /* 0x002fc60000000000 */
[----:B------:R-:W-:Y:S02]  /*0090*/  UISETP.GT.AND UP0, UPT, UR5, 0x1f, UPT ;  /* 0x0000001f0500788c */ /* 0x000fe4000bf04270 */
[----:B------:R-:W-:-:S04]  /*00a0*/  SHF.R.S32.HI R5, RZ, 0x1f, R0 ;  /* 0x0000001fff057819 */ /* 0x000fc80000011400 */
[----:B------:R-:W-:Y:S02]  /*00b0*/  LEA.HI R5, R5, R0, RZ, 0x6 ;  /* 0x0000000005057211 */ /* 0x000fe400078f30ff */
[----:B--2---:R-:W-:Y:S02]  /*00c0*/  IABS R10, R7 ;  /* 0x00000007000a7213 */ /* 0x004fe40000000000 */
[----:B------:R-:W-:-:S05]  /*00d0*/  SHF.R.S32.HI R5, RZ, 0x6, R5 ;  /* 0x00000006ff057819 */ /* 0x000fca0000011405 */
[----:B------:R-:W-:-:S05]  /*00e0*/  IMAD.SHL.U32 R6, R5, 0x8, RZ ;  /* 0x0000000805067824 */ /* 0x000fca00078e00ff */
[-C--:B------:R-:W-:Y:S02]  /*00f0*/  IABS R9, R6.reuse ;  /* 0x0000000600097213 */ /* 0x080fe40000000000 */
[----:B------:R-:W-:Y:S02]  /*0100*/  IABS R12, R6 ;  /* 0x00000006000c7213 */ /* 0x000fe40000000000 */
[----:B------:R-:W1:Y:S08]  /*0110*/  I2F.RP R0, R9 ;  /* 0x0000000900007306 */ /* 0x000e700000209400 */
[----:B-1----:R-:W1:Y:S02]  /*0120*/  MUFU.RCP R0, R0 ;  /* 0x0000000000007308 */ /* 0x002e640000001000 */
[----:B-1----:R-:W-:-:S02]  /*0130*/  VIADD R4, R0, 0xffffffe ;  /* 0x0ffffffe00047836 */ /* 0x002fc40000000000 */
[----:B------:R-:W-:-:S04]  /*0140*/  IMAD.MOV R0, RZ, RZ, -R12 ;  /* 0x000000ffff007224 */ /* 0x000fc800078e0a0c */
[----:B------:R1:W2:Y:S02]  /*0150*/  F2I.FTZ.U32.TRUNC.NTZ R5, R4 ;  /* 0x0000000400057305 */ /* 0x0002a4000021f000 */
[----:B-1----:R-:W-:Y:S02]  /*0160*/  IMAD.MOV.U32 R4, RZ, RZ, RZ ;  /* 0x000000ffff047224 */ /* 0x002fe400078e00ff */
[----:B--2---:R-:W-:-:S04]  /*0170*/  IMAD.MOV R8, RZ, RZ, -R5 ;  /* 0x000000ffff087224 */ /* 0x004fc800078e0a05 */
[----:B------:R-:W-:Y:S02]  /*0180*/  IMAD R11, R8, R9, RZ ;  /* 0x00000009080b7224 */ /* 0x000fe400078e02ff */
[----:B------:R-:W-:Y:S02]  /*0190*/  IMAD.MOV.U32 R8, RZ, RZ, R10 ;  /* 0x000000ffff087224 */ /* 0x000fe400078e000a */
[----:B------:R-:W-:-:S06]  /*01a0*/  IMAD.HI.U32 R5, R5, R11, R4 ;  /* 0x0000000b05057227 */ /* 0x000fcc00078e0004 */
[----:B------:R-:W-:-:S04]  /*01b0*/  IMAD.HI.U32 R5, R5, R8, RZ ;  /* 0x0000000805057227 */ /* 0x000fc800078e00ff */
[----:B------:R-:W-:-:S05]  /*01c0*/  IMAD R0, R5, R0, R8 ;  /* 0x0000000005007224 */ /* 0x000fca00078e0208 */
[----:B------:R-:W-:-:S13]  /*01d0*/  ISETP.GT.U32.AND P1, PT, R9, R0, PT ;  /* 0x000000000900720c */ /* 0x000fda0003f24070 */
[----:B------:R-:W-:Y:S02]  /*01e0*/  @!P1 IMAD.IADD R0, R0, 0x1, -R9 ;  /* 0x0000000100009824 */ /* 0x000fe400078e0a09 */
[----:B------:R-:W-:Y:S01]  /*01f0*/  @!P1 VIADD R5, R5, 0x1 ;  /* 0x0000000105059836 */ /* 0x000fe20000000000 */
[----:B------:R-:W-:Y:S02]  /*0200*/  ISETP.NE.AND P1, PT, R6, RZ, PT ;  /* 0x000000ff0600720c */ /* 0x000fe40003f25270 */
[----:B------:R-:W-:Y:S02]  /*0210*/  ISETP.GE.U32.AND P0, PT, R0, R9, PT ;  /* 0x000000090000720c */ /* 0x000fe40003f06070 */
[----:B------:R-:W-:-:S04]  /*0220*/  LOP3.LUT R0, R7, R6, RZ, 0x3c, !PT ;  /* 0x0000000607007212 */ /* 0x000fc800078e3cff */
[----:B------:R-:W-:Y:S01]  /*0230*/  ISETP.GE.AND P2, PT, R0, RZ, PT ;  /* 0x000000ff0000720c */ /* 0x000fe20003f46270 */
[----:B------:R-:W-:-:S06]  /*0240*/  VIADD R0, R2, 0x7f ;  /* 0x0000007f02007836 */ /* 0x000fcc0000000000 */
[----:B------:R-:W-:-:S04]  /*0250*/  @P0 VIADD R5, R5, 0x1 ;  /* 0x0000000105050836 */ /* 0x000fc80000000000 */
[----:B------:R-:W-:Y:S01]  /*0260*/  IMAD.MOV.U32 R4, RZ, RZ, R5 ;  /* 0x000000ffff047224 */ /* 0x000fe200078e0005 */
[----:B------:R-:W-:-:S03]  /*0270*/  SHF.R.S32.HI R5, RZ, 0x1f, R0 ;  /* 0x0000001fff057819 */ /* 0x000fc60000011400 */
[----:B------:R-:W-:Y:S01]  /*0280*/  @!P2 IMAD.MOV R4, RZ, RZ, -R4 ;  /* 0x000000ffff04a224 */ /* 0x000fe200078e0a04 */
[----:B------:R-:W-:Y:S02]  /*0290*/  @!P1 LOP3.LUT R4, RZ, R6, RZ, 0x33, !PT ;  /* 0x00000006ff049212 */ /* 0x000fe400078e33ff */
[----:B------:R-:W-:-:S03]  /*02a0*/  LEA.HI R5, R5, R0, RZ, 0x7 ;  /* 0x0000000005057211 */ /* 0x000fc600078f38ff */
[----:B------:R-:W-:Y:S02]  /*02b0*/  IMAD.SHL.U32 R8, R4, 0x8, RZ ;  /* 0x0000000804087824 */ /* 0x000fe400078e00ff */
[----:B------:R-:W-:-:S03]  /*02c0*/  IMAD.MOV R4, RZ, RZ, -R4 ;  /* 0x000000ffff047224 */ /* 0x000fc600078e0a04 */
[----:B------:R-:W-:Y:S01]  /*02d0*/  LEA.HI.SX32 R5, R5, -R8, 0x19 ;  /* 0x8000000805057211 */ /* 0x000fe200078fcaff */
[----:B------:R-:W-:-:S03]  /*02e0*/  IMAD R6, R6, R4, R7 ;  /* 0x0000000406067224 */ /* 0x000fc600078e0207 */
[----:B------:R-:W-:Y:S02]  /*02f0*/  VIMNMX R13, PT, PT, R5, 0x8, PT ;  /* 0x00000008050d7848 */ /* 0x000fe40003fe0100 */
[----:B------:R-:W-:Y:S02]  /*0300*/  IABS R11, R6 ;  /* 0x00000006000b7213 */ /* 0x000fe40000000000 */
[----:B------:R-:W-:-:S04]  /*0310*/  IABS R9, R13 ;  /* 0x0000000d00097213 */ /* 0x000fc80000000000 */
[----:B------:R-:W1:Y:S08]  /*0320*/  I2F.RP R0, R9 ;  /* 0x0000000900007306 */ /* 0x000e700000209400 */
[----:B-1----:R-:W1:Y:S02]  /*0330*/  MUFU.RCP R0, R0 ;  /* 0x0000000000007308 */ /* 0x002e640000001000 */
[----:B-1----:R-:W-:-:S06]  /*0340*/  VIADD R5, R0, 0xffffffe ;  /* 0x0ffffffe00057836 */ /* 0x002fcc0000000000 */
[----:B------:R-:W1:Y:S02]  /*0350*/  F2I.FTZ.U32.TRUNC.NTZ R5, R5 ;  /* 0x0000000500057305 */ /* 0x000e64000021f000 */
[----:B-1----:R-:W-:-:S04]  /*0360*/  IMAD.MOV R10, RZ, RZ, -R5 ;  /* 0x000000ffff0a7224 */ /* 0x002fc800078e0a05 */
[----:B------:R-:W-:Y:S01]  /*0370*/  IMAD.MOV.U32 R4, RZ, RZ, R10 ;  /* 0x000000ffff047224 */ /* 0x000fe200078e000a */
[----:B------:R-:W-:-:S03]  /*0380*/  IABS R10, R13 ;  /* 0x0000000d000a7213 */ /* 0x000fc60000000000 */
[----:B------:R-:W-:Y:S02]  /*0390*/  IMAD R7, R4, R9, RZ ;  /* 0x0000000904077224 */ /* 0x000fe400078e02ff */
[----:B------:R-:W-:-:S04]  /*03a0*/  IMAD.MOV.U32 R4, RZ, RZ, RZ ;  /* 0x000000ffff047224 */ /* 0x000fc800078e00ff */
[----:B------:R-:W-:-:S04]  /*03b0*/  IMAD.HI.U32 R4, R5, R7, R4 ;  /* 0x0000000705047227 */ /* 0x000fc800078e0004 */
[----:B------:R-:W-:Y:S02]  /*03c0*/  IMAD.MOV R5, RZ, RZ, -R10 ;  /* 0x000000ffff057224 */ /* 0x000fe400078e0a0a */
[----:B------:R-:W-:-:S04]  /*03d0*/  IMAD.HI.U32 R0, R4, R11, RZ ;  /* 0x0000000b04007227 */ /* 0x000fc800078e00ff */
[----:B------:R-:W-:Y:S01]  /*03e0*/  IMAD R4, R0, R5, R11 ;  /* 0x0000000500047224 */ /* 0x000fe200078e020b */
[----:B------:R-:W-:-:S04]  /*03f0*/  LOP3.LUT R5, R6, R13, RZ, 0x3c, !PT ;  /* 0x0000000d06057212 */ /* 0x000fc800078e3cff */
[----:B------:R-:W-:Y:S02]  /*0400*/  ISETP.GT.U32.AND P1, PT, R9, R4, PT ;  /* 0x000000040900720c */ /* 0x000fe40003f24070 */
[----:B------:R-:W-:-:S11]  /*0410*/  ISETP.GE.AND P2, PT, R5, RZ, PT ;  /* 0x000000ff0500720c */ /* 0x000fd60003f46270 */
[----:B------:R-:W-:Y:S02]  /*0420*/  @!P1 IMAD.IADD R4, R4, 0x1, -R9 ;  /* 0x0000000104049824 */ /* 0x000fe400078e0a09 */
[----:B------:R-:W-:Y:S01]  /*0430*/  @!P1 VIADD R0, R0, 0x1 ;  /* 0x0000000100009836 */ /* 0x000fe20000000000 */
[----:B------:R-:W-:Y:S02]  /*0440*/  ISETP.NE.AND P1, PT, R13, RZ, PT ;  /* 0x000000ff0d00720c */ /* 0x000fe40003f25270 */
[----:B------:R-:W-:Y:S02]  /*0450*/  ISETP.GE.U32.AND P0, PT, R4, R9, PT ;  /* 0x000000090400720c */ /* 0x000fe40003f06070 */
[----:B------:R-:W1:Y:S11]  /*0460*/  S2R R4, SR_TID.X ;  /* 0x0000000000047919 */ /* 0x000e760000002100 */
[----:B------:R-:W-:-:S04]  /*0470*/  @P0 VIADD R0, R0, 0x1 ;  /* 0x0000000100000836 */ /* 0x000fc80000000000 */
[----:B------:R-:W-:-:S04]  /*0480*/  IMAD.MOV.U32 R154, RZ, RZ, R0 ;  /* 0x000000ffff9a7224 */ /* 0x000fc800078e0000 */
[----:B------:R-:W-:Y:S01]  /*0490*/  @!P2 IMAD.MOV R154, RZ, RZ, -R154 ;  /* 0x000000ffff9aa224 */ /* 0x000fe200078e0a9a */
[----:B------:R-:W-:-:S05]  /*04a0*/  @!P1 LOP3.LUT R154, RZ, R13, RZ, 0x33, !PT ;  /* 0x0000000dff9a9212 */ /* 0x000fca00078e33ff */
[----:B------:R-:W-:Y:S02]  /*04b0*/  IMAD.MOV R0, RZ, RZ, -R154 ;  /* 0x000000ffff007224 */ /* 0x000fe400078e0a9a */
[----:B------:R-:W-:Y:S02]  /*04c0*/  IMAD.SHL.U32 R154, R154, 0x40, RZ ;  /* 0x000000409a9a7824 */ /* 0x000fe400078e00ff */
[----:B------:R-:W-:Y:S01]  /*04d0*/  IMAD R0, R13, R0, R6 ;  /* 0x000000000d007224 */ /* 0x000fe200078e0206 */
[----:B-1----:R-:W-:-:S03]  /*04e0*/  LOP3.LUT R155, R4, 0x3f, RZ, 0xc0, !PT ;  /* 0x0000003f049b7812 */ /* 0x002fc600078ec0ff */
[----:B------:R-:W-:Y:S01]  /*04f0*/  IMAD.IADD R0, R8, 0x1, R0 ;  /* 0x0000000108007824 */ /* 0x000fe200078e0200 */
[----:B------:R-:W-:-:S03]  /*0500*/  LOP3.LUT R9, R4, 0x20, RZ, 0xc0, !PT ;  /* 0x0000002004097812 */ /* 0x000fc600078ec0ff */
[----:B------:R-:W-:Y:S02]  /*0510*/  IMAD R155, R0, 0x80, R155 ;  /* 0x00000080009b7824 */ /* 0x000fe400078e029b */
[----:B0-----:R-:W-:Y:S02]  /*0520*/  IMAD.U32 R0, RZ, RZ, UR4 ;  /* 0x00000004ff007e24 */ /* 0x001fe4000f8e00ff */
[----:B------:R-:W-:Y:S01]  /*0530*/  VIADD R166, R155, 0x40 ;  /* 0x000000409ba67836 */ /* 0x000fe20000000000 */
[----:B----4-:R-:W-:Y:S06]  /*0540*/  BRA.U UP0, `(.L_x_0) ;  /* 0x00000005000c7547 */ /* 0x010fec000b800000 */
[----:B------:R-:W-:Y:S01]  /*0550*/  IMAD.SHL.U32 R0, R4, 0x10, RZ ;  /* 0x0000001004007824 */ /* 0x000fe200078e00ff */
[----:B------:R-:W-:Y:S02]  /*0560*/  CS2R R24, SRZ ;  /* 0x0000000000187805 */ /* 0x000fe4000001ff00 */
[----:B------:R-:W-:Y:S02]  /*0570*/  CS2R R26, SRZ ;  /* 0x00000000001a7805 */ /* 0x000fe4000001ff00 */
[----:B------:R-:W-:Y:S02]  /*0580*/  CS2R R20, SRZ ;  /* 0x0000000000147805 */ /* 0x000fe4000001ff00 */
[----:B------:R-:W-:Y:S01]  /*0590*/  CS2R R22, SRZ ;  /* 0x0000000000167805 */ /* 0x000fe2000001ff00 */
[----:B------:R0:W-:Y:S01]  /*05a0*/  STL [R1+0x1b4], R0 ;  /* 0x0001b40001007387 */ /* 0x0001e20000100800 */
[----:B------:R-:W-:Y:S02]  /*05b0*/  CS2R R16, SRZ ;  /* 0x0000000000107805 */ /* 0x000fe4000001ff00 */
[----:B------:R-:W-:-:S02]  /*05c0*/  CS2R R18, SRZ ;  /* 0x0000000000127805 */ /* 0x000fc4000001ff00 */
[----:B------:R-:W-:Y:S02]  /*05d0*/  CS2R R12, SRZ ;  /* 0x00000000000c7805 */ /* 0x000fe4000001ff00 */
[----:B------:R-:W-:Y:S02]  /*05e0*/  CS2R R14, SRZ ;  /* 0x00000000000e7805 */ /* 0x000fe4000001ff00 */
[----:B------:R-:W-:Y:S02]  /*05f0*/  CS2R R8, SRZ ;  /* 0x0000000000087805 */ /* 0x000fe4000001ff00 */
[----:B------:R-:W-:Y:S02]  /*0600*/  CS2R R10, SRZ ;  /* 0x00000000000a7805 */ /* 0x000fe4000001ff00 */
        /* <DEDUP_REMOVED lines=53> */
[----:B------:R-:W-:Y:S01]  /*0960*/  CS2R R138, SRZ ;  /* 0x00000000008a7805 */ /* 0x000fe2000001ff00 */
[----:B0-----:R-:W-:Y:S06]  /*0970*/  BRA `(.L_x_1) ;  /* 0x0000007c00107947 */ /* 0x001fec0003800000 */
.L_x_0:
[----:B------:R-:W-:Y:S01]  /*0980*/  IABS R18, R2 ;  /* 0x0000000200127213 */ /* 0x000fe20000000000 */
[----:B------:R-:W0:Y:S01]  /*0990*/  LDCU UR4, c[0x0][0x3b0] ;  /* 0x00007600ff0477ac */ /* 0x000e220008000800 */
[----:B------:R-:W-:Y:S02]  /*09a0*/  IABS R5, R3 ;  /* 0x0000000300057213 */ /* 0x000fe40000000000 */
[----:B------:R-:W-:Y:S01]  /*09b0*/  CS2R R128, SRZ ;  /* 0x0000000000807805 */ /* 0x000fe2000001ff00 */
[----:B------:R-:W1:Y:S01]  /*09c0*/  I2F.RP R10, R18 ;  /* 0x00000012000a7306 */ /* 0x000e620000209400 */
[----:B------:R-:W-:Y:S01]  /*09d0*/  IABS R12, R166 ;  /* 0x000000a6000c7213 */ /* 0x000fe20000000000 */
[----:B------:R-:W2:Y:S01]  /*09e0*/  LDCU.64 UR8, c[0x0][0x388] ;  /* 0x00007100ff0877ac */ /* 0x000ea20008000a00 */
[----:B------:R-:W-:Y:S02]  /*09f0*/  IABS R13, R155 ;  /* 0x0000009b000d7213 */ /* 0x000fe40000000000 */
[----:B------:R-:W-:-:S02]  /*0a00*/  CS2R R130, SRZ ;  /* 0x0000000000827805 */ /* 0x000fc4000001ff00 */
[----:B------:R-:W-:Y:S01]  /*0a10*/  LEA.HI R23, R9, R154, RZ, 0x1b ;  /* 0x0000009a09177211 */ /* 0x000fe200078fd8ff */
[----:B------:R-:W3:Y:S01]  /*0a20*/  LDCU UR69, c[0x0][0x3a8] ;  /* 0x00007500ff4577ac */ /* 0x000ee20008000800 */
[----:B------:R-:W-:Y:S01]  /*0a30*/  ISETP.GE.AND P4, PT, R155, RZ, PT ;  /* 0x000000ff9b00720c */ /* 0x000fe20003f86270 */
[----:B------:R-:W4:Y:S01]  /*0a40*/  I2F.RP R6, R5 ;  /* 0x0000000500067306 */ /* 0x000f220000209400 */
[----:B------:R-:W-:Y:S01]  /*0a50*/  LOP3.LUT R164, RZ, R2, RZ, 0x33, !PT ;  /* 0x00000002ffa47212 */ /* 0x000fe200078e33ff */
[C---:B------:R-:W-:Y:S01]  /*0a60*/  VIADD R9, R23.reuse, 0x3c ;  /* 0x0000003c17097836 */ /* 0x040fe20000000000 */
[----:B------:R-:W5:Y:S01]  /*0a70*/  LDCU UR70, c[0x0][0x3a4] ;  /* 0x00007480ff4677ac */ /* 0x000f620008000800 */
[C---:B------:R-:W-:Y:S01]  /*0a80*/  VIADD R19, R23.reuse, 0x38 ;  /* 0x0000003817137836 */ /* 0x040fe20000000000 */
[----:B------:R-:W-:Y:S01]  /*0a90*/  CS2R R132, SRZ ;  /* 0x0000000000847805 */ /* 0x000fe2000001ff00 */
[----:B------:R-:W-:Y:S01]  /*0aa0*/  VIADD R21, R23, 0x36 ;  /* 0x0000003617157836 */ /* 0x000fe20000000000 */
[----:B------:R-:W-:Y:S01]  /*0ab0*/  ISETP.GE.AND P1, PT, R9, RZ, PT ;  /* 0x000000ff0900720c */ /* 0x000fe20003f26270 */
[----:B-1----:R-:W1:Y:S01]  /*0ac0*/  MUFU.RCP R10, R10 ;  /* 0x0000000a000a7308 */ /* 0x002e620000001000 */
[----:B------:R-:W-:Y:S01]  /*0ad0*/  IABS R14, R9 ;  /* 0x00000009000e7213 */ /* 0x000fe20000000000 */
[C---:B------:R-:W-:Y:S01]  /*0ae0*/  VIADD R27, R23.reuse, 0x14 ;  /* 0x00000014171b7836 */ /* 0x040fe20000000000 */
[----:B------:R-:W-:Y:S01]  /*0af0*/  IABS R17, R19 ;  /* 0x0000001300117213 */ /* 0x000fe20000000000 */
[C---:B------:R-:W-:Y:S01]  /*0b00*/  VIADD R25, R23.reuse, 0x16 ;  /* 0x0000001617197836 */ /* 0x040fe20000000000 */
[----:B------:R-:W-:Y:S01]  /*0b10*/  USHF.R.S32.HI UR73, URZ, 0x1f, UR5 ;  /* 0x0000001fff497899 */ /* 0x000fe20008011405 */
[C---:B------:R-:W-:Y:S01]  /*0b20*/  VIADD R31, R23.reuse, 0x10 ;  /* 0x00000010171f7836 */ /* 0x040fe20000000000 */
[----:B------:R-:W-:Y:S01]  /*0b30*/  IABS R48, R27 ;  /* 0x0000001b00307213 */ /* 0x000fe20000000000 */
[----:B----4-:R4:W0:Y:S01]  /*0b40*/  MUFU.RCP R8, R6 ;  /* 0x0000000600087308 */ /* 0x0108220000001000 */
[----:B------:R-:W-:Y:S01]  /*0b50*/  IABS R46, R25 ;  /* 0x00000019002e7213 */ /* 0x000fe20000000000 */
[C---:B------:R-:W-:Y:S01]  /*0b60*/  VIADD R29, R23.reuse, 0x12 ;  /* 0x00000012171d7836 */ /* 0x040fe20000000000 */
[----:B------:R-:W-:Y:S01]  /*0b70*/  IABS R52, R31 ;  /* 0x0000001f00347213 */ /* 0x000fe20000000000 */
[C---:B------:R-:W-:Y:S01]  /*0b80*/  VIADD R33, R23.reuse, 0xe ;  /* 0x0000000e17217836 */ /* 0x040fe20000000000 */
[----:B---3--:R-:W-:Y:S01]  /*0b90*/  UIMAD UR77, UR69, 0x1f, URZ ;  /* 0x0000001f454d78a4 */ /* 0x008fe2000f8e02ff */
[C---:B------:R-:W-:Y:S01]  /*0ba0*/  VIADD R35, R23.reuse, 0xc ;  /* 0x0000000c17237836 */ /* 0x040fe20000000000 */
[----:B------:R-:W-:Y:S01]  /*0bb0*/  IABS R50, R29 ;  /* 0x0000001d00327213 */ /* 0x000fe20000000000 */
[C---:B------:R-:W-:Y:S01]  /*0bc0*/  VIADD R37, R23.reuse, 0xa ;  /* 0x0000000a17257836 */ /* 0x040fe20000000000 */
[----:B------:R-:W-:Y:S01]  /*0bd0*/  IABS R54, R33 ;  /* 0x0000002100367213 */ /* 0x000fe20000000000 */
[----:B-1----:R-:W-:Y:S01]  /*0be0*/  VIADD R7, R10, 0xffffffe ;  /* 0x0ffffffe0a077836 */ /* 0x002fe20000000000 */
[----:B------:R-:W-:Y:S01]  /*0bf0*/  IABS R56, R35 ;  /* 0x0000002300387213 */ /* 0x000fe20000000000 */
[----:B----4-:R-:W-:Y:S01]  /*0c00*/  IMAD.MOV.U32 R6, RZ, RZ, RZ ;  /* 0x000000ffff067224 */ /* 0x010fe200078e00ff */
[----:B------:R-:W-:Y:S01]  /*0c10*/  IABS R58, R37 ;  /* 0x00000025003a7213 */ /* 0x000fe20000000000 */
[C---:B------:R-:W-:Y:S01]  /*0c20*/  VIADD R39, R23.reuse, 0x8 ;  /* 0x0000000817277836 */ /* 0x040fe20000000000 */
[----:B------:R-:W-:Y:S01]  /*0c30*/  UIMAD UR74, UR69, 0x1e, URZ ;  /* 0x0000001e454a78a4 */ /* 0x000fe2000f8e02ff */
[----:B------:R-:W1:Y:S01]  /*0c40*/  F2I.FTZ.U32.TRUNC.NTZ R7, R7 ;  /* 0x0000000700077305 */ /* 0x000e62000021f000 */
[----:B0-----:R-:W-:Y:S01]  /*0c50*/  VIADD R8, R8, 0xffffffe ;  /* 0x0ffffffe08087836 */ /* 0x001fe20000000000 */
[----:B------:R-:W-:Y:S01]  /*0c60*/  ULEA.HI UR5, UR73, UR5, URZ, 0x5 ;  /* 0x0000000549057291 */ /* 0x000fe2000f8f28ff */
[C---:B------:R-:W-:Y:S01]  /*0c70*/  VIADD R41, R23.reuse, 0x6 ;  /* 0x0000000617297836 */ /* 0x040fe20000000000 */
[----:B------:R-:W-:Y:S01]  /*0c80*/  IABS R60, R39 ;  /* 0x00000027003c7213 */ /* 0x000fe20000000000 */
[C---:B------:R-:W-:Y:S01]  /*0c90*/  VIADD R43, R23.reuse, 0x4 ;  /* 0x00000004172b7836 */ /* 0x040fe20000000000 */
[----:B------:R-:W-:Y:S01]  /*0ca0*/  UIMAD UR73, UR69, 0x1d, URZ ;  /* 0x0000001d454978a4 */ /* 0x000fe2000f8e02ff */
[----:B------:R-:W-:Y:S01]  /*0cb0*/  VIADD R45, R23, 0x2 ;  /* 0x00000002172d7836 */ /* 0x000fe20000000000 */
[----:B------:R-:W-:Y:S01]  /*0cc0*/  UIMAD UR76, UR69, 0x1c, URZ ;  /* 0x0000001c454c78a4 */ /* 0x000fe2000f8e02ff */
[----:B------:R-:W-:Y:S01]  /*0cd0*/  CS2R R134, SRZ ;  /* 0x0000000000867805 */ /* 0x000fe2000001ff00 */
[----:B------:R-:W-:Y:S01]  /*0ce0*/  UIMAD UR75, UR69, 0x1b, URZ ;  /* 0x0000001b454b78a4 */ /* 0x000fe2000f8e02ff */
[----:B------:R-:W-:-:S02]  /*0cf0*/  CS2R R68, SRZ ;  /* 0x0000000000447805 */ /* 0x000fc4000001ff00 */
[----:B------:R-:W-:Y:S02]  /*0d00*/  CS2R R70, SRZ ;  /* 0x0000000000467805 */ /* 0x000fe4000001ff00 */
[----:B------:R-:W-:Y:S02]  /*0d10*/  CS2R R72, SRZ ;  /* 0x0000000000487805 */ /* 0x000fe4000001ff00 */
[----:B------:R-:W-:Y:S01]  /*0d20*/  CS2R R74, SRZ ;  /* 0x00000000004a7805 */ /* 0x000fe2000001ff00 */
[----:B-1----:R-:W-:Y:S01]  /*0d30*/  IMAD.MOV R11, RZ, RZ, -R7 ;  /* 0x000000ffff0b7224 */ /* 0x002fe200078e0a07 */
[----:B------:R-:W-:Y:S02]  /*0d40*/  CS2R R144, SRZ ;  /* 0x0000000000907805 */ /* 0x000fe4000001ff00 */
[----:B------:R-:W-:Y:S02]  /*0d50*/  CS2R R146, SRZ ;  /* 0x0000000000927805 */ /* 0x000fe4000001ff00 */
[----:B------:R-:W-:Y:S01]  /*0d60*/  CS2R R124, SRZ ;  /* 0x00000000007c7805 */ /* 0x000fe2000001ff00 */
[----:B------:R-:W-:Y:S01]  /*0d70*/  IMAD R11, R11, R18, RZ ;  /* 0x000000120b0b7224 */ /* 0x000fe200078e02ff */
[----:B------:R-:W-:-:S02]  /*0d80*/  CS2R R126, SRZ ;  /* 0x00000000007e7805 */ /* 0x000fc4000001ff00 */
[----:B------:R-:W-:Y:S02]  /*0d90*/  CS2R R76, SRZ ;  /* 0x00000000004c7805 */ /* 0x000fe4000001ff00 */
[----:B------:R-:W-:Y:S01]  /*0da0*/  CS2R R78, SRZ ;  /* 0x00000000004e7805 */ /* 0x000fe2000001ff00 */
[----:B------:R-:W-:Y:S01]  /*0db0*/  IMAD.HI.U32 R10, R7, R11, R6 ;  /* 0x0000000b070a7227 */ /* 0x000fe200078e0006 */
[----:B------:R-:W-:Y:S01]  /*0dc0*/  CS2R R80, SRZ ;  /* 0x0000000000507805 */ /* 0x000fe2000001ff00 */
[----:B------:R-:W0:Y:S01]  /*0dd0*/  F2I.FTZ.U32.TRUNC.NTZ R7, R8 ;  /* 0x0000000800077305 */ /* 0x000e22000021f000 */
[----:B------:R-:W-:Y:S01]  /*0de0*/  CS2R R82, SRZ ;  /* 0x0000000000527805 */ /* 0x000fe2000001ff00 */
[----:B------:R-:W-:Y:S01]  /*0df0*/  IMAD.MOV.U32 R11, RZ, RZ, R12 ;  /* 0x000000ffff0b7224 */ /* 0x000fe200078e000c */
[----:B------:R-:W-:Y:S02]  /*0e00*/  CS2R R84, SRZ ;  /* 0x0000000000547805 */ /* 0x000fe4000001ff00 */
[----:B------:R-:W-:-:S02]  /*0e10*/  CS2R R86, SRZ ;  /* 0x0000000000567805 */ /* 0x000fc4000001ff00 */
[----:B------:R-:W-:Y:S01]  /*0e20*/  CS2R R88, SRZ ;  /* 0x0000000000587805 */ /* 0x000fe2000001ff00 */
[C---:B------:R-:W-:Y:S01]  /*0e30*/  IMAD.HI.U32 R6, R10.reuse, R11, RZ ;  /* 0x0000000b0a067227 */ /* 0x040fe200078e00ff */
[----:B------:R-:W-:Y:S02]  /*0e40*/  CS2R R90, SRZ ;  /* 0x00000000005a7805 */ /* 0x000fe4000001ff00 */
[----:B------:R-:W-:Y:S02]  /*0e50*/  CS2R R92, SRZ ;  /* 0x00000000005c7805 */ /* 0x000fe4000001ff00 */
[----:B------:R-:W-:Y:S01]  /*0e60*/  CS2R R94, SRZ ;  /* 0x00000000005e7805 */ /* 0x000fe2000001ff00 */
[----:B------:R-:W-:Y:S01]  /*0e70*/  IMAD.HI.U32 R10, R10, R13, RZ ;  /* 0x0000000d0a0a7227 */ /* 0x000fe200078e00ff */
[----:B------:R-:W-:Y:S02]  /*0e80*/  CS2R R96, SRZ ;  /* 0x0000000000607805 */ /* 0x000fe4000001ff00 */
[----:B------:R-:W-:-:S02]  /*0e90*/  CS2R R98, SRZ ;  /* 0x0000000000627805 */ /* 0x000fc4000001ff00 */
[----:B------:R-:W-:Y:S01]  /*0ea0*/  CS2R R140, SRZ ;  /* 0x00000000008c7805 */ /* 0x000fe2000001ff00 */
[----:B------:R-:W-:Y:S01]  /*0eb0*/  IMAD.MOV R6, RZ, RZ, -R6 ;  /* 0x000000ffff067224 */ /* 0x000fe200078e0a06 */
[----:B------:R-:W-:Y:S01]  /*0ec0*/  CS2R R142, SRZ ;  /* 0x00000000008e7805 */ /* 0x000fe2000001ff00 */
[----:B------:R-:W-:Y:S01]  /*0ed0*/  IMAD.MOV R10, RZ, RZ, -R10 ;  /* 0x000000ffff0a7224 */ /* 0x000fe200078e0a0a */
[----:B------:R-:W-:Y:S01]  /*0ee0*/  CS2R R120, SRZ ;  /* 0x0000000000787805 */ /* 0x000fe2000001ff00 */
[C---:B------:R-:W-:Y:S01]  /*0ef0*/  IMAD R11, R18.reuse, R6, R11 ;  /* 0x00000006120b7224 */ /* 0x040fe200078e020b */
[----:B------:R-:W-:Y:S01]  /*0f00*/  CS2R R122, SRZ ;  /* 0x00000000007a7805 */ /* 0x000fe2000001ff00 */
[C---:B------:R-:W-:Y:S01]  /*0f10*/  IMAD R13, R18.reuse, R10, R13 ;  /* 0x0000000a120d7224 */ /* 0x040fe200078e020d */
[----:B------:R-:W-:Y:S01]  /*0f20*/  CS2R R100, SRZ ;  /* 0x0000000000647805 */ /* 0x000fe2000001ff00 */
[C---:B------:R-:W-:Y:S01]  /*0f30*/  VIADD R6, R23.reuse, 0x3e ;  /* 0x0000003e17067836 */ /* 0x040fe20000000000 */
[C---:B------:R-:W-:Y:S01]  /*0f40*/  ISETP.GT.U32.AND P0, PT, R18.reuse, R11, PT ;  /* 0x0000000b1200720c */ /* 0x040fe20003f04070 */
[----:B0-----:R-:W-:Y:S01]  /*0f50*/  IMAD.MOV R10, RZ, RZ, -R7 ;  /* 0x000000ffff0a7224 */ /* 0x001fe200078e0a07 */
[----:B------:R-:W-:Y:S01]  /*0f60*/  ISETP.GT.U32.AND P3, PT, R18, R13, PT ;  /* 0x0000000d1200720c */ /* 0x000fe20003f64070 */
[----:B------:R-:W-:Y:S01]  /*0f70*/  VIADD R8, R23, 0x3a ;  /* 0x0000003a17087836 */ /* 0x000fe20000000000 */
[----:B------:R-:W-:Y:S01]  /*0f80*/  ISETP.GE.AND P2, PT, R6, RZ, PT ;  /* 0x000000ff0600720c */ /* 0x000fe20003f46270 */
[----:B------:R-:W-:Y:S01]  /*0f90*/  IMAD R9, R10, R5, RZ ;  /* 0x000000050a097224 */ /* 0x000fe200078e02ff */
[----:B------:R-:W-:Y:S01]  /*0fa0*/  IABS R12, R6 ;  /* 0x00000006000c7213 */ /* 0x000fe20000000000 */
[----:B------:R-:W-:Y:S01]  /*0fb0*/  IMAD.MOV.U32 R6, RZ, RZ, RZ ;  /* 0x000000ffff067224 */ /* 0x000fe200078e00ff */
[----:B------:R-:W-:-:S02]  /*0fc0*/  ISETP.GE.AND P5, PT, R8, RZ, PT ;  /* 0x000000ff0800720c */ /* 0x000fc40003fa6270 */
[----:B------:R-:W-:Y:S02]  /*0fd0*/  CS2R R102, SRZ ;  /* 0x0000000000667805 */ /* 0x000fe4000001ff00 */
[----:B------:R-:W-:Y:S01]  /*0fe0*/  IABS R15, R8 ;  /* 0x00000008000f7213 */ /* 0x000fe20000000000 */
[----:B------:R-:W-:Y:S01]  /*0ff0*/  IMAD.HI.U32 R6, R7, R9, R6 ;  /* 0x0000000907067227 */ /* 0x000fe200078e0006 */
[----:B------:R-:W-:Y:S02]  /*1000*/  CS2R R104, SRZ ;  /* 0x0000000000687805 */ /* 0x000fe4000001ff00 */
[----:B------:R-:W-:Y:S02]  /*1010*/  CS2R R106, SRZ ;  /* 0x00000000006a7805 */ /* 0x000fe4000001ff00 */
[----:B------:R-:W-:Y:S01]  /*1020*/  CS2R R108, SRZ ;  /* 0x00000000006c7805 */ /* 0x000fe2000001ff00 */
[----:B------:R-:W-:Y:S01]  /*1030*/  @!P0 IMAD.IADD R11, R11, 0x1, -R18 ;  /* 0x000000010b0b8824 */ /* 0x000fe200078e0a12 */
[----:B------:R-:W-:Y:S01]  /*1040*/  CS2R R110, SRZ ;  /* 0x00000000006e7805 */ /* 0x000fe2000001ff00 */
[----:B------:R-:W-:Y:S01]  /*1050*/  IMAD.MOV.U32 R10, RZ, RZ, R12 ;  /* 0x000000ffff0a7224 */ /* 0x000fe200078e000c */
[----:B------:R-:W-:Y:S01]  /*1060*/  CS2R R112, SRZ ;  /* 0x0000000000707805 */ /* 0x000fe2000001ff00 */
[----:B------:R-:W-:Y:S01]  /*1070*/  @!P3 IMAD.IADD R13, R13, 0x1, -R18 ;  /* 0x000000010d0db824 */ /* 0x000fe200078e0a12 */
[----:B------:R-:W-:Y:S01]  /*1080*/  ISETP.GT.U32.AND P0, PT, R18, R11, PT ;  /* 0x0000000b1200720c */ /* 0x000fe20003f04070 */
[----:B------:R-:W-:Y:S01]  /*1090*/  IMAD.MOV.U32 R12, RZ, RZ, R14 ;  /* 0x000000ffff0c7224 */ /* 0x000fe200078e000e */
[----:B------:R-:W-:Y:S01]  /*10a0*/  ISETP.GE.AND P3, PT, R166, RZ, PT ;  /* 0x000000ffa600720c */ /* 0x000fe20003f66270 */
[----:B------:R-:W-:Y:S01]  /*10b0*/  IMAD.HI.U32 R7, R6, R10, RZ ;  /* 0x0000000a06077227 */ /* 0x000fe200078e00ff */
[----:B------:R-:W-:-:S02]  /*10c0*/  ISETP.GT.U32.AND P6, PT, R18, R13, PT ;  /* 0x0000000d1200720c */ /* 0x000fc40003fc4070 */
[----:B------:R-:W-:Y:S02]  /*10d0*/  CS2R R114, SRZ ;  /* 0x0000000000727805 */ /* 0x000fe4000001ff00 */
[----:B------:R-:W-:Y:S01]  /*10e0*/  CS2R R116, SRZ ;  /* 0x0000000000747805 */ /* 0x000fe2000001ff00 */
[----:B------:R-:W-:Y:S01]  /*10f0*/  IMAD.HI.U32 R8, R6, R12, RZ ;  /* 0x0000000c06087227 */ /* 0x000fe200078e00ff */
[----:B------:R-:W-:Y:S02]  /*1100*/  CS2R R118, SRZ ;  /* 0x0000000000767805 */ /* 0x000fe4000001ff00 */
[----:B------:R-:W-:Y:S02]  /*1110*/  CS2R R136, SRZ ;  /* 0x0000000000887805 */ /* 0x000fe4000001ff00 */
[----:B------:R-:W-:Y:S01]  /*1120*/  CS2R R138, SRZ ;  /* 0x00000000008a7805 */ /* 0x000fe2000001ff00 */
[----:B------:R-:W-:Y:S01]  /*1130*/  IMAD.MOV R7, RZ, RZ, -R7 ;  /* 0x000000ffff077224 */ /* 0x000fe200078e0a07 */
[----:B------:R-:W0:Y:S01]  /*1140*/  LDCU UR72, c[0x0][0x3ac] ;  /* 0x00007580ff4877ac */ /* 0x000e220008000800 */
[----:B------:R-:W-:-:S02]  /*1150*/  IMAD.MOV R14, RZ, RZ, -R8 ;  /* 0x000000ffff0e7224 */ /* 0x000fc400078e0a08 */
[----:B------:R-:W-:Y:S01]  /*1160*/  IMAD R8, R5, R7, R10 ;  /* 0x0000000705087224 */ /* 0x000fe200078e020a */
[----:B------:R-:W-:Y:S01]  /*1170*/  IABS R7, R21 ;  /* 0x0000001500077213 */ /* 0x000fe20000000000 */
[----:B------:R-:W-:Y:S01]  /*1180*/  IMAD.HI.U32 R9, R6, R15, RZ ;  /* 0x0000000f06097227 */ /* 0x000fe200078e00ff */
[----:B------:R-:W-:-:S03]  /*1190*/  USHF.R.S32.HI UR5, URZ, 0x5, UR5 ;  /* 0x00000005ff057899 */ /* 0x000fc60008011405 */
[--C-:B------:R-:W-:Y:S01]  /*11a0*/  @!P0 IMAD.IADD R11, R11, 0x1, -R18.reuse ;  /* 0x000000010b0b8824 */ /* 0x100fe200078e0a12 */
[----:B------:R-:W-:Y:S01]  /*11b0*/  ISETP.GT.U32.AND P0, PT, R5, R8, PT ;  /* 0x000000080500720c */ /* 0x000fe20003f04070 */
[----:B------:R-:W-:Y:S02]  /*11c0*/  IMAD.MOV R16, RZ, RZ, -R9 ;  /* 0x000000ffff107224 */ /* 0x000fe400078e0a09 */
[----:B------:R-:W-:Y:S01]  /*11d0*/  @!P6 IMAD.IADD R13, R13, 0x1, -R18 ;  /* 0x000000010d0de824 */ /* 0x000fe200078e0a12 */
[----:B------:R-:W-:Y:S01]  /*11e0*/  ISETP.NE.AND P6, PT, R2, RZ, PT ;  /* 0x000000ff0200720c */ /* 0x000fe20003fc5270 */
[C---:B------:R-:W-:Y:S02]  /*11f0*/  IMAD R10, R5.reuse, R14, R12 ;  /* 0x0000000e050a7224 */ /* 0x040fe400078e020c */
[----:B------:R-:W-:Y:S02]  /*1200*/  IMAD.MOV.U32 R14, RZ, RZ, R17 ;  /* 0x000000ffff0e7224 */ /* 0x000fe400078e0011 */
[----:B------:R-:W-:Y:S01]  /*1210*/  @!P3 IMAD.MOV R11, RZ, RZ, -R11 ;  /* 0x000000ffff0bb224 */ /* 0x000fe200078e0a0b */
[C---:B------:R-:W-:Y:S01]  /*1220*/  ISETP.GT.U32.AND P3, PT, R5.reuse, R10, PT ;  /* 0x0000000a0500720c */ /* 0x040fe20003f64070 */
[----:B------:R-:W-:-:S02]  /*1230*/  IMAD R12, R5, R16, R15 ;  /* 0x00000010050c7224 */ /* 0x000fc400078e020f */
[----:B------:R-:W-:Y:S01]  /*1240*/  @!P4 IMAD.MOV R13, RZ, RZ, -R13 ;  /* 0x000000ffff0dc224 */ /* 0x000fe200078e0a0d */
[----:B------:R-:W-:Y:S01]  /*1250*/  SEL R165, R164, R11, !P6 ;  /* 0x0000000ba4a57207 */ /* 0x000fe20007000000 */
[----:B------:R-:W-:Y:S01]  /*1260*/  IMAD.MOV.U32 R15, RZ, RZ, R7 ;  /* 0x000000ffff0f7224 */ /* 0x000fe200078e0007 */
[----:B------:R-:W-:Y:S01]  /*1270*/  ISETP.GT.U32.AND P4, PT, R5, R12, PT ;  /* 0x0000000c0500720c */ /* 0x000fe20003f84070 */
[----:B------:R-:W-:Y:S01]  /*1280*/  IMAD.HI.U32 R7, R6, R14, RZ ;  /* 0x0000000e06077227 */ /* 0x000fe200078e00ff */
[----:B------:R-:W-:-:S03]  /*1290*/  SEL R164, R164, R13, !P6 ;  /* 0x0000000da4a47207 */ /* 0x000fc60007000000 */
[----:B------:R-:W-:Y:S02]  /*12a0*/  IMAD.MOV R7, RZ, RZ, -R7 ;  /* 0x000000ffff077224 */ /* 0x000fe400078e0a07 */
[----:B------:R-:W-:Y:S02]  /*12b0*/  VIADD R13, R23, 0x32 ;  /* 0x00000032170d7836 */ /* 0x000fe40000000000 */
[----:B------:R-:W-:Y:S02]  /*12c0*/  @!P0 IMAD.IADD R8, R8, 0x1, -R5 ;  /* 0x0000000108088824 */ /* 0x000fe400078e0a05 */
[C---:B------:R-:W-:Y:S01]  /*12d0*/  IMAD R2, R5.reuse, R7, R14 ;  /* 0x0000000705027224 */ /* 0x040fe200078e020e */
[----:B------:R-:W-:Y:S01]  /*12e0*/  IABS R18, R13 ;  /* 0x0000000d00127213 */ /* 0x000fe20000000000 */
[----:B------:R-:W-:Y:S01]  /*12f0*/  IMAD.HI.U32 R9, R6, R15, RZ ;  /* 0x0000000f06097227 */ /* 0x000fe200078e00ff */
[C---:B------:R-:W-:Y:S02]  /*1300*/  ISETP.GT.U32.AND P0, PT, R5.reuse, R8, PT ;  /* 0x000000080500720c */ /* 0x040fe40003f04070 */
[----:B------:R-:W-:Y:S01]  /*1310*/  ISETP.GT.U32.AND P6, PT, R5, R2, PT ;  /* 0x000000020500720c */ /* 0x000fe20003fc4070 */
[----:B------:R-:W-:-:S02]  /*1320*/  IMAD.MOV R16, RZ, RZ, -R9 ;  /* 0x000000ffff107224 */ /* 0x000fc400078e0a09 */
[----:B------:R-:W-:Y:S02]  /*1330*/  VIADD R11, R23, 0x34 ;  /* 0x00000034170b7836 */ /* 0x000fe40000000000 */
[----:B------:R-:W-:-:S04]  /*1340*/  IMAD.HI.U32 R9, R6, R18, RZ ;  /* 0x0000001206097227 */ /* 0x000fc800078e00ff */
[C---:B------:R-:W-:Y:S01]  /*1350*/  IMAD R14, R5.reuse, R16, R15 ;  /* 0x00000010050e7224 */ /* 0x040fe200078e020f */
[----:B------:R-:W-:Y:S01]  /*1360*/  IABS R16, R11 ;  /* 0x0000000b00107213 */ /* 0x000fe20000000000 */
[----:B------:R-:W-:Y:S02]  /*1370*/  @!P3 IMAD.IADD R10, R10, 0x1, -R5 ;  /* 0x000000010a0ab824 */ /* 0x000fe400078e0a05 */
[----:B------:R-:W-:Y:S02]  /*1380*/  IMAD.MOV R9, RZ, RZ, -R9 ;  /* 0x000000ffff097224 */ /* 0x000fe400078e0a09 */
[--C-:B------:R-:W-:Y:S01]  /*1390*/  @!P4 IMAD.IADD R12, R12, 0x1, -R5.reuse ;  /* 0x000000010c0cc824 */ /* 0x100fe200078e0a05 */
[C---:B------:R-:W-:Y:S01]  /*13a0*/  ISETP.GT.U32.AND P4, PT, R5.reuse, R10, PT ;  /* 0x0000000a0500720c */ /* 0x040fe20003f84070 */
[----:B------:R-:W-:Y:S01]  /*13b0*/  @!P0 IMAD.IADD R8, R8, 0x1, -R5 ;  /* 0x0000000108088824 */ /* 0x000fe200078e0a05 */
[C---:B------:R-:W-:Y:S01]  /*13c0*/  ISETP.GT.U32.AND P0, PT, R5.reuse, R14, PT ;  /* 0x0000000e0500720c */ /* 0x040fe20003f04070 */
[C---:B------:R-:W-:Y:S01]  /*13d0*/  IMAD R18, R5.reuse, R9, R18 ;  /* 0x0000000905127224 */ /* 0x040fe200078e0212 */
[----:B------:R-:W-:Y:S01]  /*13e0*/  ISETP.GT.U32.AND P3, PT, R5, R12, PT ;  /* 0x0000000c0500720c */ /* 0x000fe20003f64070 */
[----:B------:R-:W-:-:S04]  /*13f0*/  IMAD.HI.U32 R7, R6, R16, RZ ;  /* 0x0000001006077227 */ /* 0x000fc800078e00ff */
[----:B------:R-:W-:Y:S01]  /*1400*/  @!P6 IMAD.IADD R2, R2, 0x1, -R5 ;  /* 0x000000010202e824 */ /* 0x000fe200078e0a05 */
[----:B------:R-:W-:Y:S01]  /*1410*/  ISETP.GT.U32.AND P6, PT, R5, R18, PT ;  /* 0x000000120500720c */ /* 0x000fe20003fc4070 */
[C---:B------:R-:W-:Y:S02]  /*1420*/  VIADD R15, R23.reuse, 0x30 ;  /* 0x00000030170f7836 */ /* 0x040fe40000000000 */
[----:B------:R-:W-:Y:S02]  /*1430*/  IMAD.MOV R7, RZ, RZ, -R7 ;  /* 0x000000ffff077224 */ /* 0x000fe400078e0a07 */
[----:B------:R-:W-:Y:S01]  /*1440*/  VIADD R17, R23, 0x2e ;  /* 0x0000002e17117836 */ /* 0x000fe20000000000 */
[----:B------:R-:W-:Y:S01]  /*1450*/  IABS R20, R15 ;  /* 0x0000000f00147213 */ /* 0x000fe20000000000 */
[C---:B------:R-:W-:Y:S02]  /*1460*/  IMAD R16, R5.reuse, R7, R16 ;  /* 0x0000000705107224 */ /* 0x040fe400078e0210 */
[--C-:B------:R-:W-:Y:S01]  /*1470*/  @!P4 IMAD.IADD R10, R10, 0x1, -R5.reuse ;  /* 0x000000010a0ac824 */ /* 0x100fe200078e0a05 */
[----:B------:R-:W-:Y:S01]  /*1480*/  IABS R22, R17 ;  /* 0x0000001100167213 */ /* 0x000fe20000000000 */
[----:B------:R-:W-:Y:S01]  /*1490*/  @!P0 IMAD.IADD R14, R14, 0x1, -R5 ;  /* 0x000000010e0e8824 */ /* 0x000fe200078e0a05 */
[----:B------:R-:W-:Y:S01]  /*14a0*/  ISETP.GT.U32.AND P4, PT, R5, R16, PT ;  /* 0x000000100500720c */ /* 0x000fe20003f84070 */
[----:B------:R-:W-:Y:S01]  /*14b0*/  IMAD.HI.U32 R7, R6, R20, RZ ;  /* 0x0000001406077227 */ /* 0x000fe200078e00ff */
[----:B------:R-:W-:-:S03]  /*14c0*/  ISETP.GE.AND P0, PT, R21, RZ, PT ;  /* 0x000000ff1500720c */ /* 0x000fc60003f06270 */
[----:B------:R-:W-:Y:S01]  /*14d0*/  @!P6 IMAD.IADD R18, R18, 0x1, -R5 ;  /* 0x000000011212e824 */ /* 0x000fe200078e0a05 */
[----:B------:R-:W-:Y:S01]  /*14e0*/  ISETP.GT.U32.AND P6, PT, R5, R14, PT ;  /* 0x0000000e0500720c */ /* 0x000fe20003fc4070 */
[----:B------:R-:W-:-:S04]  /*14f0*/  IMAD.HI.U32 R9, R6, R22, RZ ;  /* 0x0000001606097227 */ /* 0x000fc800078e00ff */
[----:B------:R-:W-:Y:S02]  /*1500*/  IMAD.MOV R7, RZ, RZ, -R7 ;  /* 0x000000ffff077224 */ /* 0x000fe400078e0a07 */
[----:B------:R-:W-:Y:S01]  /*1510*/  @!P3 IMAD.IADD R12, R12, 0x1, -R5 ;  /* 0x000000010c0cb824 */ /* 0x000fe200078e0a05 */
[----:B------:R-:W-:Y:S01]  /*1520*/  ISETP.GE.AND P3, PT, R19, RZ, PT ;  /* 0x000000ff1300720c */ /* 0x000fe20003f66270 */
[----:B------:R-:W-:Y:S02]  /*1530*/  IMAD.MOV R9, RZ, RZ, -R9 ;  /* 0x000000ffff097224 */ /* 0x000fe400078e0a09 */
[----:B------:R-:W-:Y:S02]  /*1540*/  VIADD R19, R23, 0x2c ;  /* 0x0000002c17137836 */ /* 0x000fe40000000000 */
[C---:B------:R-:W-:Y:S02]  /*1550*/  IMAD R20, R5.reuse, R7, R20 ;  /* 0x0000000705147224 */ /* 0x040fe400078e0214 */
[C---:B------:R-:W-:Y:S01]  /*1560*/  IMAD R22, R5.reuse, R9, R22 ;  /* 0x0000000905167224 */ /* 0x040fe200078e0216 */
[----:B------:R-:W-:Y:S01]  /*1570*/  IABS R24, R19 ;  /* 0x0000001300187213 */ /* 0x000fe20000000000 */
[--C-:B------:R-:W-:Y:S01]  /*1580*/  @!P4 IMAD.IADD R16, R16, 0x1, -R5.reuse ;  /* 0x000000011010c824 */ /* 0x100fe200078e0a05 */
[C---:B------:R-:W-:Y:S01]  /*1590*/  ISETP.GT.U32.AND P4, PT, R5.reuse, R2, PT ;  /* 0x000000020500720c */ /* 0x040fe20003f84070 */
[----:B------:R-:W-:Y:S01]  /*15a0*/  @!P5 IMAD.MOV R12, RZ, RZ, -R12 ;  /* 0x000000ffff0cd224 */ /* 0x000fe200078e0a0c */
[C---:B------:R-:W-:Y:S01]  /*15b0*/  ISETP.GT.U32.AND P5, PT, R5.reuse, R20, PT ;  /* 0x000000140500720c */ /* 0x040fe20003fa4070 */
[----:B------:R-:W-:Y:S01]  /*15c0*/  @!P6 IMAD.IADD R14, R14, 0x1, -R5 ;  /* 0x000000010e0ee824 */ /* 0x000fe200078e0a05 */
[----:B------:R-:W-:Y:S01]  /*15d0*/  ISETP.GT.U32.AND P6, PT, R5, R22, PT ;  /* 0x000000160500720c */ /* 0x000fe20003fc4070 */
[----:B------:R-:W-:-:S04]  /*15e0*/  IMAD.HI.U32 R7, R6, R24, RZ ;  /* 0x0000001806077227 */ /* 0x000fc800078e00ff */
[----:B------:R-:W-:Y:S01]  /*15f0*/  @!P1 IMAD.MOV R10, RZ, RZ, -R10 ;  /* 0x000000ffff0a9224 */ /* 0x000fe200078e0a0a */
[C---:B------:R-:W-:Y:S01]  /*1600*/  ISETP.GT.U32.AND P1, PT, R5.reuse, R18, PT ;  /* 0x000000120500720c */ /* 0x040fe20003f24070 */
[----:B------:R-:W-:Y:S02]  /*1610*/  IMAD.MOV R9, RZ, RZ, -R7 ;  /* 0x000000ffff097224 */ /* 0x000fe400078e0a07 */
[----:B------:R-:W-:Y:S01]  /*1620*/  @!P2 IMAD.MOV R8, RZ, RZ, -R8 ;  /* 0x000000ffff08a224 */ /* 0x000fe200078e0a08 */
[----:B------:R-:W-:Y:S01]  /*1630*/  ISETP.GT.U32.AND P2, PT, R5, R16, PT ;  /* 0x000000100500720c */ /* 0x000fe20003f44070 */
[----:B------:R-:W-:Y:S02]  /*1640*/  VIADD R21, R23, 0x2a ;  /* 0x0000002a17157836 */ /* 0x000fe40000000000 */
[--C-:B------:R-:W-:Y:S01]  /*1650*/  @!P4 IMAD.IADD R2, R2, 0x1, -R5.reuse ;  /* 0x000000010202c824 */ /* 0x100fe200078e0a05 */
[----:B------:R-:W-:Y:S01]  /*1660*/  ISETP.GE.AND P4, PT, R11, RZ, PT ;  /* 0x000000ff0b00720c */ /* 0x000fe20003f86270 */
[--C-:B------:R-:W-:Y:S01]  /*1670*/  @!P5 IMAD.IADD R20, R20, 0x1, -R5.reuse ;  /* 0x000000011414d824 */ /* 0x100fe200078e0a05 */
[----:B------:R-:W-:Y:S01]  /*1680*/  IABS R26, R21 ;  /* 0x00000015001a7213 */ /* 0x000fe20000000000 */
[----:B------:R-:W-:Y:S01]  /*1690*/  IMAD R24, R5, R9, R24 ;  /* 0x0000000905187224 */ /* 0x000fe200078e0218 */
[----:B------:R-:W-:Y:S01]  /*16a0*/  ISETP.GE.AND P5, PT, R17, RZ, PT ;  /* 0x000000ff1100720c */ /* 0x000fe20003fa6270 */
[----:B------:R-:W-:-:S02]  /*16b0*/  @!P6 IMAD.IADD R22, R22, 0x1, -R5 ;  /* 0x000000011616e824 */ /* 0x000fc400078e0a05 */
[----:B------:R-:W-:Y:S01]  /*16c0*/  @!P3 IMAD.MOV R2, RZ, RZ, -R2 ;  /* 0x000000ffff02b224 */ /* 0x000fe200078e0a02 */
[C---:B------:R-:W-:Y:S01]  /*16d0*/  ISETP.GT.U32.AND P3, PT, R5.reuse, R20, PT ;  /* 0x000000140500720c */ /* 0x040fe20003f64070 */
[----:B------:R-:W-:Y:S01]  /*16e0*/  @!P1 IMAD.IADD R18, R18, 0x1, -R5 ;  /* 0x0000000112129824 */ /* 0x000fe200078e0a05 */
[----:B------:R-:W-:Y:S01]  /*16f0*/  ISETP.GT.U32.AND P6, PT, R5, R24, PT ;  /* 0x000000180500720c */ /* 0x000fe20003fc4070 */
[----:B------:R-:W-:Y:S01]  /*1700*/  VIADD R11, R23, 0x28 ;  /* 0x00000028170b7836 */ /* 0x000fe20000000000 */
[----:B------:R-:W-:Y:S01]  /*1710*/  ISETP.GE.AND P1, PT, R15, RZ, PT ;  /* 0x000000ff0f00720c */ /* 0x000fe20003f26270 */
[----:B------:R-:W-:-:S03]  /*1720*/  IMAD.HI.U32 R7, R6, R26, RZ ;  /* 0x0000001a06077227 */ /* 0x000fc600078e00ff */
[----:B------:R-:W-:Y:S01]  /*1730*/  IABS R28, R11 ;  /* 0x0000000b001c7213 */ /* 0x000fe20000000000 */
[----:B------:R-:W-:Y:S01]  /*1740*/  @!P2 IMAD.IADD R16, R16, 0x1, -R5 ;  /* 0x000000011010a824 */ /* 0x000fe200078e0a05 */
[----:B------:R-:W-:Y:S01]  /*1750*/  ISETP.GE.AND P2, PT, R13, RZ, PT ;  /* 0x000000ff0d00720c */ /* 0x000fe20003f46270 */
[----:B------:R-:W-:Y:S02]  /*1760*/  IMAD.MOV R7, RZ, RZ, -R7 ;  /* 0x000000ffff077224 */ /* 0x000fe400078e0a07 */
[--C-:B------:R-:W-:Y:S01]  /*1770*/  @!P3 IMAD.IADD R20, R20, 0x1, -R5.reuse ;  /* 0x000000011414b824 */ /* 0x100fe200078e0a05 */
[----:B------:R-:W-:Y:S01]  /*1780*/  ISETP.GE.AND P3, PT, R21, RZ, PT ;  /* 0x000000ff1500720c */ /* 0x000fe20003f66270 */
[----:B------:R-:W-:Y:S01]  /*1790*/  IMAD R26, R5, R7, R26 ;  /* 0x00000007051a7224 */ /* 0x000fe200078e021a */
[----:B------:R-:W-:Y:S01]  /*17a0*/  IABS R21, R23 ;  /* 0x0000001700157213 */ /* 0x000fe20000000000 */
[----:B------:R-:W-:Y:S02]  /*17b0*/  VIADD R9, R23, 0x26 ;  /* 0x0000002617097836 */ /* 0x000fe40000000000 */
[----:B------:R-:W-:-:S02]  /*17c0*/  @!P6 IMAD.IADD R24, R24, 0x1, -R5 ;  /* 0x000000011818e824 */ /* 0x000fc400078e0a05 */
[----:B------:R-:W-:Y:S01]  /*17d0*/  IMAD.HI.U32 R7, R6, R28, RZ ;  /* 0x0000001c06077227 */ /* 0x000fe200078e00ff */
[----:B------:R-:W-:Y:S02]  /*17e0*/  IABS R30, R9 ;  /* 0x00000009001e7213 */ /* 0x000fe40000000000 */
[----:B------:R-:W-:Y:S01]  /*17f0*/  ISETP.GE.AND P6, PT, R9, RZ, PT ;  /* 0x000000ff0900720c */ /* 0x000fe20003fc6270 */
[----:B------:R-:W-:Y:S01]  /*1800*/  @!P1 IMAD.MOV R20, RZ, RZ, -R20 ;  /* 0x000000ffff149224 */ /* 0x000fe200078e0a14 */
[C---:B------:R-:W-:Y:S01]  /*1810*/  ISETP.GT.U32.AND P1, PT, R5.reuse, R24, PT ;  /* 0x000000180500720c */ /* 0x040fe20003f24070 */
[----:B------:R-:W-:Y:S02]  /*1820*/  IMAD.MOV R7, RZ, RZ, -R7 ;  /* 0x000000ffff077224 */ /* 0x000fe400078e0a07 */
[----:B------:R-:W-:Y:S01]  /*1830*/  @!P4 IMAD.MOV R16, RZ, RZ, -R16 ;  /* 0x000000ffff10c224 */ /* 0x000fe200078e0a10 */
[----:B------:R-:W-:Y:S01]  /*1840*/  ISETP.GT.U32.AND P4, PT, R5, R26, PT ;  /* 0x0000001a0500720c */ /* 0x000fe20003f84070 */
[----:B------:R-:W-:Y:S01]  /*1850*/  @!P2 IMAD.MOV R18, RZ, RZ, -R18 ;  /* 0x000000ffff12a224 */ /* 0x000fe200078e0a12 */
[----:B------:R-:W-:Y:S01]  /*1860*/  ISETP.GE.AND P2, PT, R19, RZ, PT ;  /* 0x000000ff1300720c */ /* 0x000fe20003f46270 */
[----:B------:R-:W-:-:S02]  /*1870*/  IMAD R28, R5, R7, R28 ;  /* 0x00000007051c7224 */ /* 0x000fc400078e021c */
[----:B------:R-:W-:-:S04]  /*1880*/  IMAD.HI.U32 R7, R6, R30, RZ ;  /* 0x0000001e06077227 */ /* 0x000fc800078e00ff */
[----:B------:R-:W-:Y:S02]  /*1890*/  IMAD.MOV R7, RZ, RZ, -R7 ;  /* 0x000000ffff077224 */ /* 0x000fe400078e0a07 */
[--C-:B------:R-:W-:Y:S01]  /*18a0*/  @!P1 IMAD.IADD R24, R24, 0x1, -R5.reuse ;  /* 0x0000000118189824 */ /* 0x100fe200078e0a05 */
[C---:B------:R-:W-:Y:S01]  /*18b0*/  ISETP.GT.U32.AND P1, PT, R5.reuse, R28, PT ;  /* 0x0000001c0500720c */ /* 0x040fe20003f24070 */
[C---:B------:R-:W-:Y:S02]  /*18c0*/  IMAD R30, R5.reuse, R7, R30 ;  /* 0x00000007051e7224 */ /* 0x040fe400078e021e */
[----:B------:R-:W-:Y:S01]  /*18d0*/  @!P0 IMAD.MOV R14, RZ, RZ, -R14 ;  /* 0x000000ffff0e8224 */ /* 0x000fe200078e0a0e */
[C---:B------:R-:W-:Y:S01]  /*18e0*/  ISETP.GT.U32.AND P0, PT, R5.reuse, R22, PT ;  /* 0x000000160500720c */ /* 0x040fe20003f04070 */
[----:B------:R-:W-:Y:S02]  /*18f0*/  @!P4 IMAD.IADD R26, R26, 0x1, -R5 ;  /* 0x000000011a1ac824 */ /* 0x000fe400078e0a05 */
[----:B------:R-:W-:Y:S01]  /*1900*/  @!P2 IMAD.MOV R24, RZ, RZ, -R24 ;  /* 0x000000ffff18a224 */ /* 0x000fe200078e0a18 */
[----:B------:R-:W-:Y:S01]  /*1910*/  ISETP.GT.U32.AND P2, PT, R5, R30, PT ;  /* 0x0000001e0500720c */ /* 0x000fe20003f44070 */
[----:B------:R-:W-:Y:S01]  /*1920*/  VIADD R9, R23, 0x24 ;  /* 0x0000002417097836 */ /* 0x000fe20000000000 */
[----:B------:R-:W-:Y:S01]  /*1930*/  ISETP.GT.U32.AND P4, PT, R5, R26, PT ;  /* 0x0000001a0500720c */ /* 0x000fe20003f84070 */
[----:B------:R-:W-:-:S02]  /*1940*/  VIADD R13, R23, 0x20 ;  /* 0x00000020170d7836 */ /* 0x000fc40000000000 */
[--C-:B------:R-:W-:Y:S01]  /*1950*/  @!P1 IMAD.IADD R28, R28, 0x1, -R5.reuse ;  /* 0x000000011c1c9824 */ /* 0x100fe200078e0a05 */
[----:B------:R-:W-:Y:S01]  /*1960*/  IABS R32, R9 ;  /* 0x0000000900207213 */ /* 0x000fe20000000000 */
[----:B------:R-:W-:Y:S01]  /*1970*/  VIADD R15, R23, 0x1e ;  /* 0x0000001e170f7836 */ /* 0x000fe20000000000 */
[----:B------:R-:W-:Y:S01]  /*1980*/  IABS R36, R13 ;  /* 0x0000000d00247213 */ /* 0x000fe20000000000 */
[--C-:B------:R-:W-:Y:S01]  /*1990*/  @!P0 IMAD.IADD R22, R22, 0x1, -R5.reuse ;  /* 0x0000000116168824 */ /* 0x100fe200078e0a05 */
[----:B------:R-:W-:Y:S01]  /*19a0*/  ISETP.GE.AND P0, PT, R11, RZ, PT ;  /* 0x000000ff0b00720c */ /* 0x000fe20003f06270 */
[----:B------:R-:W-:Y:S01]  /*19b0*/  VIADD R11, R23, 0x22 ;  /* 0x00000022170b7836 */ /* 0x000fe20000000000 */
[----:B------:R-:W-:Y:S01]  /*19c0*/  ISETP.GT.U32.AND P1, PT, R5, R28, PT ;  /* 0x0000001c0500720c */ /* 0x000fe20003f24070 */
[----:B------:R-:W-:Y:S01]  /*19d0*/  @!P2 IMAD.IADD R30, R30, 0x1, -R5 ;  /* 0x000000011e1ea824 */ /* 0x000fe200078e0a05 */
[----:B------:R-:W-:Y:S01]  /*19e0*/  IABS R38, R15 ;  /* 0x0000000f00267213 */ /* 0x000fe20000000000 */
[----:B------:R-:W-:Y:S01]  /*19f0*/  IMAD.HI.U32 R7, R6, R32, RZ ;  /* 0x0000002006077227 */ /* 0x000fe200078e00ff */
[----:B------:R-:W-:-:S02]  /*1a00*/  IABS R34, R11 ;  /* 0x0000000b00227213 */ /* 0x000fc40000000000 */
[----:B------:R-:W-:Y:S01]  /*1a10*/  ISETP.GT.U32.AND P2, PT, R5, R30, PT ;  /* 0x0000001e0500720c */ /* 0x000fe20003f44070 */
[----:B------:R-:W-:Y:S01]  /*1a20*/  @!P4 IMAD.IADD R26, R26, 0x1, -R5 ;  /* 0x000000011a1ac824 */ /* 0x000fe200078e0a05 */
[----:B------:R-:W-:Y:S01]  /*1a30*/  ISETP.GE.AND P4, PT, R11, RZ, PT ;  /* 0x000000ff0b00720c */ /* 0x000fe20003f86270 */
[----:B------:R-:W-:Y:S02]  /*1a40*/  IMAD.MOV R11, RZ, RZ, -R7 ;  /* 0x000000ffff0b7224 */ /* 0x000fe400078e0a07 */
[----:B------:R-:W-:-:S04]  /*1a50*/  IMAD.HI.U32 R7, R6, R36, RZ ;  /* 0x0000002406077227 */ /* 0x000fc800078e00ff */
[C---:B------:R-:W-:Y:S02]  /*1a60*/  IMAD R32, R5.reuse, R11, R32 ;  /* 0x0000000b05207224 */ /* 0x040fe400078e0220 */
[----:B------:R-:W-:Y:S02]  /*1a70*/  IMAD.MOV R11, RZ, RZ, -R7 ;  /* 0x000000ffff0b7224 */ /* 0x000fe400078e0a07 */
[----:B------:R-:W-:Y:S02]  /*1a80*/  @!P2 IMAD.IADD R30, R30, 0x1, -R5 ;  /* 0x000000011e1ea824 */ /* 0x000fe400078e0a05 */
[----:B------:R-:W-:Y:S02]  /*1a90*/  IMAD R36, R5, R11, R36 ;  /* 0x0000000b05247224 */ /* 0x000fe400078e0224 */
[----:B------:R-:W-:Y:S01]  /*1aa0*/  @!P5 IMAD.MOV R22, RZ, RZ, -R22 ;  /* 0x000000ffff16d224 */ /* 0x000fe200078e0a16 */
[----:B------:R-:W-:Y:S01]  /*1ab0*/  ISETP.GE.AND P5, PT, R9, RZ, PT ;  /* 0x000000ff0900720c */ /* 0x000fe20003fa6270 */
[----:B------:R-:W-:Y:S01]  /*1ac0*/  VIADD R17, R23, 0x1a ;  /* 0x0000001a17117836 */ /* 0x000fe20000000000 */
[----:B------:R-:W-:Y:S01]  /*1ad0*/  ISETP.GT.U32.AND P2, PT, R5, R36, PT ;  /* 0x000000240500720c */ /* 0x000fe20003f44070 */
[----:B------:R-:W-:-:S03]  /*1ae0*/  IMAD.HI.U32 R9, R6, R34, RZ ;  /* 0x0000002206097227 */ /* 0x000fc600078e00ff */
[----:B------:R-:W-:Y:S01]  /*1af0*/  IABS R42, R17 ;  /* 0x00000011002a7213 */ /* 0x000fe20000000000 */
[----:B------:R-:W-:Y:S01]  /*1b00*/  @!P1 IMAD.IADD R28, R28, 0x1, -R5 ;  /* 0x000000011c1c9824 */ /* 0x000fe200078e0a05 */
[----:B------:R-:W-:Y:S01]  /*1b10*/  ISETP.GT.U32.AND P1, PT, R5, R32, PT ;  /* 0x000000200500720c */ /* 0x000fe20003f24070 */
[----:B------:R-:W-:Y:S02]  /*1b20*/  IMAD.MOV R9, RZ, RZ, -R9 ;  /* 0x000000ffff097224 */ /* 0x000fe400078e0a09 */
[----:B------:R-:W-:-:S04]  /*1b30*/  IMAD.HI.U32 R7, R6, R38, RZ ;  /* 0x0000002606077227 */ /* 0x000fc800078e00ff */
[----:B------:R-:W-:Y:S02]  /*1b40*/  @!P2 IMAD.IADD R36, R36, 0x1, -R5 ;  /* 0x000000012424a824 */ /* 0x000fe400078e0a05 */
[C---:B------:R-:W-:Y:S02]  /*1b50*/  IMAD R34, R5.reuse, R9, R34 ;  /* 0x0000000905227224 */ /* 0x040fe400078e0222 */
[----:B------:R-:W-:Y:S01]  /*1b60*/  IMAD.MOV R7, RZ, RZ, -R7 ;  /* 0x000000ffff077224 */ /* 0x000fe200078e0a07 */
[----:B------:R-:W-:Y:S01]  /*1b70*/  ISETP.GT.U32.AND P2, PT, R5, R36, PT ;  /* 0x000000240500720c */ /* 0x000fe20003f44070 */
[----:B------:R-:W-:-:S04]  /*1b80*/  IMAD.HI.U32 R9, R6, R42, RZ ;  /* 0x0000002a06097227 */ /* 0x000fc800078e00ff */
[C---:B------:R-:W-:Y:S02]  /*1b90*/  IMAD R38, R5.reuse, R7, R38 ;  /* 0x0000000705267224 */ /* 0x040fe400078e0226 */
[----:B------:R-:W-:Y:S02]  /*1ba0*/  IMAD.MOV R9, RZ, RZ, -R9 ;  /* 0x000000ffff097224 */ /* 0x000fe400078e0a09 */
[----:B------:R-:W-:Y:S01]  /*1bb0*/  @!P0 IMAD.MOV R28, RZ, RZ, -R28 ;  /* 0x000000ffff1c8224 */ /* 0x000fe200078e0a1c */
[C---:B------:R-:W-:Y:S01]  /*1bc0*/  ISETP.GT.U32.AND P0, PT, R5.reuse, R34, PT ;  /* 0x000000220500720c */ /* 0x040fe20003f04070 */
[--C-:B------:R-:W-:Y:S02]  /*1bd0*/  @!P1 IMAD.IADD R32, R32, 0x1, -R5.reuse ;  /* 0x0000000120209824 */ /* 0x100fe400078e0a05 */
[----:B------:R-:W-:Y:S01]  /*1be0*/  @!P6 IMAD.MOV R30, RZ, RZ, -R30 ;  /* 0x000000ffff1ee224 */ /* 0x000fe200078e0a1e */
[C---:B------:R-:W-:Y:S01]  /*1bf0*/  ISETP.GT.U32.AND P6, PT, R5.reuse, R38, PT ;  /* 0x000000260500720c */ /* 0x040fe20003fc4070 */
[C---:B------:R-:W-:Y:S01]  /*1c00*/  IMAD R42, R5.reuse, R9, R42 ;  /* 0x00000009052a7224 */ /* 0x040fe200078e022a */
[----:B------:R-:W-:Y:S01]  /*1c10*/  ISETP.GT.U32.AND P1, PT, R5, R32, PT ;  /* 0x000000200500720c */ /* 0x000fe20003f24070 */
[----:B------:R-:W-:-:S02]  /*1c20*/  @!P2 IMAD.IADD R36, R36, 0x1, -R5 ;  /* 0x000000012424a824 */ /* 0x000fc400078e0a05 */
[----:B------:R-:W-:Y:S01]  /*1c30*/  @!P3 IMAD.MOV R26, RZ, RZ, -R26 ;  /* 0x000000ffff1ab224 */ /* 0x000fe200078e0a1a */
[----:B------:R-:W-:Y:S01]  /*1c40*/  ISETP.GT.U32.AND P2, PT, R5, R42, PT ;  /* 0x0000002a0500720c */ /* 0x000fe20003f44070 */
[----:B------:R-:W-:Y:S01]  /*1c50*/  VIADD R19, R23, 0x18 ;  /* 0x0000001817137836 */ /* 0x000fe20000000000 */
[----:B------:R-:W-:Y:S01]  /*1c60*/  ISETP.GE.AND P3, PT, R13, RZ, PT ;  /* 0x000000ff0d00720c */ /* 0x000fe20003f66270 */
[----:B------:R-:W-:Y:S02]  /*1c70*/  VIADD R13, R23, 0x1c ;  /* 0x0000001c170d7836 */ /* 0x000fe40000000000 */
[--C-:B------:R-:W-:Y:S01]  /*1c80*/  @!P0 IMAD.IADD R34, R34, 0x1, -R5.reuse ;  /* 0x0000000122228824 */ /* 0x100fe200078e0a05 */
[----:B------:R-:W-:Y:S01]  /*1c90*/  IABS R44, R19 ;  /* 0x00000013002c7213 */ /* 0x000fe20000000000 */
[--C-:B------:R-:W-:Y:S01]  /*1ca0*/  @!P6 IMAD.IADD R38, R38, 0x1, -R5.reuse ;  /* 0x000000012626e824 */ /* 0x100fe200078e0a05 */
[----:B------:R-:W-:Y:S01]  /*1cb0*/  IABS R40, R13 ;  /* 0x0000000d00287213 */ /* 0x000fe20000000000 */
[----:B------:R-:W-:Y:S01]  /*1cc0*/  @!P1 IMAD.IADD R32, R32, 0x1, -R5 ;  /* 0x0000000120209824 */ /* 0x000fe200078e0a05 */
[C---:B------:R-:W-:Y:S01]  /*1cd0*/  ISETP.GT.U32.AND P0, PT, R5.reuse, R34, PT ;  /* 0x000000220500720c */ /* 0x040fe20003f04070 */
[----:B------:R-:W-:Y:S01]  /*1ce0*/  IMAD.HI.U32 R11, R6, R44, RZ ;  /* 0x0000002c060b7227 */ /* 0x000fe200078e00ff */
[----:B------:R-:W-:-:S02]  /*1cf0*/  ISETP.GT.U32.AND P6, PT, R5, R38, PT ;  /* 0x000000260500720c */ /* 0x000fc40003fc4070 */
[----:B------:R-:W-:Y:S01]  /*1d00*/  ISETP.GE.AND P1, PT, R15, RZ, PT ;  /* 0x000000ff0f00720c */ /* 0x000fe20003f26270 */
[----:B------:R-:W-:Y:S01]  /*1d10*/  @!P2 IMAD.IADD R42, R42, 0x1, -R5 ;  /* 0x000000012a2aa824 */ /* 0x000fe200078e0a05 */
[----:B------:R-:W-:Y:S01]  /*1d20*/  IABS R15, R41 ;  /* 0x00000029000f7213 */ /* 0x000fe20000000000 */
[----:B------:R-:W-:-:S04]  /*1d30*/  IMAD.HI.U32 R7, R6, R40, RZ ;  /* 0x0000002806077227 */ /* 0x000fc800078e00ff */
[----:B------:R-:W-:Y:S01]  /*1d40*/  @!P5 IMAD.MOV R32, RZ, RZ, -R32 ;  /* 0x000000ffff20d224 */ /* 0x000fe200078e0a20 */
[----:B------:R-:W-:Y:S01]  /*1d50*/  ISETP.GT.U32.AND P5, PT, R5, R42, PT ;  /* 0x0000002a0500720c */ /* 0x000fe20003fa4070 */
[----:B------:R-:W-:Y:S02]  /*1d60*/  IMAD.MOV R7, RZ, RZ, -R7 ;  /* 0x000000ffff077224 */ /* 0x000fe400078e0a07 */
[----:B------:R-:W-:Y:S02]  /*1d70*/  IMAD.MOV R11, RZ, RZ, -R11 ;  /* 0x000000ffff0b7224 */ /* 0x000fe400078e0a0b */
[----:B------:R-:W-:-:S04]  /*1d80*/  IMAD.HI.U32 R9, R6, R48, RZ ;  /* 0x0000003006097227 */ /* 0x000fc800078e00ff */
[C---:B------:R-:W-:Y:S02]  /*1d90*/  IMAD R40, R5.reuse, R7, R40 ;  /* 0x0000000705287224 */ /* 0x040fe400078e0228 */
[----:B------:R-:W-:Y:S02]  /*1da0*/  IMAD R44, R5, R11, R44 ;  /* 0x0000000b052c7224 */ /* 0x000fe400078e022c */
[----:B------:R-:W-:Y:S02]  /*1db0*/  IMAD.MOV R9, RZ, RZ, -R9 ;  /* 0x000000ffff097224 */ /* 0x000fe400078e0a09 */
[----:B------:R-:W-:-:S04]  /*1dc0*/  IMAD.HI.U32 R7, R6, R46, RZ ;  /* 0x0000002e06077227 */ /* 0x000fc800078e00ff */
[--C-:B------:R-:W-:Y:S01]  /*1dd0*/  @!P0 IMAD.IADD R34, R34, 0x1, -R5.reuse ;  /* 0x0000000122228824 */ /* 0x100fe200078e0a05 */
[C---:B------:R-:W-:Y:S01]  /*1de0*/  ISETP.GT.U32.AND P0, PT, R5.reuse, R40, PT ;  /* 0x000000280500720c */ /* 0x040fe20003f04070 */
[----:B------:R-:W-:Y:S01]  /*1df0*/  @!P6 IMAD.IADD R38, R38, 0x1, -R5 ;  /* 0x000000012626e824 */ /* 0x000fe200078e0a05 */
[C---:B------:R-:W-:Y:S01]  /*1e00*/  ISETP.GT.U32.AND P6, PT, R5.reuse, R44, PT ;  /* 0x0000002c0500720c */ /* 0x040fe20003fc4070 */
[C---:B------:R-:W-:Y:S02]  /*1e10*/  IMAD R48, R5.reuse, R9, R48 ;  /* 0x0000000905307224 */ /* 0x040fe400078e0230 */
[----:B------:R-:W-:Y:S02]  /*1e20*/  IMAD.MOV R7, RZ, RZ, -R7 ;  /* 0x000000ffff077224 */ /* 0x000fe400078e0a07 */
[----:B------:R-:W-:Y:S01]  /*1e30*/  @!P5 IMAD.IADD R42, R42, 0x1, -R5 ;  /* 0x000000012a2ad824 */ /* 0x000fe200078e0a05 */
[C---:B------:R-:W-:Y:S01]  /*1e40*/  ISETP.GT.U32.AND P5, PT, R5.reuse, R48, PT ;  /* 0x000000300500720c */ /* 0x040fe20003fa4070 */
[----:B------:R-:W-:-:S02]  /*1e50*/  IMAD R46, R5, R7, R46 ;  /* 0x00000007052e7224 */ /* 0x000fc400078e022e */
[----:B------:R-:W-:-:S04]  /*1e60*/  IMAD.HI.U32 R7, R6, R52, RZ ;  /* 0x0000003406077227 */ /* 0x000fc800078e00ff */
[----:B------:R-:W-:Y:S02]  /*1e70*/  IMAD.MOV R9, RZ, RZ, -R7 ;  /* 0x000000ffff097224 */ /* 0x000fe400078e0a07 */
[--C-:B------:R-:W-:Y:S01]  /*1e80*/  @!P0 IMAD.IADD R40, R40, 0x1, -R5.reuse ;  /* 0x0000000128288824 */ /* 0x100fe200078e0a05 */
[----:B------:R-:W-:Y:S01]  /*1e90*/  ISETP.GE.AND P0, PT, R13, RZ, PT ;  /* 0x000000ff0d00720c */ /* 0x000fe20003f06270 */
[--C-:B------:R-:W-:Y:S02]  /*1ea0*/  @!P6 IMAD.IADD R44, R44, 0x1, -R5.reuse ;  /* 0x000000012c2ce824 */ /* 0x100fe400078e0a05 */
[C---:B------:R-:W-:Y:S01]  /*1eb0*/  IMAD R52, R5.reuse, R9, R52 ;  /* 0x0000000905347224 */ /* 0x040fe200078e0234 */
[C---:B------:R-:W-:Y:S01]  /*1ec0*/  ISETP.GT.U32.AND P2, PT, R5.reuse, R40, PT ;  /* 0x000000280500720c */ /* 0x040fe20003f44070 */
[----:B------:R-:W-:Y:S01]  /*1ed0*/  @!P5 IMAD.IADD R48, R48, 0x1, -R5 ;  /* 0x000000013030d824 */ /* 0x000fe200078e0a05 */
[C---:B------:R-:W-:Y:S01]  /*1ee0*/  ISETP.GT.U32.AND P6, PT, R5.reuse, R44, PT ;  /* 0x0000002c0500720c */ /* 0x040fe20003fc4070 */
[----:B------:R-:W-:Y:S01]  /*1ef0*/  IMAD.HI.U32 R11, R6, R50, RZ ;  /* 0x00000032060b7227 */ /* 0x000fe200078e00ff */
[----:B------:R-:W-:-:S03]  /*1f00*/  ISETP.GT.U32.AND P5, PT, R5, R52, PT ;  /* 0x000000340500720c */ /* 0x000fc60003fa4070 */
[----:B------:R-:W-:-:S04]  /*1f10*/  IMAD.HI.U32 R7, R6, R54, RZ ;  /* 0x0000003606077227 */ /* 0x000fc800078e00ff */
[----:B------:R-:W-:Y:S02]  /*1f20*/  IMAD.MOV R11, RZ, RZ, -R11 ;  /* 0x000000ffff0b7224 */ /* 0x000fe400078e0a0b */
[----:B------:R-:W-:Y:S02]  /*1f30*/  IMAD.MOV R7, RZ, RZ, -R7 ;  /* 0x000000ffff077224 */ /* 0x000fe400078e0a07 */
[C---:B------:R-:W-:Y:S02]  /*1f40*/  IMAD R50, R5.reuse, R11, R50 ;  /* 0x0000000b05327224 */ /* 0x040fe400078e0232 */
[C---:B------:R-:W-:Y:S02]  /*1f50*/  IMAD R54, R5.reuse, R7, R54 ;  /* 0x0000000705367224 */ /* 0x040fe400078e0236 */
[--C-:B------:R-:W-:Y:S01]  /*1f60*/  @!P2 IMAD.IADD R40, R40, 0x1, -R5.reuse ;  /* 0x000000012828a824 */ /* 0x100fe200078e0a05 */
[C---:B------:R-:W-:Y:S01]  /*1f70*/  ISETP.GT.U32.AND P2, PT, R5.reuse, R46, PT ;  /* 0x0000002e0500720c */ /* 0x040fe20003f44070 */
[--C-:B------:R-:W-:Y:S01]  /*1f80*/  @!P6 IMAD.IADD R44, R44, 0x1, -R5.reuse ;  /* 0x000000012c2ce824 */ /* 0x100fe200078e0a05 */
[C---:B------:R-:W-:Y:S01]  /*1f90*/  ISETP.GT.U32.AND P6, PT, R5.reuse, R50, PT ;  /* 0x000000320500720c */ /* 0x040fe20003fc4070 */
[----:B------:R-:W-:Y:S01]  /*1fa0*/  @!P5 IMAD.IADD R52, R52, 0x1, -R5 ;  /* 0x000000013434d824 */ /* 0x000fe200078e0a05 */
[----:B------:R-:W-:Y:S01]  /*1fb0*/  ISETP.GT.U32.AND P5, PT, R5, R54, PT ;  /* 0x000000360500720c */ /* 0x000fe20003fa4070 */
[----:B------:R-:W-:-:S04]  /*1fc0*/  IMAD.HI.U32 R9, R6, R56, RZ ;  /* 0x0000003806097227 */ /* 0x000fc800078e00ff */
[----:B------:R-:W-:Y:S02]  /*1fd0*/  IMAD.MOV R9, RZ, RZ, -R9 ;  /* 0x000000ffff097224 */ /* 0x000fe400078e0a09 */
[----:B------:R-:W-:-:S04]  /*1fe0*/  IMAD.HI.U32 R11, R6, R58, RZ ;  /* 0x0000003a060b7227 */ /* 0x000fc800078e00ff */
[----:B------:R-:W-:Y:S02]  /*1ff0*/  IMAD R56, R5, R9, R56 ;  /* 0x0000000905387224 */ /* 0x000fe400078e0238 */
[--C-:B------:R-:W-:Y:S01]  /*2000*/  @!P2 IMAD.IADD R46, R46, 0x1, -R5.reuse ;  /* 0x000000012e2ea824 */ /* 0x100fe200078e0a05 */
[----:B------:R-:W-:Y:S01]  /*2010*/  ISETP.GE.AND P2, PT, R17, RZ, PT ;  /* 0x000000ff1100720c */ /* 0x000fe20003f46270 */
[--C-:B------:R-:W-:Y:S01]  /*2020*/  @!P6 IMAD.IADD R50, R50, 0x1, -R5.reuse ;  /* 0x000000013232e824 */ /* 0x100fe200078e0a05 */
[----:B------:R-:W-:Y:S01]  /*2030*/  IABS R17, R43 ;  /* 0x0000002b00117213 */ /* 0x000fe20000000000 */
[----:B------:R-:W-:Y:S01]  /*2040*/  @!P5 IMAD.IADD R54, R54, 0x1, -R5 ;  /* 0x000000013636d824 */ /* 0x000fe200078e0a05 */
[----:B------:R-:W-:Y:S01]  /*2050*/  ISETP.GT.U32.AND P5, PT, R5, R56, PT ;  /* 0x000000380500720c */ /* 0x000fe20003fa4070 */
[----:B------:R-:W-:Y:S01]  /*2060*/  IMAD.MOV R11, RZ, RZ, -R11 ;  /* 0x000000ffff0b7224 */ /* 0x000fe200078e0a0b */
[----:B------:R-:W-:Y:S01]  /*2070*/  ISETP.GE.AND P6, PT, R19, RZ, PT ;  /* 0x000000ff1300720c */ /* 0x000fe20003fc6270 */
[----:B------:R-:W-:Y:S01]  /*2080*/  IMAD.HI.U32 R7, R6, R60, RZ ;  /* 0x0000003c06077227 */ /* 0x000fe200078e00ff */
[----:B------:R-:W-:-:S03]  /*2090*/  IABS R19, R45 ;  /* 0x0000002d00137213 */ /* 0x000fc60000000000 */
[----:B------:R-:W-:Y:S01]  /*20a0*/  @!P1 IMAD.MOV R38, RZ, RZ, -R38 ;  /* 0x000000ffff269224 */ /* 0x000fe200078e0a26 */
[C---:B------:R-:W-:Y:S01]  /*20b0*/  ISETP.GT.U32.AND P1, PT, R5.reuse, R50, PT ;  /* 0x000000320500720c */ /* 0x040fe20003f24070 */
[----:B------:R-:W-:Y:S02]  /*20c0*/  IMAD R58, R5, R11, R58 ;  /* 0x0000000b053a7224 */ /* 0x000fe400078e023a */
[----:B------:R-:W-:-:S04]  /*20d0*/  IMAD.HI.U32 R9, R6, R15, RZ ;  /* 0x0000000f06097227 */ /* 0x000fc800078e00ff */
[----:B------:R-:W-:-:S04]  /*20e0*/  IMAD.HI.U32 R11, R6, R17, RZ ;  /* 0x00000011060b7227 */ /* 0x000fc800078e00ff */
[----:B------:R-:W-:Y:S02]  /*20f0*/  IMAD.MOV R7, RZ, RZ, -R7 ;  /* 0x000000ffff077224 */ /* 0x000fe400078e0a07 */
[----:B------:R-:W-:Y:S02]  /*2100*/  IMAD.MOV R62, RZ, RZ, -R9 ;  /* 0x000000ffff3e7224 */ /* 0x000fe400078e0a09 */
[----:B------:R-:W-:Y:S01]  /*2110*/  @!P4 IMAD.MOV R34, RZ, RZ, -R34 ;  /* 0x000000ffff22c224 */ /* 0x000fe200078e0a22 */
[C---:B------:R-:W-:Y:S01]  /*2120*/  ISETP.GT.U32.AND P4, PT, R5.reuse, R46, PT ;  /* 0x0000002e0500720c */ /* 0x040fe20003f84070 */
[----:B------:R-:W-:Y:S01]  /*2130*/  @!P3 IMAD.MOV R36, RZ, RZ, -R36 ;  /* 0x000000ffff24b224 */ /* 0x000fe200078e0a24 */
[----:B------:R-:W-:Y:S01]  /*2140*/  ISETP.GT.U32.AND P3, PT, R5, R48, PT ;  /* 0x000000300500720c */ /* 0x000fe20003f64070 */
[----:B------:R-:W-:Y:S02]  /*2150*/  IMAD.MOV R64, RZ, RZ, -R11 ;  /* 0x000000ffff407224 */ /* 0x000fe400078e0a0b */
[----:B------:R-:W-:-:S04]  /*2160*/  IMAD.HI.U32 R13, R6, R19, RZ ;  /* 0x00000013060d7227 */ /* 0x000fc800078e00ff */
[----:B------:R-:W-:Y:S02]  /*2170*/  IMAD R60, R5, R7, R60 ;  /* 0x00000007053c7224 */ /* 0x000fe400078e023c */
[----:B------:R-:W-:-:S04]  /*2180*/  IMAD.HI.U32 R7, R6, R21, RZ ;  /* 0x0000001506077227 */ /* 0x000fc800078e00ff */
[C---:B------:R-:W-:Y:S02]  /*2190*/  IMAD R6, R5.reuse, R62, R15 ;  /* 0x0000003e05067224 */ /* 0x040fe400078e020f */
[C---:B------:R-:W-:Y:S02]  /*21a0*/  IMAD R62, R5.reuse, R64, R17 ;  /* 0x00000040053e7224 */ /* 0x040fe400078e0211 */
[----:B------:R-:W-:Y:S01]  /*21b0*/  @!P5 IMAD.IADD R56, R56, 0x1, -R5 ;  /* 0x000000013838d824 */ /* 0x000fe200078e0a05 */
[C---:B------:R-:W-:Y:S01]  /*21c0*/  ISETP.GT.U32.AND P5, PT, R5.reuse, R54, PT ;  /* 0x000000360500720c */ /* 0x040fe20003fa4070 */
[----:B------:R-:W-:Y:S02]  /*21d0*/  IMAD.MOV R66, RZ, RZ, -R13 ;  /* 0x000000ffff427224 */ /* 0x000fe400078e0a0d */
[----:B------:R-:W-:Y:S01]  /*21e0*/  @!P1 IMAD.IADD R50, R50, 0x1, -R5 ;  /* 0x0000000132329824 */ /* 0x000fe200078e0a05 */
[C---:B------:R-:W-:Y:S01]  /*21f0*/  ISETP.GT.U32.AND P1, PT, R5.reuse, R62, PT ;  /* 0x0000003e0500720c */ /* 0x040fe20003f24070 */
[----:B------:R-:W-:-:S02]  /*2200*/  IMAD R64, R5, R66, R19 ;  /* 0x0000004205407224 */ /* 0x000fc400078e0213 */
[----:B------:R-:W-:Y:S01]  /*2210*/  @!P0 IMAD.MOV R40, RZ, RZ, -R40 ;  /* 0x000000ffff288224 */ /* 0x000fe200078e0a28 */
[C---:B------:R-:W-:Y:S01]  /*2220*/  ISETP.GT.U32.AND P0, PT, R5.reuse, R52, PT ;  /* 0x000000340500720c */ /* 0x040fe20003f04070 */
[----:B------:R-:W-:Y:S02]  /*2230*/  IMAD.MOV R66, RZ, RZ, -R7 ;  /* 0x000000ffff427224 */ /* 0x000fe400078e0a07 */
[----:B------:R-:W-:Y:S01]  /*2240*/  @!P2 IMAD.MOV R42, RZ, RZ, -R42 ;  /* 0x000000ffff2aa224 */ /* 0x000fe200078e0a2a */
[C---:B------:R-:W-:Y:S01]  /*2250*/  ISETP.GT.U32.AND P2, PT, R5.reuse, R56, PT ;  /* 0x000000380500720c */ /* 0x040fe20003f44070 */
[----:B------:R-:W-:Y:S01]  /*2260*/  @!P6 IMAD.MOV R44, RZ, RZ, -R44 ;  /* 0x000000ffff2ce224 */ /* 0x000fe200078e0a2c */
[C---:B------:R-:W-:Y:S01]  /*2270*/  ISETP.GT.U32.AND P6, PT, R5.reuse, R58, PT ;  /* 0x0000003a0500720c */ /* 0x040fe20003fc4070 */
[--C-:B------:R-:W-:Y:S01]  /*2280*/  @!P4 IMAD.IADD R46, R46, 0x1, -R5.reuse ;  /* 0x000000012e2ec824 */ /* 0x100fe200078e0a05 */
[C---:B------:R-:W-:Y:S01]  /*2290*/  ISETP.GT.U32.AND P4, PT, R5.reuse, R60, PT ;  /* 0x0000003c0500720c */ /* 0x040fe20003f84070 */
[----:B------:R-:W-:Y:S01]  /*22a0*/  @!P3 IMAD.IADD R48, R48, 0x1, -R5 ;  /* 0x000000013030b824 */ /* 0x000fe200078e0a05 */
[C---:B------:R-:W-:Y:S01]  /*22b0*/  ISETP.GT.U32.AND P3, PT, R5.reuse, R6, PT ;  /* 0x000000060500720c */ /* 0x040fe20003f64070 */
[----:B------:R-:W-:-:S02]  /*22c0*/  IMAD R66, R5, R66, R21 ;  /* 0x0000004205427224 */ /* 0x000fc400078e0215 */
[--C-:B------:R-:W-:Y:S02]  /*22d0*/  @!P5 IMAD.IADD R54, R54, 0x1, -R5.reuse ;  /* 0x000000013636d824 */ /* 0x100fe400078e0a05 */
[--C-:B------:R-:W-:Y:S01]  /*22e0*/  @!P1 IMAD.IADD R62, R62, 0x1, -R5.reuse ;  /* 0x000000013e3e9824 */ /* 0x100fe200078e0a05 */
[----:B------:R-:W-:Y:S01]  /*22f0*/  ISETP.GT.U32.AND P5, PT, R5, R66, PT ;  /* 0x000000420500720c */ /* 0x000fe20003fa4070 */
[--C-:B------:R-:W-:Y:S01]  /*2300*/  @!P0 IMAD.IADD R52, R52, 0x1, -R5.reuse ;  /* 0x0000000134348824 */ /* 0x100fe200078e0a05 */
[----:B------:R-:W-:Y:S01]  /*2310*/  ISETP.GE.AND P1, PT, R33, RZ, PT ;  /* 0x000000ff2100720c */ /* 0x000fe20003f26270 */
[--C-:B------:R-:W-:Y:S01]  /*2320*/  @!P2 IMAD.IADD R56, R56, 0x1, -R5.reuse ;  /* 0x000000013838a824 */ /* 0x100fe200078e0a05 */
[----:B------:R-:W-:Y:S01]  /*2330*/  ISETP.GT.U32.AND P0, PT, R5, R64, PT ;  /* 0x000000400500720c */ /* 0x000fe20003f04070 */
[--C-:B------:R-:W-:Y:S01]  /*2340*/  @!P6 IMAD.IADD R58, R58, 0x1, -R5.reuse ;  /* 0x000000013a3ae824 */ /* 0x100fe200078e0a05 */
[----:B------:R-:W-:Y:S01]  /*2350*/  ISETP.GE.AND P2, PT, R25, RZ, PT ;  /* 0x000000ff1900720c */ /* 0x000fe20003f46270 */
[--C-:B------:R-:W-:Y:S01]  /*2360*/  @!P4 IMAD.IADD R60, R60, 0x1, -R5.reuse ;  /* 0x000000013c3cc824 */ /* 0x100fe200078e0a05 */
[----:B------:R-:W-:Y:S01]  /*2370*/  ISETP.GE.AND P6, PT, R27, RZ, PT ;  /* 0x000000ff1b00720c */ /* 0x000fe20003fc6270 */
[--C-:B------:R-:W-:Y:S01]  /*2380*/  @!P3 IMAD.IADD R6, R6, 0x1, -R5.reuse ;  /* 0x000000010606b824 */ /* 0x100fe200078e0a05 */
[----:B------:R-:W-:Y:S01]  /*2390*/  ISETP.GE.AND P4, PT, R29, RZ, PT ;  /* 0x000000ff1d00720c */ /* 0x000fe20003f86270 */
[----:B-----5:R-:W-:Y:S01]  /*23a0*/  IMAD R165, R165, UR70, RZ ;  /* 0x00000046a5a57c24 */ /* 0x020fe2000f8e02ff */
[----:B------:R-:W-:Y:S01]  /*23b0*/  ISETP.GE.AND P3, PT, R31, RZ, PT ;  /* 0x000000ff1f00720c */ /* 0x000fe20003f66270 */
[----:B------:R-:W-:Y:S01]  /*23c0*/  @!P5 IMAD.IADD R66, R66, 0x1, -R5 ;  /* 0x000000014242d824 */ /* 0x000fe200078e0a05 */
[C---:B------:R-:W-:Y:S01]  /*23d0*/  ISETP.GT.U32.AND P5, PT, R5.reuse, R60, PT ;  /* 0x0000003c0500720c */ /* 0x040fe20003fa4070 */
[----:B------:R-:W-:Y:S01]  /*23e0*/  @!P1 IMAD.MOV R54, RZ, RZ, -R54 ;  /* 0x000000ffff369224 */ /* 0x000fe200078e0a36 */
[----:B------:R-:W-:Y:S01]  /*23f0*/  SHF.R.S32.HI R225, RZ, 0x1f, R165 ;  /* 0x0000001fffe17819 */ /* 0x000fe200000114a5 */
[--C-:B------:R-:W-:Y:S01]  /*2400*/  @!P0 IMAD.IADD R64, R64, 0x1, -R5.reuse ;  /* 0x0000000140408824 */ /* 0x100fe200078e0a05 */
[----:B------:R-:W-:Y:S01]  /*2410*/  ISETP.GT.U32.AND P1, PT, R5, R66, PT ;  /* 0x000000420500720c */ /* 0x000fe20003f24070 */
[----:B------:R-:W-:Y:S01]  /*2420*/  @!P2 IMAD.MOV R46, RZ, RZ, -R46 ;  /* 0x000000ffff2ea224 */ /* 0x000fe200078e0a2e */
[----:B------:R-:W-:Y:S01]  /*2430*/  ISETP.GE.AND P0, PT, R35, RZ, PT ;  /* 0x000000ff2300720c */ /* 0x000fe20003f06270 */
[----:B------:R-:W-:Y:S01]  /*2440*/  @!P6 IMAD.MOV R48, RZ, RZ, -R48 ;  /* 0x000000ffff30e224 */ /* 0x000fe200078e0a30 */
[C---:B------:R-:W-:Y:S01]  /*2450*/  ISETP.GT.U32.AND P2, PT, R5.reuse, R58, PT ;  /* 0x0000003a0500720c */ /* 0x040fe20003f44070 */
[----:B------:R-:W-:Y:S01]  /*2460*/  @!P4 IMAD.MOV R50, RZ, RZ, -R50 ;  /* 0x000000ffff32c224 */ /* 0x000fe200078e0a32 */
[C---:B------:R-:W-:Y:S01]  /*2470*/  ISETP.GT.U32.AND P4, PT, R5.reuse, R6, PT ;  /* 0x000000060500720c */ /* 0x040fe20003f84070 */
[----:B------:R-:W-:Y:S01]  /*2480*/  @!P3 IMAD.MOV R52, RZ, RZ, -R52 ;  /* 0x000000ffff34b224 */ /* 0x000fe200078e0a34 */
[C---:B------:R-:W-:Y:S01]  /*2490*/  ISETP.GT.U32.AND P3, PT, R5.reuse, R62, PT ;  /* 0x0000003e0500720c */ /* 0x040fe20003f64070 */
[--C-:B------:R-:W-:Y:S01]  /*24a0*/  @!P5 IMAD.IADD R60, R60, 0x1, -R5.reuse ;  /* 0x000000013c3cd824 */ /* 0x100fe200078e0a05 */
[----:B------:R-:W-:Y:S01]  /*24b0*/  ISETP.GT.U32.AND P6, PT, R5, R64, PT ;  /* 0x000000400500720c */ /* 0x000fe20003fc4070 */
[----:B------:R-:W-:Y:S01]  /*24c0*/  IMAD R164, R164, UR70, RZ ;  /* 0x00000046a4a47c24 */ /* 0x000fe2000f8e02ff */
[----:B------:R-:W-:Y:S01]  /*24d0*/  ISETP.GE.AND P5, PT, R39, RZ, PT ;  /* 0x000000ff2700720c */ /* 0x000fe20003fa6270 */
[--C-:B------:R-:W-:Y:S01]  /*24e0*/  @!P1 IMAD.IADD R66, R66, 0x1, -R5.reuse ;  /* 0x0000000142429824 */ /* 0x100fe200078e0a05 */
[----:B------:R-:W-:Y:S01]  /*24f0*/  ISETP.NE.AND P1, PT, R3, RZ, PT ;  /* 0x000000ff0300720c */ /* 0x000fe20003f25270 */
[----:B------:R-:W-:Y:S01]  /*2500*/  @!P0 IMAD.MOV R56, RZ, RZ, -R56 ;  /* 0x000000ffff388224 */ /* 0x000fe200078e0a38 */
[----:B------:R-:W-:Y:S01]  /*2510*/  ISETP.GE.AND P0, PT, R23, RZ, PT ;  /* 0x000000ff1700720c */ /* 0x000fe20003f06270 */
[--C-:B------:R-:W-:Y:S01]  /*2520*/  @!P2 IMAD.IADD R58, R58, 0x1, -R5.reuse ;  /* 0x000000013a3aa824 */ /* 0x100fe200078e0a05 */
[----:B------:R-:W-:Y:S01]  /*2530*/  LOP3.LUT R3, RZ, R3, RZ, 0x33, !PT ;  /* 0x00000003ff037212 */ /* 0x000fe200078e33ff */
[--C-:B------:R-:W-:Y:S01]  /*2540*/  @!P4 IMAD.IADD R6, R6, 0x1, -R5.reuse ;  /* 0x000000010606c824 */ /* 0x100fe200078e0a05 */
[----:B------:R-:W-:Y:S01]  /*2550*/  ISETP.GE.AND P2, PT, R37, RZ, PT ;  /* 0x000000ff2500720c */ /* 0x000fe20003f46270 */
[--C-:B------:R-:W-:Y:S01]  /*2560*/  @!P3 IMAD.IADD R62, R62, 0x1, -R5.reuse ;  /* 0x000000013e3eb824 */ /* 0x100fe200078e0a05 */
[----:B------:R-:W-:Y:S01]  /*2570*/  ISETP.GE.AND P4, PT, R41, RZ, PT ;  /* 0x000000ff2900720c */ /* 0x000fe20003f86270 */
[----:B------:R-:W-:Y:S01]  /*2580*/  @!P6 IMAD.IADD R64, R64, 0x1, -R5 ;  /* 0x000000014040e824 */ /* 0x000fe200078e0a05 */
[----:B------:R-:W-:Y:S01]  /*2590*/  ISETP.GE.AND P3, PT, R43, RZ, PT ;  /* 0x000000ff2b00720c */ /* 0x000fe20003f66270 */
[----:B------:R-:W-:Y:S01]  /*25a0*/  @!P5 IMAD.MOV R60, RZ, RZ, -R60 ;  /* 0x000000ffff3cd224 */ /* 0x000fe200078e0a3c */
[----:B------:R-:W-:Y:S01]  /*25b0*/  ISETP.GE.AND P6, PT, R45, RZ, PT ;  /* 0x000000ff2d00720c */ /* 0x000fe20003fc6270 */
[----:B------:R-:W-:Y:S01]  /*25c0*/  USHF.R.S32.HI UR70, URZ, 0x1f, UR77 ;  /* 0x0000001fff467899 */ /* 0x000fe2000801144d */
[C---:B------:R-:W-:Y:S01]  /*25d0*/  SEL R8, R3.reuse, R8, !P1 ;  /* 0x0000000803087207 */ /* 0x040fe20004800000 */
[----:B------:R-:W-:Y:S01]  /*25e0*/  @!P0 IMAD.MOV R66, RZ, RZ, -R66 ;  /* 0x000000ffff428224 */ /* 0x000fe200078e0a42 */
[----:B------:R-:W-:-:S02]  /*25f0*/  SEL R2, R3, R2, !P1 ;  /* 0x0000000203027207 */ /* 0x000fc40004800000 */
[C---:B------:R-:W-:Y:S01]  /*2600*/  SEL R10, R3.reuse, R10, !P1 ;  /* 0x0000000a030a7207 */ /* 0x040fe20004800000 */
[----:B------:R-:W-:Y:S01]  /*2610*/  IMAD R8, R8, UR4, RZ ;  /* 0x0000000408087c24 */ /* 0x000fe2000f8e02ff */
[C---:B------:R-:W-:Y:S01]  /*2620*/  SEL R12, R3.reuse, R12, !P1 ;  /* 0x0000000c030c7207 */ /* 0x040fe20004800000 */
[----:B------:R-:W-:Y:S01]  /*2630*/  IMAD R2, R2, UR4, RZ ;  /* 0x0000000402027c24 */ /* 0x000fe2000f8e02ff */
[C---:B------:R-:W-:Y:S01]  /*2640*/  SEL R14, R3.reuse, R14, !P1 ;  /* 0x0000000e030e7207 */ /* 0x040fe20004800000 */
[----:B------:R-:W-:Y:S01]  /*2650*/  IMAD R10, R10, UR4, RZ ;  /* 0x000000040a0a7c24 */ /* 0x000fe2000f8e02ff */
[C---:B------:R-:W-:Y:S01]  /*2660*/  SEL R16, R3.reuse, R16, !P1 ;  /* 0x0000001003107207 */ /* 0x040fe20004800000 */
[----:B------:R-:W-:Y:S01]  /*2670*/  @!P2 IMAD.MOV R58, RZ, RZ, -R58 ;  /* 0x000000ffff3aa224 */ /* 0x000fe200078e0a3a */
[----:B--2---:R-:W-:Y:S01]  /*2680*/  IADD3 R5, P0, PT, R8, UR8, RZ ;  /* 0x0000000808057c10 */ /* 0x004fe2000ff1e0ff */
[----:B------:R-:W-:Y:S01]  /*2690*/  @!P4 IMAD.MOV R6, RZ, RZ, -R6 ;  /* 0x000000ffff06c224 */ /* 0x000fe200078e0a06 */
[----:B------:R-:W-:Y:S01]  /*26a0*/  SEL R24, R3, R24, !P1 ;  /* 0x0000001803187207 */ /* 0x000fe20004800000 */
[----:B------:R-:W-:Y:S01]  /*26b0*/  @!P3 IMAD.MOV R62, RZ, RZ, -R62 ;  /* 0x000000ffff3eb224 */ /* 0x000fe200078e0a3e */
[----:B------:R-:W-:Y:S01]  /*26c0*/  R2UR UR10, R5 ;  /* 0x00000000050a72ca */ /* 0x000fe200000e0000 */
[----:B------:R-:W-:Y:S01]  /*26d0*/  @!P6 IMAD.MOV R64, RZ, RZ, -R64 ;  /* 0x000000ffff40e224 */ /* 0x000fe200078e0a40 */
[----:B------:R-:W-:Y:S01]  /*26e0*/  IADD3 R9, P3, PT, R2, UR8, RZ ;  /* 0x0000000802097c10 */ /* 0x000fe2000ff7e0ff */
[----:B------:R-:W-:Y:S01]  /*26f0*/  IMAD R12, R12, UR4, RZ ;  /* 0x000000040c0c7c24 */ /* 0x000fe2000f8e02ff */
[----:B------:R-:W-:Y:S01]  /*2700*/  IADD3 R5, P6, PT, R10, UR8, RZ ;  /* 0x000000080a057c10 */ /* 0x000fe2000ffde0ff */
[----:B------:R-:W-:Y:S01]  /*2710*/  IMAD R14, R14, UR4, RZ ;  /* 0x000000040e0e7c24 */ /* 0x000fe2000f8e02ff */
[C---:B------:R-:W-:Y:S01]  /*2720*/  SEL R18, R3.reuse, R18, !P1 ;  /* 0x0000001203127207 */ /* 0x040fe20004800000 */
[----:B------:R-:W-:Y:S01]  /*2730*/  IMAD R16, R16, UR4, RZ ;  /* 0x0000000410107c24 */ /* 0x000fe2000f8e02ff */
[----:B------:R-:W-:-:S02]  /*2740*/  SEL R20, R3, R20, !P1 ;  /* 0x0000001403147207 */ /* 0x000fc40004800000 */
[C---:B------:R-:W-:Y:S01]  /*2750*/  SEL R22, R3.reuse, R22, !P1 ;  /* 0x0000001603167207 */ /* 0x040fe20004800000 */
[----:B------:R-:W-:Y:S01]  /*2760*/  IMAD R18, R18, UR4, RZ ;  /* 0x0000000412127c24 */ /* 0x000fe2000f8e02ff */
[C---:B------:R-:W-:Y:S02]  /*2770*/  SEL R26, R3.reuse, R26, !P1 ;  /* 0x0000001a031a7207 */ /* 0x040fe40004800000 */
[C---:B------:R-:W-:Y:S02]  /*2780*/  SEL R28, R3.reuse, R28, !P1 ;  /* 0x0000001c031c7207 */ /* 0x040fe40004800000 */
[C---:B------:R-:W-:Y:S01]  /*2790*/  SEL R30, R3.reuse, R30, !P1 ;  /* 0x0000001e031e7207 */ /* 0x040fe20004800000 */
[----:B------:R-:W-:Y:S01]  /*27a0*/  IMAD R26, R26, UR4, RZ ;  /* 0x000000041a1a7c24 */ /* 0x000fe2000f8e02ff */
        /* <DEDUP_REMOVED lines=34> */
[----:B------:R-:W-:-:S02]  /*29d0*/  SEL R64, R3, R64, !P1 ;  /* 0x0000004003407207 */ /* 0x000fc40004800000 */
[----:B------:R-:W-:Y:S01]  /*29e0*/  R2UR UR13, R9 ;  /* 0x00000000090d72ca */ /* 0x000fe200000e0000 */
[----:B------:R-:W-:Y:S01]  /*29f0*/  IMAD R9, R24, UR4, RZ ;  /* 0x0000000418097c24 */ /* 0x000fe2000f8e02ff */
[----:B------:R-:W-:Y:S01]  /*2a00*/  SEL R3, R3, R66, !P1 ;  /* 0x0000004203037207 */ /* 0x000fe20004800000 */
[----:B------:R-:W-:Y:S01]  /*2a10*/  IMAD R62, R62, UR4, RZ ;  /* 0x000000043e3e7c24 */ /* 0x000fe2000f8e02ff */
[----:B------:R-:W-:Y:S01]  /*2a20*/  R2UR UR11, R5 ;  /* 0x00000000050b72ca */ /* 0x000fe200000e0000 */
[----:B------:R-:W-:Y:S01]  /*2a30*/  IMAD R64, R64, UR4, RZ ;  /* 0x0000000440407c24 */ /* 0x000fe2000f8e02ff */
[----:B------:R-:W-:Y:S01]  /*2a40*/  IADD3 R11, P4, PT, R12, UR8, RZ ;  /* 0x000000080c0b7c10 */ /* 0x000fe2000ff9e0ff */
[----:B------:R-:W-:Y:S01]  /*2a50*/  IMAD R3, R3, UR4, RZ ;  /* 0x0000000403037c24 */ /* 0x000fe2000f8e02ff */
[----:B------:R-:W-:Y:S02]  /*2a60*/  IADD3 R7, P2, PT, R14, UR8, RZ ;  /* 0x000000080e077c10 */ /* 0x000fe4000ff5e0ff */
[----:B------:R-:W-:-:S02]  /*2a70*/  CS2R R66, SRZ ;  /* 0x0000000000427805 */ /* 0x000fc4000001ff00 */
[----:B------:R-:W-:Y:S02]  /*2a80*/  IADD3 R5, P1, PT, R16, UR8, RZ ;  /* 0x0000000810057c10 */ /* 0x000fe4000ff3e0ff */
[----:B------:R-:W-:Y:S02]  /*2a90*/  SHF.R.S32.HI R24, RZ, 0x1f, R12 ;  /* 0x0000001fff187819 */ /* 0x000fe4000001140c */
[----:B------:R-:W-:Y:S01]  /*2aa0*/  R2UR UR14, R7 ;  /* 0x00000000070e72ca */ /* 0x000fe200000e0000 */
[----:B------:R-:W-:Y:S01]  /*2ab0*/  IMAD R7, R22, UR4, RZ ;  /* 0x0000000416077c24 */ /* 0x000fe2000f8e02ff */
[----:B------:R-:W-:Y:S01]  /*2ac0*/  R2UR UR15, R5 ;  /* 0x00000000050f72ca */ /* 0x000fe200000e0000 */
[----:B------:R-:W-:Y:S01]  /*2ad0*/  IMAD R5, R20, UR4, RZ ;  /* 0x0000000414057c24 */ /* 0x000fe2000f8e02ff */
[----:B------:R-:W-:Y:S02]  /*2ae0*/  SHF.R.S32.HI R27, RZ, 0x1f, R8 ;  /* 0x0000001fff1b7819 */ /* 0x000fe40000011408 */
[----:B------:R-:W-:-:S02]  /*2af0*/  IADD3.X R24, PT, PT, R24, UR9, RZ, P4, !PT ;  /* 0x0000000918187c10 */ /* 0x000fc4000a7fe4ff */
[----:B------:R-:W-:Y:S02]  /*2b00*/  SHF.R.S32.HI R25, RZ, 0x1f, R10 ;  /* 0x0000001fff197819 */ /* 0x000fe4000001140a */
[----:B------:R-:W-:Y:S02]  /*2b10*/  IADD3 R8, P4, PT, R9, UR8, RZ ;  /* 0x0000000809087c10 */ /* 0x000fe4000ff9e0ff */
[----:B------:R-:W-:Y:S02]  /*2b20*/  SHF.R.S32.HI R21, RZ, 0x1f, R16 ;  /* 0x0000001fff157819 */ /* 0x000fe40000011410 */
[----:B------:R-:W-:Y:S02]  /*2b30*/  R2UR UR12, R11 ;  /* 0x000000000b0c72ca */ /* 0x000fe400000e0000 */
[----:B------:R-:W-:Y:S02]  /*2b40*/  IADD3.X R27, PT, PT, R27, UR9, RZ, P0, !PT ;  /* 0x000000091b1b7c10 */ /* 0x000fe400087fe4ff */
[----:B------:R-:W-:-:S02]  /*2b50*/  IADD3.X R25, PT, PT, R25, UR9, RZ, P6, !PT ;  /* 0x0000000919197c10 */ /* 0x000fc4000b7fe4ff */
[----:B------:R-:W-:Y:S02]  /*2b60*/  R2UR UR19, R8 ;  /* 0x00000000081372ca */ /* 0x000fe400000e0000 */
[----:B------:R-:W-:Y:S02]  /*2b70*/  IADD3.X R21, PT, PT, R21, UR9, RZ, P1, !PT ;  /* 0x0000000915157c10 */ /* 0x000fe40008ffe4ff */
[----:B------:R-:W-:Y:S02]  /*2b80*/  IADD3 R12, P5, PT, R18, UR8, RZ ;  /* 0x00000008120c7c10 */ /* 0x000fe4000ffbe0ff */
[----:B------:R-:W-:Y:S02]  /*2b90*/  IADD3 R11, P0, PT, R5, UR8, RZ ;  /* 0x00000008050b7c10 */ /* 0x000fe4000ff1e0ff */
[----:B------:R-:W-:Y:S02]  /*2ba0*/  IADD3 R10, P6, PT, R7, UR8, RZ ;  /* 0x00000008070a7c10 */ /* 0x000fe4000ffde0ff */
[----:B------:R-:W-:-:S02]  /*2bb0*/  SHF.R.S32.HI R23, RZ, 0x1f, R2 ;  /* 0x0000001fff177819 */ /* 0x000fc40000011402 */
[----:B------:R-:W-:Y:S02]  /*2bc0*/  SHF.R.S32.HI R22, RZ, 0x1f, R14 ;  /* 0x0000001fff167819 */ /* 0x000fe4000001140e */
[----:B------:R-:W-:Y:S02]  /*2bd0*/  SHF.R.S32.HI R20, RZ, 0x1f, R18 ;  /* 0x0000001fff147819 */ /* 0x000fe40000011412 */
[----:B------:R-:W-:Y:S02]  /*2be0*/  IADD3 R8, P1, PT, R30, UR8, RZ ;  /* 0x000000081e087c10 */ /* 0x000fe4000ff3e0ff */
[----:B------:R-:W-:Y:S02]  /*2bf0*/  SHF.R.S32.HI R19, RZ, 0x1f, R5 ;  /* 0x0000001fff137819 */ /* 0x000fe40000011405 */
[----:B------:R-:W-:Y:S02]  /*2c00*/  R2UR UR17, R11 ;  /* 0x000000000b1172ca */ /* 0x000fe400000e0000 */
[----:B------:R-:W-:-:S02]  /*2c10*/  R2UR UR18, R10 ;  /* 0x000000000a1272ca */ /* 0x000fc400000e0000 */
[----:B------:R-:W-:Y:S02]  /*2c20*/  IADD3.X R23, PT, PT, R23, UR9, RZ, P3, !PT ;  /* 0x0000000917177c10 */ /* 0x000fe40009ffe4ff */
[----:B------:R-:W-:Y:S02]  /*2c30*/  IADD3.X R22, PT, PT, R22, UR9, RZ, P2, !PT ;  /* 0x0000000916167c10 */ /* 0x000fe400097fe4ff */
[----:B------:R-:W-:Y:S02]  /*2c40*/  IADD3.X R20, PT, PT, R20, UR9, RZ, P5, !PT ;  /* 0x0000000914147c10 */ /* 0x000fe4000affe4ff */
[----:B------:R-:W-:Y:S02]  /*2c50*/  R2UR UR22, R8 ;  /* 0x00000000081672ca */ /* 0x000fe400000e0000 */
[----:B------:R-:W-:Y:S02]  /*2c60*/  IADD3.X R19, PT, PT, R19, UR9, RZ, P0, !PT ;  /* 0x0000000913137c10 */ /* 0x000fe400087fe4ff */
[----:B------:R-:W-:-:S02]  /*2c70*/  IADD3 R11, P3, PT, R26, UR8, RZ ;  /* 0x000000081a0b7c10 */ /* 0x000fc4000ff7e0ff */
[----:B------:R-:W-:Y:S02]  /*2c80*/  IADD3 R10, P2, PT, R28, UR8, RZ ;  /* 0x000000081c0a7c10 */ /* 0x000fe4000ff5e0ff */
[----:B------:R-:W-:Y:S02]  /*2c90*/  IADD3 R2, P5, PT, R32, UR8, RZ ;  /* 0x0000000820027c10 */ /* 0x000fe4000ffbe0ff */
[----:B------:R-:W-:Y:S02]  /*2ca0*/  SHF.R.S32.HI R16, RZ, 0x1f, R26 ;  /* 0x0000001fff107819 */ /* 0x000fe4000001141a */
[----:B------:R-:W-:Y:S02]  /*2cb0*/  IADD3 R8, P0, PT, R34, UR8, RZ ;  /* 0x0000000822087c10 */ /* 0x000fe4000ff1e0ff */
[----:B------:R-:W-:Y:S02]  /*2cc0*/  SHF.R.S32.HI R15, RZ, 0x1f, R28 ;  /* 0x0000001fff0f7819 */ /* 0x000fe4000001141c */
[----:B------:R-:W-:-:S02]  /*2cd0*/  R2UR UR16, R12 ;  /* 0x000000000c1072ca */ /* 0x000fc400000e0000 */
[----:B------:R-:W-:Y:S02]  /*2ce0*/  R2UR UR23, R2 ;  /* 0x00000000021772ca */ /* 0x000fe400000e0000 */
[----:B------:R-:W-:Y:S02]  /*2cf0*/  SHF.R.S32.HI R18, RZ, 0x1f, R7 ;  /* 0x0000001fff127819 */ /* 0x000fe40000011407 */
[----:B------:R-:W-:Y:S02]  /*2d00*/  IADD3.X R16, PT, PT, R16, UR9, RZ, P3, !PT ;  /* 0x0000000910107c10 */ /* 0x000fe40009ffe4ff */
[----:B------:R-:W-:Y:S02]  /*2d10*/  R2UR UR24, R8 ;  /* 0x00000000081872ca */ /* 0x000fe400000e0000 */
[----:B------:R-:W-:Y:S02]  /*2d20*/  IADD3.X R15, PT, PT, R15, UR9, RZ, P2, !PT ;  /* 0x000000090f0f7c10 */ /* 0x000fe400097fe4ff */
[----:B------:R-:W-:-:S02]  /*2d30*/  IADD3 R2, P3, PT, R40, UR8, RZ ;  /* 0x0000000828027c10 */ /* 0x000fc4000ff7e0ff */
[----:B------:R-:W-:Y:S02]  /*2d40*/  SHF.R.S32.HI R12, RZ, 0x1f, R34 ;  /* 0x0000001fff0c7819 */ /* 0x000fe40000011422 */
[----:B------:R-:W-:Y:S02]  /*2d50*/  IADD3 R8, P2, PT, R42, UR8, RZ ;  /* 0x000000082a087c10 */ /* 0x000fe4000ff5e0ff */
[----:B------:R-:W-:Y:S02]  /*2d60*/  IADD3.X R18, PT, PT, R18, UR9, RZ, P6, !PT ;  /* 0x0000000912127c10 */ /* 0x000fe4000b7fe4ff */
[----:B------:R-:W-:Y:S02]  /*2d70*/  SHF.R.S32.HI R17, RZ, 0x1f, R9 ;  /* 0x0000001fff117819 */ /* 0x000fe40000011409 */
[----:B------:R-:W-:Y:S02]  /*2d80*/  IADD3 R7, P6, PT, R36, UR8, RZ ;  /* 0x0000000824077c10 */ /* 0x000fe4000ffde0ff */
[----:B------:R-:W-:-:S02]  /*2d90*/  R2UR UR27, R2 ;  /* 0x00000000021b72ca */ /* 0x000fc400000e0000 */
[----:B------:R-:W-:Y:S02]  /*2da0*/  SHF.R.S32.HI R14, RZ, 0x1f, R30 ;  /* 0x0000001fff0e7819 */ /* 0x000fe4000001141e */
[----:B------:R-:W-:Y:S02]  /*2db0*/  IADD3.X R12, PT, PT, R12, UR9, RZ, P0, !PT ;  /* 0x000000090c0c7c10 */ /* 0x000fe400087fe4ff */
[----:B------:R-:W-:Y:S02]  /*2dc0*/  R2UR UR28, R8 ;  /* 0x00000000081c72ca */ /* 0x000fe400000e0000 */
[----:B------:R-:W-:Y:S02]  /*2dd0*/  IADD3 R2, P0, PT, R48, UR8, RZ ;  /* 0x0000000830027c10 */ /* 0x000fe4000ff1e0ff */
[----:B------:R-:W-:Y:S02]  /*2de0*/  SHF.R.S32.HI R8, RZ, 0x1f, R42 ;  /* 0x0000001fff087819 */ /* 0x000fe4000001142a */
[----:B------:R-:W-:-:S02]  /*2df0*/  R2UR UR21, R10 ;  /* 0x000000000a1572ca */ /* 0x000fc400000e0000 */
[----:B------:R-:W-:Y:S02]  /*2e00*/  IADD3.X R17, PT, PT, R17, UR9, RZ, P4, !PT ;  /* 0x0000000911117c10 */ /* 0x000fe4000a7fe4ff */
[----:B------:R-:W-:Y:S02]  /*2e10*/  R2UR UR25, R7 ;  /* 0x00000000071972ca */ /* 0x000fe400000e0000 */
[----:B------:R-:W-:Y:S02]  /*2e20*/  IADD3.X R14, PT, PT, R14, UR9, RZ, P1, !PT ;  /* 0x000000090e0e7c10 */ /* 0x000fe40008ffe4ff */
[----:B------:R-:W-:Y:S02]  /*2e30*/  R2UR UR20, R11 ;  /* 0x000000000b1472ca */ /* 0x000fe400000e0000 */
[----:B------:R-:W-:Y:S02]  /*2e40*/  IADD3 R5, P4, PT, R38, UR8, RZ ;  /* 0x0000000826057c10 */ /* 0x000fe4000ff9e0ff */
[----:B------:R-:W-:-:S02]  /*2e50*/  SHF.R.S32.HI R13, RZ, 0x1f, R32 ;  /* 0x0000001fff0d7819 */ /* 0x000fc40000011420 */
[----:B------:R-:W-:Y:S02]  /*2e60*/  IADD3 R7, P1, PT, R44, UR8, RZ ;  /* 0x000000082c077c10 */ /* 0x000fe4000ff3e0ff */
[----:B------:R-:W-:Y:S02]  /*2e70*/  R2UR UR31, R2 ;  /* 0x00000000021f72ca */ /* 0x000fe400000e0000 */
[----:B------:R-:W-:Y:S02]  /*2e80*/  SHF.R.S32.HI R10, RZ, 0x1f, R38 ;  /* 0x0000001fff0a7819 */ /* 0x000fe40000011426 */
[----:B------:R-:W-:Y:S02]  /*2e90*/  IADD3.X R8, PT, PT, R8, UR9, RZ, P2, !PT ;  /* 0x0000000908087c10 */ /* 0x000fe400097fe4ff */
[----:B------:R-:W-:Y:S02]  /*2ea0*/  SHF.R.S32.HI R11, RZ, 0x1f, R36 ;  /* 0x0000001fff0b7819 */ /* 0x000fe40000011424 */
[----:B------:R-:W-:-:S02]  /*2eb0*/  IADD3 R2, P2, PT, R56, UR8, RZ ;  /* 0x0000000838027c10 */ /* 0x000fc4000ff5e0ff */
[----:B------:R-:W-:Y:S02]  /*2ec0*/  R2UR UR26, R5 ;  /* 0x00000000051a72ca */ /* 0x000fe400000e0000 */
[----:B------:R-:W-:Y:S02]  /*2ed0*/  IADD3.X R13, PT, PT, R13, UR9, RZ, P5, !PT ;  /* 0x000000090d0d7c10 */ /* 0x000fe4000affe4ff */
[----:B------:R-:W-:Y:S02]  /*2ee0*/  R2UR UR29, R7 ;  /* 0x00000000071d72ca */ /* 0x000fe400000e0000 */
[----:B------:R-:W-:Y:S02]  /*2ef0*/  IADD3.X R10, PT, PT, R10, UR9, RZ, P4, !PT ;  /* 0x000000090a0a7c10 */ /* 0x000fe4000a7fe4ff */
[----:B------:R-:W-:Y:S02]  /*2f00*/  IADD3 R5, P5, PT, R46, UR8, RZ ;  /* 0x000000082e057c10 */ /* 0x000fe4000ffbe0ff */
[----:B------:R-:W-:-:S02]  /*2f10*/  SHF.R.S32.HI R9, RZ, 0x1f, R40 ;  /* 0x0000001fff097819 */ /* 0x000fc40000011428 */
[----:B------:R-:W-:Y:S02]  /*2f20*/  IADD3.X R11, PT, PT, R11, UR9, RZ, P6, !PT ;  /* 0x000000090b0b7c10 */ /* 0x000fe4000b7fe4ff */
[----:B------:R-:W-:Y:S02]  /*2f30*/  IADD3 R7, P4, PT, R52, UR8, RZ ;  /* 0x0000000834077c10 */ /* 0x000fe4000ff9e0ff */
[----:B------:R-:W-:Y:S02]  /*2f40*/  R2UR UR35, R2 ;  /* 0x00000000022372ca */ /* 0x000fe400000e0000 */
[----:B------:R-:W-:Y:S02]  /*2f50*/  IADD3 R26, P6, PT, R50, UR8, RZ ;  /* 0x00000008321a7c10 */ /* 0x000fe4000ffde0ff */
[----:B------:R-:W-:Y:S02]  /*2f60*/  SHF.R.S32.HI R2, RZ, 0x1f, R50 ;  /* 0x0000001fff027819 */ /* 0x000fe40000011432 */
[----:B------:R-:W-:-:S02]  /*2f70*/  CS2R R50, SRZ ;  /* 0x0000000000327805 */ /* 0x000fc4000001ff00 */
[----:B------:R-:W-:Y:S02]  /*2f80*/  R2UR UR30, R5 ;  /* 0x00000000051e72ca */ /* 0x000fe400000e0000 */
[----:B------:R-:W-:Y:S02]  /*2f90*/  IADD3.X R9, PT, PT, R9, UR9, RZ, P3, !PT ;  /* 0x0000000909097c10 */ /* 0x000fe40009ffe4ff */
[----:B------:R-:W-:Y:S02]  /*2fa0*/  R2UR UR33, R7 ;  /* 0x00000000072172ca */ /* 0x000fe400000e0000 */
[----:B------:R-:W-:Y:S02]  /*2fb0*/  IADD3 R5, P3, PT, R54, UR8, RZ ;  /* 0x0000000836057c10 */ /* 0x000fe4000ff7e0ff */
[----:B------:R-:W-:Y:S02]  /*2fc0*/  SHF.R.S32.HI R7, RZ, 0x1f, R44 ;  /* 0x0000001fff077819 */ /* 0x000fe4000001142c */
[----:B------:R-:W-:-:S02]  /*2fd0*/  CS2R R44, SRZ ;  /* 0x00000000002c7805 */ /* 0x000fc4000001ff00 */
[----:B------:R-:W-:Y:S02]  /*2fe0*/  IADD3.X R2, PT, PT, R2, UR9, RZ, P6, !PT ;  /* 0x0000000902027c10 */ /* 0x000fe4000b7fe4ff */
[----:B------:R-:W-:Y:S02]  /*2ff0*/  SHF.R.S32.HI R56, RZ, 0x1f, R56 ;  /* 0x0000001fff387819 */ /* 0x000fe40000011438 */
[----:B------:R-:W-:Y:S01]  /*3000*/  R2UR UR32, R26 ;  /* 0x000000001a2072ca */ /* 0x000fe200000e0000 */
[----:B------:R-:W-:Y:S01]  /*3010*/  IMAD R26, R6, UR4, RZ ;  /* 0x00000004061a7c24 */ /* 0x000fe2000f8e02ff */
[----:B------:R-:W-:Y:S01]  /*3020*/  R2UR UR34, R5 ;  /* 0x00000000052272ca */ /* 0x000fe200000e0000 */
[----:B------:R-:W1:Y:S01]  /*3030*/  LDCU UR4, c[0x0][0x3ac] ;  /* 0x00007580ff0477ac */ /* 0x000e620008000800 */
[----:B------:R-:W-:Y:S02]  /*3040*/  IADD3.X R7, PT, PT, R7, UR9, RZ, P1, !PT ;  /* 0x0000000907077c10 */ /* 0x000fe40008ffe4ff */
[----:B------:R-:W-:-:S02]  /*3050*/  R2UR UR62, R2 ;  /* 0x00000000023e72ca */ /* 0x000fc400000e0000 */
[----:B------:R-:W-:Y:S02]  /*3060*/  SHF.R.S32.HI R5, RZ, 0x1f, R48 ;  /* 0x0000001fff057819 */ /* 0x000fe40000011430 */
[----:B------:R-:W-:Y:S02]  /*3070*/  CS2R R48, SRZ ;  /* 0x0000000000307805 */ /* 0x000fe4000001ff00 */
[----:B------:R-:W-:Y:S02]  /*3080*/  IADD3 R31, P1, PT, R58, UR8, RZ ;  /* 0x000000083a1f7c10 */ /* 0x000fe4000ff3e0ff */
[----:B------:R-:W-:Y:S02]  /*3090*/  IADD3.X R2, PT, PT, R56, UR9, RZ, P2, !PT ;  /* 0x0000000938027c10 */ /* 0x000fe400097fe4ff */
[----:B------:R-:W-:Y:S02]  /*30a0*/  CS2R R56, SRZ ;  /* 0x0000000000387805 */ /* 0x000fe4000001ff00 */
[----:B------:R-:W-:-:S02]  /*30b0*/  SHF.R.S32.HI R58, RZ, 0x1f, R58 ;  /* 0x0000001fff3a7819 */ /* 0x000fc4000001143a */
[----:B------:R-:W-:Y:S02]  /*30c0*/  IADD3.X R5, PT, PT, R5, UR9, RZ, P0, !PT ;  /* 0x0000000905057c10 */ /* 0x000fe400087fe4ff */
[----:B------:R-:W-:Y:S02]  /*30d0*/  R2UR UR65, R2 ;  /* 0x00000000024172ca */ /* 0x000fe400000e0000 */
[----:B------:R-:W-:Y:S01]  /*30e0*/  IADD3 R29, P0, PT, R26, UR8, RZ ;  /* 0x000000081a1d7c10 */ /* 0x000fe2000ff1e0ff */
[----:B-1----:R-:W-:Y:S01]  /*30f0*/  USHF.L.U32 UR4, UR4, 0x5, URZ ;  /* 0x0000000504047899 */ /* 0x002fe200080006ff */
[----:B------:R-:W-:Y:S02]  /*3100*/  IADD3.X R2, PT, PT, R58, UR9, RZ, P1, !PT ;  /* 0x000000093a027c10 */ /* 0x000fe40008ffe4ff */
[----:B------:R-:W-:Y:S02]  /*3110*/  CS2R R58, SRZ ;  /* 0x00000000003a7805 */ /* 0x000fe4000001ff00 */
[----:B------:R-:W-:-:S02]  /*3120*/  SHF.R.S32.HI R26, RZ, 0x1f, R26 ;  /* 0x0000001fff1a7819 */ /* 0x000fc4000001141a */
[----:B------:R-:W-:Y:S02]  /*3130*/  R2UR UR66, R2 ;  /* 0x00000000024272ca */ /* 0x000fe400000e0000 */
[----:B------:R-:W-:Y:S02]  /*3140*/  IADD3.X R2, PT, PT, R26, UR9, RZ, P0, !PT ;  /* 0x000000091a027c10 */ /* 0x000fe400087fe4ff */
[----:B------:R-:W-:Y:S02]  /*3150*/  IADD3 R28, P6, PT, R62, UR8, RZ ;  /* 0x000000083e1c7c10 */ /* 0x000fe4000ffde0ff */
[----:B------:R-:W-:Y:S02]  /*3160*/  R2UR UR68, R2 ;  /* 0x00000000024472ca */ /* 0x000fe400000e0000 */
[----:B------:R-:W-:Y:S02]  /*3170*/  SHF.R.S32.HI R2, RZ, 0x1f, R62 ;  /* 0x0000001fff027819 */ /* 0x000fe4000001143e */
[----:B------:R-:W-:-:S02]  /*3180*/  CS2R R62, SRZ ;  /* 0x00000000003e7805 */ /* 0x000fc4000001ff00 */
[----:B------:R-:W-:Y:S02]  /*3190*/  SHF.R.S32.HI R167, RZ, 0x1f, R64 ;  /* 0x0000001fffa77819 */ /* 0x000fe40000011440 */
[----:B------:R-:W-:Y:S02]  /*31a0*/  IADD3.X R2, PT, PT, R2, UR9, RZ, P6, !PT ;  /* 0x0000000902027c10 */ /* 0x000fe4000b7fe4ff */
[----:B------:R-:W-:Y:S02]  /*31b0*/  IADD3 R168, P0, PT, R64, UR8, RZ ;  /* 0x0000000840a87c10 */ /* 0x000fe4000ff1e0ff */
[----:B------:R-:W-:Y:S02]  /*31c0*/  CS2R R64, SRZ ;  /* 0x0000000000407805 */ /* 0x000fe4000001ff00 */
[----:B------:R-:W-:Y:S01]  /*31d0*/  R2UR UR71, R2 ;  /* 0x00000000024772ca */ /* 0x000fe200000e0000 */
[----:B------:R-:W-:Y:S01]  /*31e0*/  IMAD.SHL.U32 R2, R4, 0x10, RZ ;  /* 0x0000001004027824 */ /* 0x000fe200078e00ff */
[----:B------:R-:W-:-:S02]  /*31f0*/  SHF.R.S32.HI R169, RZ, 0x1f, R3 ;  /* 0x0000001fffa97819 */ /* 0x000fc40000011403 */
[----:B------:R-:W-:Y:S02]  /*3200*/  IADD3 R170, P1, PT, R3, UR8, RZ ;  /* 0x0000000803aa7c10 */ /* 0x000fe4000ff3e0ff */
[----:B------:R-:W-:Y:S01]  /*3210*/  IADD3.X R167, PT, PT, R167, UR9, RZ, P0, !PT ;  /* 0x00000009a7a77c10 */ /* 0x000fe200087fe4ff */
[----:B------:R1:W-:Y:S01]  /*3220*/  STL [R1+0x1b4], R2 ;  /* 0x0001b40201007387 */ /* 0x0003e20000100800 */
[----:B------:R-:W-:Y:S02]  /*3230*/  IADD3.X R169, PT, PT, R169, UR9, RZ, P1, !PT ;  /* 0x00000009a9a97c10 */ /* 0x000fe40008ffe4ff */
[----:B------:R-:W-:Y:S02]  /*3240*/  IADD3 R3, P0, PT, R165, UR77, RZ ;  /* 0x0000004da5037c10 */ /* 0x000fe4000ff1e0ff */
[----:B------:R-:W-:Y:S02]  /*3250*/  SHF.R.S32.HI R223, RZ, 0x1f, R164 ;  /* 0x0000001fffdf7819 */ /* 0x000fe400000114a4 */
[----:B------:R-:W-:Y:S01]  /*3260*/  SHF.R.S32.HI R6, RZ, 0x1f, R46 ;  /* 0x0000001fff067819 */ /* 0x000fe2000001142e */
[----:B------:R2:W-:Y:S01]  /*3270*/  STL [R1+0x1b0], R3 ;  /* 0x0001b00301007387 */ /* 0x0005e20000100800 */
[----:B------:R-:W-:-:S02]  /*3280*/  SHF.R.S32.HI R54, RZ, 0x1f, R54 ;  /* 0x0000001fff367819 */ /* 0x000fc40000011436 */
[----:B------:R-:W-:Y:S02]  /*3290*/  CS2R R46, SRZ ;  /* 0x00000000002e7805 */ /* 0x000fe4000001ff00 */
[----:B-1----:R-:W-:Y:S01]  /*32a0*/  IADD3 R2, P1, PT, R164, UR77, RZ ;  /* 0x0000004da4027c10 */ /* 0x002fe2000ff3e0ff */
[----:B------:R-:W-:Y:S01]  /*32b0*/  USHF.R.S32.HI UR77, URZ, 0x1f, UR74 ;  /* 0x0000001fff4d7899 */ /* 0x000fe2000801144a */
[----:B------:R-:W-:Y:S02]  /*32c0*/  IADD3.X R6, PT, PT, R6, UR9, RZ, P5, !PT ;  /* 0x0000000906067c10 */ /* 0x000fe4000affe4ff */
[----:B------:R-:W-:Y:S01]  /*32d0*/  R2UR UR61, R5 ;  /* 0x00000000053d72ca */ /* 0x000fe200000e0000 */
[----:B------:R1:W-:Y:S01]  /*32e0*/  STL [R1+0x1a8], R2 ;  /* 0x0001a80201007387 */ /* 0x0003e20000100800 */
[----:B------:R-:W-:Y:S02]  /*32f0*/  R2UR UR60, R6 ;  /* 0x00000000063c72ca */ /* 0x000fe400000e0000 */
[----:B--2---:R-:W-:-:S02]  /*3300*/  IADD3.X R3, PT, PT, R225, UR70, RZ, P0, !PT ;  /* 0x00000046e1037c10 */ /* 0x004fc400087fe4ff */
[----:B------:R-:W-:Y:S02]  /*3310*/  SHF.R.S32.HI R6, RZ, 0x1f, R52 ;  /* 0x0000001fff067819 */ /* 0x000fe40000011434 */
[----:B------:R-:W-:Y:S02]  /*3320*/  CS2R R52, SRZ ;  /* 0x0000000000347805 */ /* 0x000fe4000001ff00 */
[----:B------:R-:W-:Y:S01]  /*3330*/  IADD3.X R5, PT, PT, R54, UR9, RZ, P3, !PT ;  /* 0x0000000936057c10 */ /* 0x000fe20009ffe4ff */
[----:B------:R2:W-:Y:S01]  /*3340*/  STL [R1+0x1ac], R3 ;  /* 0x0001ac0301007387 */ /* 0x0005e20000100800 */
[----:B------:R-:W-:Y:S02]  /*3350*/  IADD3.X R6, PT, PT, R6, UR9, RZ, P4, !PT ;  /* 0x0000000906067c10 */ /* 0x000fe4000a7fe4ff */
[----:B------:R-:W-:Y:S02]  /*3360*/  CS2R R54, SRZ ;  /* 0x0000000000367805 */ /* 0x000fe4000001ff00 */
[----:B-1----:R-:W-:Y:S01]  /*3370*/  IADD3.X R2, PT, PT, R223, UR70, RZ, P1, !PT ;  /* 0x00000046df027c10 */ /* 0x002fe20008ffe4ff */
[----:B------:R-:W-:Y:S01]  /*3380*/  UIMAD UR70, UR69, 0x1a, URZ ;  /* 0x0000001a454678a4 */ /* 0x000fe2000f8e02ff */
[----:B------:R-:W-:-:S02]  /*3390*/  R2UR UR64, R5 ;  /* 0x00000000054072ca */ /* 0x000fc400000e0000 */
[----:B------:R-:W-:Y:S01]  /*33a0*/  IADD3 R30, P5, PT, R60, UR8, RZ ;  /* 0x000000083c1e7c10 */ /* 0x000fe2000ffbe0ff */
[----:B------:R1:W-:Y:S01]  /*33b0*/  STL [R1+0x1a4], R2 ;  /* 0x0001a40201007387 */ /* 0x0003e20000100800 */
[----:B------:R-:W-:Y:S02]  /*33c0*/  SHF.R.S32.HI R5, RZ, 0x1f, R60 ;  /* 0x0000001fff057819 */ /* 0x000fe4000001143c */
[----:B------:R-:W-:Y:S02]  /*33d0*/  CS2R R60, SRZ ;  /* 0x00000000003c7805 */ /* 0x000fe4000001ff00 */
[----:B--2---:R-:W-:Y:S02]  /*33e0*/  IADD3 R3, P0, PT, R165, UR74, RZ ;  /* 0x0000004aa5037c10 */ /* 0x004fe4000ff1e0ff */
[----:B------:R-:W-:Y:S01]  /*33f0*/  IADD3.X R5, PT, PT, R5, UR9, RZ, P5, !PT ;  /* 0x0000000905057c10 */ /* 0x000fe2000affe4ff */
[----:B------:R-:W2:Y:S01]  /*3400*/  LDCU.64 UR8, c[0x0][0x380] ;  /* 0x00007000ff0877ac */ /* 0x000ea20008000a00 */
[----:B------:R-:W-:Y:S01]  /*3410*/  R2UR UR36, R31 ;  /* 0x000000001f2472ca */ /* 0x000fe200000e0000 */
[----:B------:R3:W-:Y:S01]  /*3420*/  STL [R1+0x1a0], R3 ;  /* 0x0001a00301007387 */ /* 0x0007e20000100800 */
[----:B------:R-:W-:-:S02]  /*3430*/  R2UR UR37, R30 ;  /* 0x000000001e2572ca */ /* 0x000fc400000e0000 */
[----:B-1----:R-:W-:Y:S01]  /*3440*/  IADD3 R2, P1, PT, R164, UR74, RZ ;  /* 0x0000004aa4027c10 */ /* 0x002fe2000ff3e0ff */
[----:B------:R-:W-:Y:S01]  /*3450*/  USHF.R.S32.HI UR74, URZ, 0x1f, UR73 ;  /* 0x0000001fff4a7899 */ /* 0x000fe20008011449 */
[----:B------:R-:W-:Y:S02]  /*3460*/  R2UR UR38, R29 ;  /* 0x000000001d2672ca */ /* 0x000fe400000e0000 */
[----:B------:R-:W-:Y:S01]  /*3470*/  R2UR UR39, R28 ;  /* 0x000000001c2772ca */ /* 0x000fe200000e0000 */
[----:B------:R1:W-:Y:S01]  /*3480*/  STL [R1+0x198], R2 ;  /* 0x0001980201007387 */ /* 0x0003e20000100800 */
[----:B------:R-:W-:Y:S02]  /*3490*/  R2UR UR40, R27 ;  /* 0x000000001b2872ca */ /* 0x000fe400000e0000 */
[----:B------:R-:W-:Y:S02]  /*34a0*/  CS2R R26, SRZ ;  /* 0x00000000001a7805 */ /* 0x000fe4000001ff00 */
[----:B---3--:R-:W-:-:S02]  /*34b0*/  IADD3.X R3, PT, PT, R225, UR77, RZ, P0, !PT ;  /* 0x0000004de1037c10 */ /* 0x008fc400087fe4ff */
[----:B------:R-:W-:Y:S02]  /*34c0*/  R2UR UR41, R25 ;  /* 0x00000000192972ca */ /* 0x000fe400000e0000 */
[----:B------:R-:W-:Y:S01]  /*34d0*/  R2UR UR42, R24 ;  /* 0x00000000182a72ca */ /* 0x000fe200000e0000 */
[----:B------:R3:W-:Y:S01]  /*34e0*/  STL [R1+0x19c], R3 ;  /* 0x00019c0301007387 */ /* 0x0007e20000100800 */
[----:B------:R-:W-:Y:S02]  /*34f0*/  R2UR UR43, R23 ;  /* 0x00000000172b72ca */ /* 0x000fe400000e0000 */
[----:B------:R-:W-:Y:S02]  /*3500*/  CS2R R24, SRZ ;  /* 0x0000000000187805 */ /* 0x000fe4000001ff00 */
[----:B-1----:R-:W-:Y:S01]  /*3510*/  IADD3.X R2, PT, PT, R223, UR77, RZ, P1, !PT ;  /* 0x0000004ddf027c10 */ /* 0x002fe20008ffe4ff */
[----:B------:R-:W-:Y:S01]  /*3520*/  UIMAD UR77, UR69, 0x19, URZ ;  /* 0x00000019454d78a4 */ /* 0x000fe2000f8e02ff */
[----:B------:R-:W-:-:S02]  /*3530*/  R2UR UR44, R22 ;  /* 0x00000000162c72ca */ /* 0x000fc400000e0000 */
[----:B------:R-:W-:Y:S02]  /*3540*/  CS2R R22, SRZ ;  /* 0x0000000000167805 */ /* 0x000fe4000001ff00 */
[----:B------:R-:W-:Y:S01]  /*3550*/  R2UR UR45, R21 ;  /* 0x00000000152d72ca */ /* 0x000fe200000e0000 */
[----:B------:R1:W-:Y:S01]  /*3560*/  STL [R1+0x194], R2 ;  /* 0x0001940201007387 */ /* 0x0003e20000100800 */
[----:B------:R-:W-:Y:S02]  /*3570*/  R2UR UR46, R20 ;  /* 0x00000000142e72ca */ /* 0x000fe400000e0000 */
[----:B------:R-:W-:Y:S02]  /*3580*/  CS2R R20, SRZ ;  /* 0x0000000000147805 */ /* 0x000fe4000001ff00 */
[----:B---3--:R-:W-:Y:S02]  /*3590*/  IADD3 R3, P0, PT, R165, UR73, RZ ;  /* 0x00000049a5037c10 */ /* 0x008fe4000ff1e0ff */
[----:B------:R-:W-:-:S02]  /*35a0*/  R2UR UR47, R19 ;  /* 0x00000000132f72ca */ /* 0x000fc400000e0000 */
[----:B------:R-:W-:Y:S01]  /*35b0*/  R2UR UR48, R18 ;  /* 0x00000000123072ca */ /* 0x000fe200000e0000 */
[----:B------:R3:W-:Y:S01]  /*35c0*/  STL [R1+0x190], R3 ;  /* 0x0001900301007387 */ /* 0x0007e20000100800 */
[----:B------:R-:W-:Y:S02]  /*35d0*/  R2UR UR49, R17 ;  /* 0x00000000113172ca */ /* 0x000fe400000e0000 */
[----:B------:R-:W-:Y:S02]  /*35e0*/  CS2R R18, SRZ ;  /* 0x0000000000127805 */ /* 0x000fe4000001ff00 */
[----:B-1----:R-:W-:Y:S01]  /*35f0*/  IADD3 R2, P1, PT, R164, UR73, RZ ;  /* 0x00000049a4027c10 */ /* 0x002fe2000ff3e0ff */
[----:B------:R-:W-:Y:S01]  /*3600*/  USHF.R.S32.HI UR73, URZ, 0x1f, UR76 ;  /* 0x0000001fff497899 */ /* 0x000fe2000801144c */
[----:B------:R-:W-:Y:S02]  /*3610*/  R2UR UR50, R16 ;  /* 0x00000000103272ca */ /* 0x000fe400000e0000 */
[----:B------:R-:W-:-:S02]  /*3620*/  CS2R R16, SRZ ;  /* 0x0000000000107805 */ /* 0x000fc4000001ff00 */
[----:B------:R-:W-:Y:S01]  /*3630*/  R2UR UR51, R15 ;  /* 0x000000000f3372ca */ /* 0x000fe200000e0000 */
[----:B------:R1:W-:Y:S01]  /*3640*/  STL [R1+0x188], R2 ;  /* 0x0001880201007387 */ /* 0x0003e20000100800 */
[----:B------:R-:W-:Y:S02]  /*3650*/  R2UR UR52, R14 ;  /* 0x000000000e3472ca */ /* 0x000fe400000e0000 */
[----:B------:R-:W-:Y:S02]  /*3660*/  CS2R R14, SRZ ;  /* 0x00000000000e7805 */ /* 0x000fe4000001ff00 */
[----:B---3--:R-:W-:Y:S02]  /*3670*/  IADD3.X R3, PT, PT, R225, UR74, RZ, P0, !PT ;  /* 0x0000004ae1037c10 */ /* 0x008fe400087fe4ff */
[----:B------:R-:W-:Y:S02]  /*3680*/  R2UR UR53, R13 ;  /* 0x000000000d3572ca */ /* 0x000fe400000e0000 */
[----:B------:R-:W-:Y:S01]  /*3690*/  R2UR UR54, R12 ;  /* 0x000000000c3672ca */ /* 0x000fe200000e0000 */
[----:B------:R3:W-:Y:S01]  /*36a0*/  STL [R1+0x18c], R3 ;  /* 0x00018c0301007387 */ /* 0x0007e20000100800 */
[----:B------:R-:W-:-:S02]  /*36b0*/  R2UR UR55, R11 ;  /* 0x000000000b3772ca */ /* 0x000fc400000e0000 */
[----:B------:R-:W-:Y:S02]  /*36c0*/  CS2R R12, SRZ ;  /* 0x00000000000c7805 */ /* 0x000fe4000001ff00 */
[----:B-1----:R-:W-:Y:S01]  /*36d0*/  IADD3.X R2, PT, PT, R223, UR74, RZ, P1, !PT ;  /* 0x0000004adf027c10 */ /* 0x002fe20008ffe4ff */
[----:B------:R-:W-:Y:S01]  /*36e0*/  UIMAD UR74, UR69, 0x18, URZ ;  /* 0x00000018454a78a4 */ /* 0x000fe2000f8e02ff */
[----:B------:R-:W-:Y:S02]  /*36f0*/  R2UR UR56, R10 ;  /* 0x000000000a3872ca */ /* 0x000fe400000e0000 */
[----:B------:R-:W-:Y:S02]  /*3700*/  CS2R R10, SRZ ;  /* 0x00000000000a7805 */ /* 0x000fe4000001ff00 */
[----:B------:R-:W-:Y:S01]  /*3710*/  R2UR UR57, R9 ;  /* 0x00000000093972ca */ /* 0x000fe200000e0000 */
[----:B------:R1:W-:Y:S01]  /*3720*/  STL [R1+0x184], R2 ;  /* 0x0001840201007387 */ /* 0x0003e20000100800 */
[----:B------:R-:W-:-:S02]  /*3730*/  R2UR UR58, R8 ;  /* 0x00000000083a72ca */ /* 0x000fc400000e0000 */
[----:B------:R-:W-:Y:S02]  /*3740*/  CS2R R8, SRZ ;  /* 0x0000000000087805 */ /* 0x000fe4000001ff00 */
[----:B---3--:R-:W-:Y:S02]  /*3750*/  IADD3 R3, P0, PT, R165, UR76, RZ ;  /* 0x0000004ca5037c10 */ /* 0x008fe4000ff1e0ff */
[----:B------:R-:W-:Y:S02]  /*3760*/  R2UR UR59, R7 ;  /* 0x00000000073b72ca */ /* 0x000fe400000e0000 */
[----:B------:R-:W-:Y:S01]  /*3770*/  R2UR UR63, R6 ;  /* 0x00000000063f72ca */ /* 0x000fe200000e0000 */
[----:B------:R3:W-:Y:S01]  /*3780*/  STL [R1+0x180], R3 ;  /* 0x0001800301007387 */ /* 0x0007e20000100800 */
[----:B------:R-:W-:Y:S02]  /*3790*/  R2UR UR67, R5 ;  /* 0x00000000054372ca */ /* 0x000fe400000e0000 */
[----:B------:R-:W-:-:S02]  /*37a0*/  CS2R R4, SRZ ;  /* 0x0000000000047805 */ /* 0x000fc4000001ff00 */
[----:B-1----:R-:W-:Y:S01]  /*37b0*/  IADD3 R2, P1, PT, R164, UR76, RZ ;  /* 0x0000004ca4027c10 */ /* 0x002fe2000ff3e0ff */
[----:B------:R-:W-:Y:S01]  /*37c0*/  USHF.R.S32.HI UR76, URZ, 0x1f, UR75 ;  /* 0x0000001fff4c7899 */ /* 0x000fe2000801144b */
[----:B------:R-:W-:-:S03]  /*37d0*/  CS2R R6, SRZ ;  /* 0x0000000000067805 */ /* 0x000fc6000001ff00 */
[----:B------:R1:W-:Y:S01]  /*37e0*/  STL [R1+0x178], R2 ;  /* 0x0001780201007387 */ /* 0x0003e20000100800 */
[----:B---3--:R-:W-:-:S05]  /*37f0*/  IADD3.X R3, PT, PT, R225, UR73, RZ, P0, !PT ;  /* 0x00000049e1037c10 */ /* 0x008fca00087fe4ff */
[----:B------:R3:W-:Y:S01]  /*3800*/  STL [R1+0x17c], R3 ;  /* 0x00017c0301007387 */ /* 0x0007e20000100800 */
[----:B-1----:R-:W-:Y:S01]  /*3810*/  IADD3.X R2, PT, PT, R223, UR73, RZ, P1, !PT ;  /* 0x00000049df027c10 */ /* 0x002fe20008ffe4ff */
[----:B------:R-:W-:-:S04]  /*3820*/  UIMAD UR73, UR69, 0x17, URZ ;  /* 0x00000017454978a4 */ /* 0x000fc8000f8e02ff */
[----:B------:R1:W-:Y:S01]  /*3830*/  STL [R1+0x174], R2 ;  /* 0x0001740201007387 */ /* 0x0003e20000100800 */
[----:B---3--:R-:W-:-:S05]  /*3840*/  IADD3 R3, P0, PT, R165, UR75, RZ ;  /* 0x0000004ba5037c10 */ /* 0x008fca000ff1e0ff */
[----:B------:R3:W-:Y:S01]  /*3850*/  STL [R1+0x170], R3 ;  /* 0x0001700301007387 */ /* 0x0007e20000100800 */
[----:B-1----:R-:W-:Y:S01]  /*3860*/  IADD3 R2, P1, PT, R164, UR75, RZ ;  /* 0x0000004ba4027c10 */ /* 0x002fe2000ff3e0ff */
[----:B------:R-:W-:-:S04]  /*3870*/  USHF.R.S32.HI UR75, URZ, 0x1f, UR70 ;  /* 0x0000001fff4b7899 */ /* 0x000fc80008011446 */
        /* <DEDUP_REMOVED lines=64> */
[----:B------:R-:W-:-:S04]  /*3c80*/  USHF.L.U32 UR76, UR69, 0x4, URZ ;  /* 0x00000004454c7899 */ /* 0x000fc800080006ff */
        /* <DEDUP_REMOVED lines=121> */
[----:B---3--:R-:W-:Y:S02]  /*4420*/  IADD3 R3, P0, PT, R165, UR70, RZ ;  /* 0x00000046a5037c10 */ /* 0x008fe4000ff1e0ff */
[----:B------:R-:W-:-:S03]  /*4430*/  IADD3 R240, P3, PT, R164, UR76, RZ ;  /* 0x0000004ca4f07c10 */ /* 0x000fc6000ff7e0ff */
        /* <DEDUP_REMOVED lines=9> */
[C---:B---3--:R-:W-:Y:S02]  /*44d0*/  IADD3 R3, P0, PT, R165.reuse, UR77, RZ ;  /* 0x0000004da5037c10 */ /* 0x048fe4000ff1e0ff */
[----:B------:R-:W-:Y:S02]  /*44e0*/  IADD3 R238, P5, PT, R165, UR75, RZ ;  /* 0x0000004ba5ee7c10 */ /* 0x000fe4000ffbe0ff */
[C---:B------:R-:W-:Y:S01]  /*44f0*/  IADD3 R236, P2, PT, R164.reuse, UR75, RZ ;  /* 0x0000004ba4ec7c10 */ /* 0x040fe2000ff5e0ff */
[----:B------:R3:W-:Y:S01]  /*4500*/  STL [R1+0x30], R3 ;  /* 0x0000300301007387 */ /* 0x0007e20000100800 */
[----:B------:R-:W-:Y:S01]  /*4510*/  USHF.R.S32.HI UR75, URZ, 0x1f, UR75 ;  /* 0x0000001fff4b7899 */ /* 0x000fe2000801144b */
[----:B-1----:R-:W-:Y:S01]  /*4520*/  IADD3 R2, P1, PT, R164, UR77, RZ ;  /* 0x0000004da4027c10 */ /* 0x002fe2000ff3e0ff */
[----:B------:R-:W-:-:S04]  /*4530*/  USHF.R.S32.HI UR77, URZ, 0x1f, UR74 ;  /* 0x0000001fff4d7899 */ /* 0x000fc8000801144a */
[C---:B------:R-:W-:Y:S01]  /*4540*/  IADD3.X R237, PT, PT, R225.reuse, UR75, RZ, P5, !PT ;  /* 0x0000004be1ed7c10 */ /* 0x040fe2000affe4ff */
[----:B------:R1:W-:Y:S01]  /*4550*/  STL [R1+0x28], R2 ;  /* 0x0000280201007387 */ /* 0x0003e20000100800 */
[----:B------:R-:W-:Y:S02]  /*4560*/  IADD3 R224, P5, PT, R164, UR69, RZ ;  /* 0x00000045a4e07c10 */ /* 0x000fe4000ffbe0ff */
[----:B---3--:R-:W-:Y:S02]  /*4570*/  IADD3.X R3, PT, PT, R225, UR70, RZ, P0, !PT ;  /* 0x00000046e1037c10 */ /* 0x008fe400087fe4ff */
[----:B------:R-:W-:-:S03]  /*4580*/  IADD3.X R235, PT, PT, R223, UR75, RZ, P2, !PT ;  /* 0x0000004bdfeb7c10 */ /* 0x000fc600097fe4ff */
        /* <DEDUP_REMOVED lines=9> */
[----:B---3--:R-:W-:Y:S02]  /*4620*/  IADD3.X R3, PT, PT, R225, UR77, RZ, P0, !PT ;  /* 0x0000004de1037c10 */ /* 0x008fe400087fe4ff */
[----:B------:R-:W-:-:S03]  /*4630*/  IADD3 R234, P0, PT, R165, UR70, RZ ;  /* 0x00000046a5ea7c10 */ /* 0x000fc6000ff1e0ff */
[----:B------:R3:W-:Y:S01]  /*4640*/  STL [R1+0x1c], R3 ;  /* 0x00001c0301007387 */ /* 0x0007e20000100800 */
[----:B-1----:R-:W-:Y:S01]  /*4650*/  IADD3.X R2, PT, PT, R223, UR77, RZ, P1, !PT ;  /* 0x0000004ddf027c10 */ /* 0x002fe20008ffe4ff */
[----:B------:R-:W-:-:S04]  /*4660*/  USHF.L.U32 UR77, UR69, 0x5, URZ ;  /* 0x00000005454d7899 */ /* 0x000fc800080006ff */
[----:B------:R1:W-:Y:S01]  /*4670*/  STL [R1+0x14], R2 ;  /* 0x0000140201007387 */ /* 0x0003e20000100800 */
[----:B---3--:R-:W-:Y:S02]  /*4680*/  IADD3 R3, P4, PT, R164, UR73, RZ ;  /* 0x00000049a4037c10 */ /* 0x008fe4000ff9e0ff */
[----:B-1----:R-:W-:Y:S01]  /*4690*/  IADD3 R2, P1, PT, R165, UR73, RZ ;  /* 0x00000049a5027c10 */ /* 0x002fe2000ff3e0ff */
[----:B------:R-:W-:-:S04]  /*46a0*/  USHF.R.S32.HI UR73, URZ, 0x1f, UR73 ;  /* 0x0000001fff497899 */ /* 0x000fc80008011449 */
[----:B------:R1:W-:Y:S04]  /*46b0*/  STL [R1+0x10], R2 ;  /* 0x0000100201007387 */ /* 0x0003e80000100800 */
[----:B------:R-:W-:Y:S01]  /*46c0*/  STL [R1+0x8], R3 ;  /* 0x0000080301007387 */ /* 0x000fe20000100800 */
[----:B-1----:R-:W-:Y:S01]  /*46d0*/  IADD3 R2, P6, PT, R165, UR76, RZ ;  /* 0x0000004ca5027c10 */ /* 0x002fe2000ffde0ff */
[----:B------:R-:W-:-:S04]  /*46e0*/  USHF.R.S32.HI UR76, URZ, 0x1f, UR76 ;  /* 0x0000001fff4c7899 */ /* 0x000fc8000801144c */
[----:B------:R1:W-:Y:S02]  /*46f0*/  STL [R1], R2 ;  /* 0x0000000201007387 */ /* 0x0003e40000100800 */
[----:B------:R-:W-:Y:S02]  /*4700*/  IADD3.X R252, PT, PT, R225, UR76, RZ, P6, !PT ;  /* 0x0000004ce1fc7c10 */ /* 0x000fe4000b7fe4ff */
[----:B------:R-:W-:Y:S02]  /*4710*/  IADD3 R226, P6, PT, R165, UR69, RZ ;  /* 0x00000045a5e27c10 */ /* 0x000fe4000ffde0ff */
[----:B------:R-:W-:Y:S02]  /*4720*/  IADD3.X R239, PT, PT, R223, UR76, RZ, P3, !PT ;  /* 0x0000004cdfef7c10 */ /* 0x000fe40009ffe4ff */
[----:B-1----:R-:W-:Y:S02]  /*4730*/  IADD3.X R2, PT, PT, R225, UR73, RZ, P1, !PT ;  /* 0x00000049e1027c10 */ /* 0x002fe40008ffe4ff */
[----:B------:R-:W-:Y:S01]  /*4740*/  IADD3 R229, P1, PT, R164, UR70, RZ ;  /* 0x00000046a4e57c10 */ /* 0x000fe2000ff3e0ff */
[----:B------:R-:W-:-:S02]  /*4750*/  USHF.R.S32.HI UR70, URZ, 0x1f, UR70 ;  /* 0x0000001fff467899 */ /* 0x000fc40008011446 */
[----:B------:R1:W-:Y:S04]  /*4760*/  STL [R1+0xc], R2 ;  /* 0x00000c0201007387 */ /* 0x0003e80000100800 */
[----:B------:R-:W-:Y:S02]  /*4770*/  IADD3.X R232, PT, PT, R225, UR70, RZ, P0, !PT ;  /* 0x00000046e1e87c10 */ /* 0x000fe400087fe4ff */
[----:B------:R-:W-:Y:S02]  /*4780*/  IADD3.X R227, PT, PT, R223, UR70, RZ, P1, !PT ;  /* 0x00000046dfe37c10 */ /* 0x000fe40008ffe4ff */
[----:B------:R-:W-:Y:S02]  /*4790*/  IADD3.X R225, PT, PT, R225, UR74, RZ, P6, !PT ;  /* 0x0000004ae1e17c10 */ /* 0x000fe4000b7fe4ff */
[----:B-1----:R-:W-:-:S02]  /*47a0*/  IADD3.X R2, PT, PT, R223, UR73, RZ, P4, !PT ;  /* 0x00000049df027c10 */ /* 0x002fc4000a7fe4ff */
[----:B------:R-:W-:-:S03]  /*47b0*/  IADD3.X R223, PT, PT, R223, UR74, RZ, P5, !PT ;  /* 0x0000004adfdf7c10 */ /* 0x000fc6000affe4ff */
[----:B0-2---:R1:W-:Y:S04]  /*47c0*/  STL [R1+0x4], R2 ;  /* 0x0000040201007387 */ /* 0x0053e80000100800 */
.L_x_2:
[----:B------:R-:W2:Y:S04]  /*47d0*/  LDL R30, [R1] ;  /* 0x00000000011e7983 */ /* 0x000ea80000100800 */
[----:B------:R-:W3:Y:S04]  /*47e0*/  LDL R176, [R1+0x10] ;  /* 0x0000100001b07983 */ /* 0x000ee80000100800 */
[----:B------:R-:W4:Y:S04]  /*47f0*/  LDL R172, [R1+0x8] ;  /* 0x0000080001ac7983 */ /* 0x000f280000100800 */
[----:B------:R-:W5:Y:S01]  /*4800*/  LDL R39, [R1+0xc] ;  /* 0x00000c0001277983 */ /* 0x000f620000100800 */
[----:B------:R-:W-:-:S02]  /*4810*/  ISETP.GT.AND P2, PT, R0, RZ, PT ;  /* 0x000000ff0000720c */ /* 0x000fc40003f44270 */
[----:B------:R-:W-:Y:S01]  /*4820*/  SHF.R.S32.HI R3, RZ, 0x1f, R165 ;  /* 0x0000001fff037819 */ /* 0x000fe200000114a5 */
[----:B------:R-:W3:Y:S01]  /*4830*/  LDL R175, [R1+0x4] ;  /* 0x0000040001af7983 */ /* 0x000ee20000100800 */
[----:B-1----:R-:W-:Y:S02]  /*4840*/  IADD3 R2, P0, PT, R165, UR8, RZ ;  /* 0x00000008a5027c10 */ /* 0x002fe4000ff1e0ff */
[----:B------:R-:W-:Y:S01]  /*4850*/  SHF.R.S32.HI R29, RZ, 0x1f, R164 ;  /* 0x0000001fff1d7819 */ /* 0x000fe200000114a4 */
[----:B------:R-:W5:Y:S01]  /*4860*/  LDL R173, [R1+0x20] ;  /* 0x0000200001ad7983 */ /* 0x000f620000100800 */
[----:B------:R-:W-:Y:S02]  /*4870*/  IADD3 R28, P1, PT, R164, UR8, RZ ;  /* 0x00000008a41c7c10 */ /* 0x000fe4000ff3e0ff */
[----:B------:R-:W-:Y:S01]  /*4880*/  PRMT R158, RZ, 0x7610, R158 ;  /* 0x00007610ff9e7816 */ /* 0x000fe2000000009e */
[----:B------:R-:W5:Y:S01]  /*4890*/  LDL R174, [R1+0x18] ;  /* 0x0000180001ae7983 */ /* 0x000f620000100800 */
[----:B------:R-:W-:-:S02]  /*48a0*/  IADD3.X R3, PT, PT, R3, UR9, RZ, P0, !PT ;  /* 0x0000000903037c10 */ /* 0x000fc400087fe4ff */
[----:B------:R-:W-:Y:S01]  /*48b0*/  PRMT R149, RZ, 0x7610, R149 ;  /* 0x00007610ff957816 */ /* 0x000fe20000000095 */
[----:B------:R-:W5:Y:S01]  /*48c0*/  LDL R34, [R1+0x1c] ;  /* 0x00001c0001227983 */ /* 0x000f620000100800 */
[----:B------:R-:W-:Y:S02]  /*48d0*/  ISETP.GT.AND P3, PT, R0, 0x1, PT ;  /* 0x000000010000780c */ /* 0x000fe40003f64270 */
[----:B------:R-:W-:Y:S01]  /*48e0*/  IADD3.X R29, PT, PT, R29, UR9, RZ, P1, !PT ;  /* 0x000000091d1d7c10 */ /* 0x000fe20008ffe4ff */
[----:B------:R0:W5:Y:S01]  /*48f0*/  @P2 LDG.E.U8 R158, desc[UR6][R2.64] ;  /* 0x00000006029e2981 */ /* 0x000162000c1e1100 */
[----:B------:R-:W-:-:S03]  /*4900*/  PRMT R161, RZ, 0x7610, R161 ;  /* 0x00007610ffa17816 */ /* 0x000fc600000000a1 */
[----:B------:R1:W5:Y:S01]  /*4910*/  @P2 LDG.E.U8 R149, desc[UR6][R28.64] ;  /* 0x000000061c952981 */ /* 0x000362000c1e1100 */
[----:B------:R-:W-:Y:S02]  /*4920*/  PRMT R162, RZ, 0x7610, R162 ;  /* 0x00007610ffa27816 */ /* 0x000fe400000000a2 */
[----:B------:R-:W-:Y:S01]  /*4930*/  PRMT R156, RZ, 0x7610, R156 ;  /* 0x00007610ff9c7816 */ /* 0x000fe2000000009c */
[----:B------:R-:W5:Y:S01]  /*4940*/  LDL R35, [R1+0x14] ;  /* 0x0000140001237983 */ /* 0x000f620000100800 */
[----:B0-----:R-:W-:Y:S02]  /*4950*/  IADD3 R2, P0, PT, R226, UR8, RZ ;  /* 0x00000008e2027c10 */ /* 0x001fe4000ff1e0ff */
[----:B------:R-:W-:Y:S01]  /*4960*/  PRMT R157, RZ, 0x7610, R157 ;  /* 0x00007610ff9d7816 */ /* 0x000fe2000000009d */
[----:B------:R-:W5:Y:S01]  /*4970*/  LDL R31, [R1+0x28] ;  /* 0x00002800011f7983 */ /* 0x000f620000100800 */
[----:B-1----:R-:W-:Y:S02]  /*4980*/  IADD3 R28, P1, PT, R224, UR8, RZ ;  /* 0x00000008e01c7c10 */ /* 0x002fe4000ff3e0ff */
[----:B------:R-:W-:Y:S01]  /*4990*/  IADD3.X R3, PT, PT, R225, UR9, RZ, P0, !PT ;  /* 0x00000009e1037c10 */ /* 0x000fe200087fe4ff */
[----:B------:R-:W5:Y:S01]  /*49a0*/  LDL R208, [R1+0x24] ;  /* 0x0000240001d07983 */ /* 0x000f620000100800 */
[----:B------:R-:W-:-:S02]  /*49b0*/  ISETP.GT.AND P2, PT, R0, 0x2, PT ;  /* 0x000000020000780c */ /* 0x000fc40003f44270 */
[----:B------:R-:W-:Y:S01]  /*49c0*/  IADD3.X R29, PT, PT, R223, UR9, RZ, P1, !PT ;  /* 0x00000009df1d7c10 */ /* 0x000fe20008ffe4ff */
[----:B------:R0:W5:Y:S04]  /*49d0*/  @P3 LDG.E.U8 R161, desc[UR6][R2.64] ;  /* 0x0000000602a13981 */ /* 0x000168000c1e1100 */
[----:B------:R1:W5:Y:S01]  /*49e0*/  @P3 LDG.E.U8 R162, desc[UR6][R28.64] ;  /* 0x000000061ca23981 */ /* 0x000362000c1e1100 */
[----:B------:R-:W-:Y:S02]  /*49f0*/  PRMT R150, RZ, 0x7610, R150 ;  /* 0x00007610ff967816 */ /* 0x000fe40000000096 */
[----:B------:R-:W-:Y:S01]  /*4a00*/  PRMT R151, RZ, 0x7610, R151 ;  /* 0x00007610ff977816 */ /* 0x000fe20000000097 */
[----:B------:R-:W5:Y:S01]  /*4a10*/  LDL R207, [R1+0x40] ;  /* 0x0000400001cf7983 */ /* 0x000f620000100800 */
[----:B0-----:R-:W-:-:S02]  /*4a20*/  IADD3 R2, P0, PT, R234, UR8, RZ ;  /* 0x00000008ea027c10 */ /* 0x001fc4000ff1e0ff */
[----:B------:R-:W-:Y:S01]  /*4a30*/  PRMT R41, RZ, 0x7610, R41 ;  /* 0x00007610ff297816 */ /* 0x000fe20000000029 */
[----:B------:R-:W5:Y:S01]  /*4a40*/  LDL R206, [R1+0x34] ;  /* 0x0000340001ce7983 */ /* 0x000f620000100800 */
[----:B-1----:R-:W-:Y:S02]  /*4a50*/  IADD3 R28, P1, PT, R229, UR8, RZ ;  /* 0x00000008e51c7c10 */ /* 0x002fe4000ff3e0ff */
[----:B------:R-:W-:Y:S01]  /*4a60*/  IADD3.X R3, PT, PT, R232, UR9, RZ, P0, !PT ;  /* 0x00000009e8037c10 */ /* 0x000fe200087fe4ff */
[----:B------:R-:W5:Y:S01]  /*4a70*/  LDL R177, [R1+0x50] ;  /* 0x0000500001b17983 */ /* 0x000f620000100800 */
[----:B------:R-:W-:Y:S02]  /*4a80*/  ISETP.GT.AND P3, PT, R0, 0x3, PT ;  /* 0x000000030000780c */ /* 0x000fe40003f64270 */
[----:B------:R-:W-:Y:S01]  /*4a90*/  IADD3.X R29, PT, PT, R227, UR9, RZ, P1, !PT ;  /* 0x00000009e31d7c10 */ /* 0x000fe20008ffe4ff */
[----:B------:R0:W5:Y:S04]  /*4aa0*/  @P2 LDG.E.U8 R156, desc[UR6][R2.64] ;  /* 0x00000006029c2981 */ /* 0x000168000c1e1100 */
[----:B------:R1:W5:Y:S01]  /*4ab0*/  @P2 LDG.E.U8 R157, desc[UR6][R28.64] ;  /* 0x000000061c9d2981 */ /* 0x000362000c1e1100 */
[----:B------:R-:W-:-:S02]  /*4ac0*/  PRMT R42, RZ, 0x7610, R42 ;  /* 0x00007610ff2a7816 */ /* 0x000fc4000000002a */
        /* <DEDUP_REMOVED lines=10> */
[----:B------:R-:W5:Y:S04]  /*4b70*/  @P3 LDG.E.U8 R150, desc[UR6][R2.64] ;  /* 0x0000000602963981 */ /* 0x000f68000c1e1100 */
[----:B------:R0:W5:Y:S01]  /*4b80*/  @P3 LDG.E.U8 R151, desc[UR6][R28.64] ;  /* 0x000000061c973981 */ /* 0x000162000c1e1100 */
[----:B------:R-:W-:Y:S02]  /*4b90*/  PRMT R32, RZ, 0x7610, R32 ;  /* 0x00007610ff207816 */ /* 0x000fe40000000020 */
[----:B------:R-:W-:Y:S01]  /*4ba0*/  PRMT R33, RZ, 0x7610, R33 ;  /* 0x00007610ff217816 */ /* 0x000fe20000000021 */
[----:B------:R-:W5:Y:S01]  /*4bb0*/  LDL R210, [R1+0xb8] ;  /* 0x0000b80001d27983 */ /* 0x000f620000100800 */
[----:B------:R-:W-:-:S02]  /*4bc0*/  PRMT R179, RZ, 0x7610, R179 ;  /* 0x00007610ffb37816 */ /* 0x000fc400000000b3 */
[----:B------:R-:W-:Y:S01]  /*4bd0*/  PRMT R178, RZ, 0x7610, R178 ;  /* 0x00007610ffb27816 */ /* 0x000fe200000000b2 */
[----:B------:R-:W5:Y:S01]  /*4be0*/  LDL R213, [R1+0xc8] ;  /* 0x0000c80001d57983 */ /* 0x000f620000100800 */
[----:B0-----:R-:W-:Y:S02]  /*4bf0*/  IADD3 R28, P1, PT, R240, UR8, RZ ;  /* 0x00000008f01c7c10 */ /* 0x001fe4000ff3e0ff */
[----:B------:R-:W-:Y:S01]  /*4c00*/  PRMT R159, RZ, 0x7610, R159 ;  /* 0x00007610ff9f7816 */ /* 0x000fe2000000009f */
[----:B------:R-:W5:Y:S01]  /*4c10*/  LDL R218, [R1+0x180] ;  /* 0x0001800001da7983 */ /* 0x000f620000100800 */
[----:B------:R-:W-:Y:S02]  /*4c20*/  IADD3.X R29, PT, PT, R239, UR9, RZ, P1, !PT ;  /* 0x00000009ef1d7c10 */ /* 0x000fe40008ffe4ff */
[----:B------:R-:W-:Y:S01]  /*4c30*/  PRMT R160, RZ, 0x7610, R160 ;  /* 0x00007610ffa07816 */ /* 0x000fe200000000a0 */
[----:B------:R-:W5:Y:S04]  /*4c40*/  LDL R217, [R1+0x17c] ;  /* 0x00017c0001d97983 */ /* 0x000f680000100800 */
[----:B------:R4:W5:Y:S01]  /*4c50*/  @P2 LDG.E.U8 R42, desc[UR6][R28.64] ;  /* 0x000000061c2a2981 */ /* 0x000962000c1e1100 */
[----:B------:R-:W-:-:S02]  /*4c60*/  PRMT R153, RZ, 0x7610, R153 ;  /* 0x00007610ff997816 */ /* 0x000fc40000000099 */
[----:B------:R-:W-:Y:S01]  /*4c70*/  PRMT R152, RZ, 0x7610, R152 ;  /* 0x00007610ff987816 */ /* 0x000fe20000000098 */
[----:B------:R-:W5:Y:S01]  /*4c80*/  LDL R216, [R1+0x188] ;  /* 0x0001880001d87983 */ /* 0x000f620000100800 */
[----:B------:R-:W-:Y:S02]  /*4c90*/  PRMT R148, RZ, 0x7610, R148 ;  /* 0x00007610ff947816 */ /* 0x000fe40000000094 */
[----:B------:R-:W-:Y:S01]  /*4ca0*/  PRMT R43, RZ, 0x7610, R43 ;  /* 0x00007610ff2b7816 */ /* 0x000fe2000000002b */
[----:B------:R-:W5:Y:S01]  /*4cb0*/  LDL R215, [R1+0x184] ;  /* 0x0001840001d77983 */ /* 0x000f620000100800 */
[----:B------:R-:W-:Y:S02]  /*4cc0*/  PRMT R38, RZ, 0x7610, R38 ;  /* 0x00007610ff267816 */ /* 0x000fe40000000026 */
[----:B------:R-:W-:Y:S01]  /*4cd0*/  PRMT R40, RZ, 0x7610, R40 ;  /* 0x00007610ff287816 */ /* 0x000fe20000000028 */
[----:B------:R-:W5:Y:S01]  /*4ce0*/  LDL R214, [R1+0x190] ;  /* 0x0001900001d67983 */ /* 0x000f620000100800 */
[----:B--2---:R-:W-:-:S03]  /*4cf0*/  IADD3 R2, P0, PT, R30, UR8, RZ ;  /* 0x000000081e027c10 */ /* 0x004fc6000ff1e0ff */
[----:B------:R-:W2:Y:S01]  /*4d00*/  LDL R30, [R1+0x30] ;  /* 0x00003000011e7983 */ /* 0x000ea20000100800 */
[----:B------:R-:W-:-:S05]  /*4d10*/  IADD3.X R3, PT, PT, R252, UR9, RZ, P0, !PT ;  /* 0x00000009fc037c10 */ /* 0x000fca00087fe4ff */
[----:B------:R3:W2:Y:S01]  /*4d20*/  @P2 LDG.E.U8 R41, desc[UR6][R2.64] ;  /* 0x0000000602292981 */ /* 0x0006a2000c1e1100 */
[----:B----4-:R-:W-:-:S03]  /*4d30*/  IADD3 R28, P1, PT, R172, UR8, RZ ;  /* 0x00000008ac1c7c10 */ /* 0x010fc6000ff3e0ff */
[----:B------:R-:W4:Y:S01]  /*4d40*/  LDL R172, [R1+0x2c] ;  /* 0x00002c0001ac7983 */ /* 0x000f220000100800 */
[----:B---3--:R-:W-:Y:S02]  /*4d50*/  IADD3 R2, P0, PT, R176, UR8, RZ ;  /* 0x00000008b0027c10 */ /* 0x008fe4000ff1e0ff */
[----:B------:R-:W-:Y:S01]  /*4d60*/  ISETP.GT.AND P3, PT, R0, 0x5, PT ;  /* 0x000000050000780c */ /* 0x000fe20003f64270 */
[----:B------:R-:W3:Y:S01]  /*4d70*/  LDL R176, [R1+0x44] ;  /* 0x0000440001b07983 */ /* 0x000ee20000100800 */
[----:B-----5:R-:W-:-:S03]  /*4d80*/  IADD3.X R3, PT, PT, R39, UR9, RZ, P0, !PT ;  /* 0x0000000927037c10 */ /* 0x020fc600087fe4ff */
[----:B------:R-:W5:Y:S01]  /*4d90*/  LDL R39, [R1+0x38] ;  /* 0x0000380001277983 */ /* 0x000f620000100800 */
[----:B------:R-:W-:Y:S02]  /*4da0*/  IADD3.X R29, PT, PT, R175, UR9, RZ, P1, !PT ;  /* 0x00000009af1d7c10 */ /* 0x000fe40008ffe4ff */
[C---:B------:R-:W-:Y:S01]  /*4db0*/  ISETP.GT.AND P2, PT, R0.reuse, 0x6, PT ;  /* 0x000000060000780c */ /* 0x040fe20003f44270 */
[----:B------:R-:W3:Y:S04]  /*4dc0*/  LDL R175, [R1+0x3c] ;  /* 0x00003c0001af7983 */ /* 0x000ee80000100800 */
[----:B------:R0:W3:Y:S04]  /*4dd0*/  @P3 LDG.E.U8 R36, desc[UR6][R2.64] ;  /* 0x0000000602243981 */ /* 0x0000e8000c1e1100 */
[----:B------:R1:W3:Y:S01]  /*4de0*/  @P3 LDG.E.U8 R37, desc[UR6][R28.64] ;  /* 0x000000061c253981 */ /* 0x0002e2000c1e1100 */
[----:B------:R-:W-:-:S02]  /*4df0*/  ISETP.GT.AND P3, PT, R0, 0x7, PT ;  /* 0x000000070000780c */ /* 0x000fc40003f64270 */
[----:B0-----:R-:W-:Y:S02]  /*4e00*/  IADD3 R2, P0, PT, R173, UR8, RZ ;  /* 0x00000008ad027c10 */ /* 0x001fe4000ff1e0ff */
[----:B------:R-:W3:Y:S01]  /*4e10*/  LDL R173, [R1+0x4c] ;  /* 0x00004c0001ad7983 */ /* 0x000ee20000100800 */
[----:B-1----:R-:W-:Y:S02]  /*4e20*/  IADD3 R28, P1, PT, R174, UR8, RZ ;  /* 0x00000008ae1c7c10 */ /* 0x002fe4000ff3e0ff */
[----:B------:R-:W-:Y:S01]  /*4e30*/  IADD3.X R3, PT, PT, R34, UR9, RZ, P0, !PT ;  /* 0x0000000922037c10 */ /* 0x000fe200087fe4ff */
[----:B------:R-:W3:Y:S01]  /*4e40*/  LDL R174, [R1+0x48] ;  /* 0x0000480001ae7983 */ /* 0x000ee20000100800 */
[----:B------:R-:W-:Y:S02]  /*4e50*/  IADD3.X R29, PT, PT, R35, UR9, RZ, P1, !PT ;  /* 0x00000009231d7c10 */ /* 0x000fe40008ffe4ff */
[----:B------:R-:W-:Y:S01]  /*4e60*/  IADD3 R34, P1, PT, R31, UR8, RZ ;  /* 0x000000081f227c10 */ /* 0x000fe2000ff3e0ff */
[----:B------:R0:W3:Y:S03]  /*4e70*/  @P2 LDG.E.U8 R32, desc[UR6][R2.64] ;  /* 0x0000000602202981 */ /* 0x0000e6000c1e1100 */
[----:B------:R-:W-:Y:S01]  /*4e80*/  IADD3.X R35, PT, PT, R208, UR9, RZ, P1, !PT ;  /* 0x00000009d0237c10 */ /* 0x000fe20008ffe4ff */
[----:B------:R-:W3:Y:S01]  /*4e90*/  @P2 LDG.E.U8 R33, desc[UR6][R28.64] ;  /* 0x000000061c212981 */ /* 0x000ee2000c1e1100 */
[----:B0-----:R-:W-:-:S03]  /*4ea0*/  PRMT R3, RZ, 0x7610, R3 ;  /* 0x00007610ff037816 */ /* 0x001fc60000000003 */
[----:B------:R-:W3:Y:S04]  /*4eb0*/  LDL R208, [R1+0x54] ;  /* 0x0000540001d07983 */ /* 0x000ee80000100800 */
[----:B------:R5:W3:Y:S01]  /*4ec0*/  @P3 LDG.E.U8 R3, desc[UR6][R34.64] ;  /* 0x0000000622033981 */ /* 0x000ae2000c1e1100 */
[----:B--2---:R-:W-:-:S04]  /*4ed0*/  IADD3 R30, P0, PT, R30, UR8, RZ ;  /* 0x000000081e1e7c10 */ /* 0x004fc8000ff1e0ff */
[----:B----4-:R-:W-:Y:S02]  /*4ee0*/  IADD3.X R31, PT, PT, R172, UR9, RZ, P0, !PT ;  /* 0x00000009ac1f7c10 */ /* 0x010fe400087fe4ff */
[----:B------:R-:W2:Y:S01]  /*4ef0*/  LDL R172, [R1+0x58] ;  /* 0x0000580001ac7983 */ /* 0x000ea20000100800 */
[----:B-----5:R-:W-:-:S03]  /*4f00*/  IADD3 R34, P1, PT, R39, UR8, RZ ;  /* 0x0000000827227c10 */ /* 0x020fc6000ff3e0ff */
[----:B------:R-:W4:Y:S01]  /*4f10*/  LDL R39, [R1+0x5c] ;  /* 0x00005c0001277983 */ /* 0x000f220000100800 */
[----:B------:R-:W-:Y:S02]  /*4f20*/  PRMT R29, RZ, 0x7610, R29 ;  /* 0x00007610ff1d7816 */ /* 0x000fe4000000001d */
[----:B------:R-:W-:-:S04]  /*4f30*/  ISETP.GT.AND P2, PT, R0, 0x8, PT ;  /* 0x000000080000780c */ /* 0x000fc80003f44270 */
[----:B------:R0:W5:Y:S01]  /*4f40*/  @P3 LDG.E.U8 R29, desc[UR6][R30.64] ;  /* 0x000000061e1d3981 */ /* 0x000162000c1e1100 */
[----:B------:R-:W-:Y:S02]  /*4f50*/  IADD3.X R35, PT, PT, R206, UR9, RZ, P1, !PT ;  /* 0x00000009ce237c10 */ /* 0x000fe40008ffe4ff */
[----:B------:R-:W-:Y:S01]  /*4f60*/  ISETP.GT.AND P3, PT, R0, 0x9, PT ;  /* 0x000000090000780c */ /* 0x000fe20003f64270 */
[----:B------:R-:W5:Y:S05]  /*4f70*/  LDL R206, [R1+0x70] ;  /* 0x0000700001ce7983 */ /* 0x000f6a0000100800 */
[----:B------:R1:W5:Y:S01]  /*4f80*/  @P2 LDG.E.U8 R179, desc[UR6][R34.64] ;  /* 0x0000000622b32981 */ /* 0x000362000c1e1100 */
[----:B0-----:R-:W-:-:S03]  /*4f90*/  IADD3 R30, P0, PT, R207, UR8, RZ ;  /* 0x00000008cf1e7c10 */ /* 0x001fc6000ff1e0ff */
[----:B------:R-:W5:Y:S01]  /*4fa0*/  LDL R207, [R1+0x68] ;  /* 0x0000680001cf7983 */ /* 0x000f620000100800 */
[----:B---3--:R-:W-:-:S03]  /*4fb0*/  IADD3.X R31, PT, PT, R175, UR9, RZ, P0, !PT ;  /* 0x00000009af1f7c10 */ /* 0x008fc600087fe4ff */
[----:B------:R-:W3:Y:S01]  /*4fc0*/  LDL R175, [R1+0x64] ;  /* 0x0000640001af7983 */ /* 0x000ee20000100800 */
[----:B-1----:R-:W-:-:S03]  /*4fd0*/  IADD3 R34, P1, PT, R174, UR8, RZ ;  /* 0x00000008ae227c10 */ /* 0x002fc6000ff3e0ff */
[----:B------:R0:W3:Y:S04]  /*4fe0*/  @P2 LDG.E.U8 R178, desc[UR6][R30.64] ;  /* 0x000000061eb22981 */ /* 0x0000e8000c1e1100 */
[----:B------:R-:W3:Y:S01]  /*4ff0*/  LDL R174, [R1+0x6c] ;  /* 0x00006c0001ae7983 */ /* 0x000ee20000100800 */
[----:B0-----:R-:W-:-:S03]  /*5000*/  IADD3 R30, P0, PT, R177, UR8, RZ ;  /* 0x00000008b11e7c10 */ /* 0x001fc6000ff1e0ff */
[----:B------:R-:W3:Y:S01]  /*5010*/  LDL R177, [R1+0x78] ;  /* 0x0000780001b17983 */ /* 0x000ee20000100800 */
[----:B------:R-:W-:Y:S02]  /*5020*/  IADD3.X R31, PT, PT, R173, UR9, RZ, P0, !PT ;  /* 0x00000009ad1f7c10 */ /* 0x000fe400087fe4ff */
[----:B------:R-:W-:Y:S01]  /*5030*/  IADD3.X R35, PT, PT, R176, UR9, RZ, P1, !PT ;  /* 0x00000009b0237c10 */ /* 0x000fe20008ffe4ff */
[----:B------:R-:W3:Y:S04]  /*5040*/  LDL R173, [R1+0x74] ;  /* 0x0000740001ad7983 */ /* 0x000ee80000100800 */
[----:B------:R0:W3:Y:S04]  /*5050*/  @P3 LDG.E.U8 R159, desc[UR6][R30.64] ;  /* 0x000000061e9f3981 */ /* 0x0000e8000c1e1100 */
[----:B------:R-:W3:Y:S04]  /*5060*/  LDL R176, [R1+0x80] ;  /* 0x0000800001b07983 */ /* 0x000ee80000100800 */
[----:B------:R2:W3:Y:S01]  /*5070*/  @P3 LDG.E.U8 R160, desc[UR6][R34.64] ;  /* 0x0000000622a03981 */ /* 0x0004e2000c1e1100 */
[----:B0-----:R-:W-:-:S02]  /*5080*/  IADD3 R30, P0, PT, R209, UR8, RZ ;  /* 0x00000008d11e7c10 */ /* 0x001fc4000ff1e0ff */
[----:B--2---:R-:W-:Y:S01]  /*5090*/  IADD3 R34, P1, PT, R172, UR8, RZ ;  /* 0x00000008ac227c10 */ /* 0x004fe2000ff3e0ff */
[----:B------:R-:W2:Y:S04]  /*50a0*/  LDL R209, [R1+0x90] ;  /* 0x0000900001d17983 */ /* 0x000ea80000100800 */
[----:B------:R-:W2:Y:S01]  /*50b0*/  LDL R172, [R1+0x7c] ;  /* 0x00007c0001ac7983 */ /* 0x000ea20000100800 */
[----:B----4-:R-:W-:-:S03]  /*50c0*/  IADD3.X R31, PT, PT, R39, UR9, RZ, P0, !PT ;  /* 0x00000009271f7c10 */ /* 0x010fc600087fe4ff */
[----:B------:R-:W4:Y:S01]  /*50d0*/  LDL R39, [R1+0x88] ;  /* 0x0000880001277983 */ /* 0x000f220000100800 */
[----:B------:R-:W-:Y:S02]  /*50e0*/  ISETP.GT.AND P2, PT, R0, 0xa, PT ;  /* 0x0000000a0000780c */ /* 0x000fe40003f44270 */
[----:B------:R-:W-:Y:S02]  /*50f0*/  IADD3.X R35, PT, PT, R208, UR9, RZ, P1, !PT ;  /* 0x00000009d0237c10 */ /* 0x000fe40008ffe4ff */
[----:B------:R-:W-:Y:S01]  /*5100*/  ISETP.GT.AND P3, PT, R0, 0xb, PT ;  /* 0x0000000b0000780c */ /* 0x000fe20003f64270 */
[----:B------:R-:W4:Y:S08]  /*5110*/  LDL R208, [R1+0x84] ;  /* 0x0000840001d07983 */ /* 0x000f300000100800 */
[----:B------:R5:W4:Y:S04]  /*5120*/  @P2 LDG.E.U8 R153, desc[UR6][R34.64] ;  /* 0x0000000622992981 */ /* 0x000b28000c1e1100 */
[----:B------:R0:W4:Y:S01]  /*5130*/  @P2 LDG.E.U8 R152, desc[UR6][R30.64] ;  /* 0x000000061e982981 */ /* 0x000122000c1e1100 */
[----:B-----5:R-:W-:-:S03]  /*5140*/  IADD3 R34, P1, PT, R207, UR8, RZ ;  /* 0x00000008cf227c10 */ /* 0x020fc6000ff3e0ff */
[----:B------:R-:W5:Y:S01]  /*5150*/  LDL R207, [R1+0x8c] ;  /* 0x00008c0001cf7983 */ /* 0x000f620000100800 */
[----:B0-----:R-:W-:Y:S02]  /*5160*/  IADD3 R30, P0, PT, R206, UR8, RZ ;  /* 0x00000008ce1e7c10 */ /* 0x001fe4000ff1e0ff */
[----:B---3--:R-:W-:Y:S01]  /*5170*/  IADD3.X R35, PT, PT, R175, UR9, RZ, P1, !PT ;  /* 0x00000009af237c10 */ /* 0x008fe20008ffe4ff */
[----:B------:R-:W3:Y:S01]  /*5180*/  LDL R206, [R1+0x94] ;  /* 0x0000940001ce7983 */ /* 0x000ee20000100800 */
[----:B------:R-:W-:-:S03]  /*5190*/  IADD3.X R31, PT, PT, R174, UR9, RZ, P0, !PT ;  /* 0x00000009ae1f7c10 */ /* 0x000fc600087fe4ff */
[----:B------:R-:W3:Y:S04]  /*51a0*/  LDL R175, [R1+0x98] ;  /* 0x0000980001af7983 */ /* 0x000ee80000100800 */
[----:B------:R-:W3:Y:S04]  /*51b0*/  LDL R174, [R1+0xa0] ;  /* 0x0000a00001ae7983 */ /* 0x000ee80000100800 */
[----:B------:R0:W3:Y:S04]  /*51c0*/  @P3 LDG.E.U8 R148, desc[UR6][R34.64] ;  /* 0x0000000622943981 */ /* 0x0000e8000c1e1100 */
[----:B------:R1:W3:Y:S01]  /*51d0*/  @P3 LDG.E.U8 R43, desc[UR6][R30.64] ;  /* 0x000000061e2b3981 */ /* 0x0002e2000c1e1100 */
[----:B0-----:R-:W-:-:S03]  /*51e0*/  IADD3 R34, P1, PT, R177, UR8, RZ ;  /* 0x00000008b1227c10 */ /* 0x001fc6000ff3e0ff */
[----:B------:R-:W3:Y:S01]  /*51f0*/  LDL R177, [R1+0x9c] ;  /* 0x00009c0001b17983 */ /* 0x000ee20000100800 */
[----:B-1----:R-:W-:Y:S02]  /*5200*/  IADD3 R30, P0, PT, R176, UR8, RZ ;  /* 0x00000008b01e7c10 */ /* 0x002fe4000ff1e0ff */
[----:B------:R-:W-:Y:S01]  /*5210*/  IADD3.X R35, PT, PT, R173, UR9, RZ, P1, !PT ;  /* 0x00000009ad237c10 */ /* 0x000fe20008ffe4ff */
[----:B------:R-:W3:Y:S01]  /*5220*/  LDL R176, [R1+0xa8] ;  /* 0x0000a80001b07983 */ /* 0x000ee20000100800 */
[----:B--2---:R-:W-:Y:S02]  /*5230*/  IADD3.X R31, PT, PT, R172, UR9, RZ, P0, !PT ;  /* 0x00000009ac1f7c10 */ /* 0x004fe400087fe4ff */
[----:B----4-:R-:W-:Y:S02]  /*5240*/  IADD3 R172, P1, PT, R39, UR8, RZ ;  /* 0x0000000827ac7c10 */ /* 0x010fe4000ff3e0ff */
[----:B------:R-:W2:Y:S01]  /*5250*/  LDL R39, [R1+0xac] ;  /* 0x0000ac0001277983 */ /* 0x000ea20000100800 */
[----:B------:R-:W-:-:S02]  /*5260*/  ISETP.GT.AND P2, PT, R0, 0xc, PT ;  /* 0x0000000c0000780c */ /* 0x000fc40003f44270 */
[----:B------:R-:W-:Y:S02]  /*5270*/  ISETP.GT.AND P3, PT, R0, 0xd, PT ;  /* 0x0000000d0000780c */ /* 0x000fe40003f64270 */
[----:B------:R-:W-:Y:S02]  /*5280*/  IADD3.X R173, PT, PT, R208, UR9, RZ, P1, !PT ;  /* 0x00000009d0ad7c10 */ /* 0x000fe40008ffe4ff */
[----:B------:R-:W4:Y:S07]  /*5290*/  LDL R208, [R1+0xb4] ;  /* 0x0000b40001d07983 */ /* 0x000f2e0000100800 */
[----:B------:R0:W4:Y:S04]  /*52a0*/  @P2 LDG.E.U8 R38, desc[UR6][R30.64] ;  /* 0x000000061e262981 */ /* 0x000128000c1e1100 */
[----:B------:R1:W4:Y:S01]  /*52b0*/  @P2 LDG.E.U8 R40, desc[UR6][R34.64] ;  /* 0x0000000622282981 */ /* 0x000322000c1e1100 */
[----:B0-----:R-:W-:-:S03]  /*52c0*/  IADD3 R30, P0, PT, R209, UR8, RZ ;  /* 0x00000008d11e7c10 */ /* 0x001fc6000ff1e0ff */
[----:B------:R-:W4:Y:S01]  /*52d0*/  LDL R209, [R1+0xc0] ;  /* 0x0000c00001d17983 */ /* 0x000f220000100800 */
[----:B-1----:R-:W-:Y:S02]  /*52e0*/  PRMT R35, RZ, 0x7610, R35 ;  /* 0x00007610ff237816 */ /* 0x002fe40000000023 */
[----:B------:R-:W-:Y:S02]  /*52f0*/  ISETP.GT.AND P2, PT, R0, 0xe, PT ;  /* 0x0000000e0000780c */ /* 0x000fe40003f44270 */
[----:B------:R-:W-:Y:S02]  /*5300*/  PRMT R34, RZ, 0x7610, R34 ;  /* 0x00007610ff227816 */ /* 0x000fe40000000022 */
[----:B-----5:R-:W-:Y:S01]  /*5310*/  IADD3.X R31, PT, PT, R207, UR9, RZ, P0, !PT ;  /* 0x00000009cf1f7c10 */ /* 0x020fe200087fe4ff */
[----:B------:R0:W5:Y:S01]  /*5320*/  @P3 LDG.E.U8 R35, desc[UR6][R172.64] ;  /* 0x00000006ac233981 */ /* 0x000162000c1e1100 */
[----:B---3--:R-:W-:-:S03]  /*5330*/  IADD3 R174, P0, PT, R174, UR8, RZ ;  /* 0x00000008aeae7c10 */ /* 0x008fc6000ff1e0ff */
[----:B------:R-:W3:Y:S04]  /*5340*/  LDL R207, [R1+0xbc] ;  /* 0x0000bc0001cf7983 */ /* 0x000ee80000100800 */
[----:B------:R1:W3:Y:S01]  /*5350*/  @P3 LDG.E.U8 R34, desc[UR6][R30.64] ;  /* 0x000000061e223981 */ /* 0x0002e2000c1e1100 */
[----:B0-----:R-:W-:-:S04]  /*5360*/  IADD3 R172, P1, PT, R175, UR8, RZ ;  /* 0x00000008afac7c10 */ /* 0x001fc8000ff3e0ff */
[----:B------:R-:W-:Y:S02]  /*5370*/  IADD3.X R173, PT, PT, R206, UR9, RZ, P1, !PT ;  /* 0x00000009cead7c10 */ /* 0x000fe40008ffe4ff */
[----:B------:R-:W5:Y:S01]  /*5380*/  LDL R206, [R1+0xd0] ;  /* 0x0000d00001ce7983 */ /* 0x000f620000100800 */
[----:B-1----:R-:W-:Y:S02]  /*5390*/  PRMT R30, RZ, 0x7610, R30 ;  /* 0x00007610ff1e7816 */ /* 0x002fe4000000001e */
[----:B------:R-:W-:Y:S02]  /*53a0*/  IADD3.X R175, PT, PT, R177, UR9, RZ, P0, !PT ;  /* 0x00000009b1af7c10 */ /* 0x000fe400087fe4ff */
[----:B------:R-:W5:Y:S04]  /*53b0*/  LDL R177, [R1+0xc4] ;  /* 0x0000c40001b17983 */ /* 0x000f680000100800 */
[----:B------:R0:W5:Y:S02]  /*53c0*/  @P2 LDG.E.U8 R30, desc[UR6][R174.64] ;  /* 0x00000006ae1e2981 */ /* 0x000164000c1e1100 */
[----:B0-----:R-:W-:-:S02]  /*53d0*/  IADD3 R174, P0, PT, R212, UR8, RZ ;  /* 0x00000008d4ae7c10 */ /* 0x001fc4000ff1e0ff */
[----:B------:R-:W-:Y:S01]  /*53e0*/  PRMT R31, RZ, 0x7610, R31 ;  /* 0x00007610ff1f7816 */ /* 0x000fe2000000001f */
[----:B------:R-:W5:Y:S05]  /*53f0*/  LDL R212, [R1+0xe0] ;  /* 0x0000e00001d47983 */ /* 0x000f6a0000100800 */
[----:B------:R0:W5:Y:S01]  /*5400*/  @P2 LDG.E.U8 R31, desc[UR6][R172.64] ;  /* 0x00000006ac1f2981 */ /* 0x000162000c1e1100 */
[----:B--2---:R-:W-:-:S03]  /*5410*/  IADD3.X R175, PT, PT, R39, UR9, RZ, P0, !PT ;  /* 0x0000000927af7c10 */ /* 0x004fc600087fe4ff */
[----:B------:R-:W2:Y:S01]  /*5420*/  LDL R39, [R1+0xd8] ;  /* 0x0000d80001277983 */ /* 0x000ea20000100800 */
[----:B0-----:R-:W-:-:S03]  /*5430*/  IADD3 R172, P1, PT, R176, UR8, RZ ;  /* 0x00000008b0ac7c10 */ /* 0x001fc6000ff3e0ff */
[----:B------:R-:W2:Y:S01]  /*5440*/  LDL R176, [R1+0xcc] ;  /* 0x0000cc0001b07983 */ /* 0x000ea20000100800 */
[----:B------:R-:W-:Y:S02]  /*5450*/  ISETP.GT.AND P3, PT, R0, 0xf, PT ;  /* 0x0000000f0000780c */ /* 0x000fe40003f64270 */
[----:B------:R-:W-:Y:S02]  /*5460*/  PRMT R28, RZ, 0x7610, R28 ;  /* 0x00007610ff1c7816 */ /* 0x000fe4000000001c */
[----:B------:R-:W-:Y:S02]  /*5470*/  IADD3.X R173, PT, PT, R211, UR9, RZ, P1, !PT ;  /* 0x00000009d3ad7c10 */ /* 0x000fe40008ffe4ff */
[----:B------:R-:W2:Y:S01]  /*5480*/  LDL R211, [R1+0xd4] ;  /* 0x0000d40001d37983 */ /* 0x000ea20000100800 */
[----:B------:R-:W-:-:S06]  /*5490*/  PRMT R2, RZ, 0x7610, R2 ;  /* 0x00007610ff027816 */ /* 0x000fcc0000000002 */
[----:B------:R0:W2:Y:S01]  /*54a0*/  @P3 LDG.E.U8 R28, desc[UR6][R172.64] ;  /* 0x00000006ac1c3981 */ /* 0x0000a2000c1e1100 */
[----:B------:R-:W-:-:S03]  /*54b0*/  ISETP.GT.AND P2, PT, R0, 0x10, PT ;  /* 0x000000100000780c */ /* 0x000fc60003f44270 */
[----:B------:R4:W2:Y:S01]  /*54c0*/  @P3 LDG.E.U8 R2, desc[UR6][R174.64] ;  /* 0x00000006ae023981 */ /* 0x0008a2000c1e1100 */
[----:B0-----:R-:W-:-:S03]  /*54d0*/  IADD3 R172, P1, PT, R210, UR8, RZ ;  /* 0x00000008d2ac7c10 */ /* 0x001fc6000ff3e0ff */
[----:B------:R-:W2:Y:S01]  /*54e0*/  LDL R210, [R1+0xdc] ;  /* 0x0000dc0001d27983 */ /* 0x000ea20000100800 */
[----:B----4-:R-:W-:-:S03]  /*54f0*/  IADD3 R174, P0, PT, R209, UR8, RZ ;  /* 0x00000008d1ae7c10 */ /* 0x010fc6000ff1e0ff */
[----:B------:R-:W4:Y:S01]  /*5500*/  LDL R209, [R1+0xe8] ;  /* 0x0000e80001d17983 */ /* 0x000f220000100800 */
[----:B------:R-:W-:Y:S02]  /*5510*/  PRMT R171, RZ, 0x7610, R171 ;  /* 0x00007610ffab7816 */ /* 0x000fe400000000ab */
[----:B------:R-:W-:Y:S02]  /*5520*/  PRMT R163, RZ, 0x7610, R163 ;  /* 0x00007610ffa37816 */ /* 0x000fe400000000a3 */
[----:B------:R-:W-:Y:S02]  /*5530*/  IADD3.X R173, PT, PT, R208, UR9, RZ, P1, !PT ;  /* 0x00000009d0ad7c10 */ /* 0x000fe40008ffe4ff */
[----:B---3--:R-:W-:Y:S01]  /*5540*/  IADD3.X R175, PT, PT, R207, UR9, RZ, P0, !PT ;  /* 0x00000009cfaf7c10 */ /* 0x008fe200087fe4ff */
[----:B------:R-:W3:Y:S01]  /*5550*/  LDL R208, [R1+0xf0] ;  /* 0x0000f00001d07983 */ /* 0x000ee20000100800 */
[----:B------:R-:W-:-:S03]  /*5560*/  ISETP.GT.AND P3, PT, R0, 0x11, PT ;  /* 0x000000110000780c */ /* 0x000fc60003f64270 */
[----:B------:R0:W3:Y:S04]  /*5570*/  @P2 LDG.E.U8 R171, desc[UR6][R172.64] ;  /* 0x00000006acab2981 */ /* 0x0000e8000c1e1100 */
[----:B------:R5:W3:Y:S01]  /*5580*/  @P2 LDG.E.U8 R163, desc[UR6][R174.64] ;  /* 0x00000006aea32981 */ /* 0x000ae2000c1e1100 */
[----:B------:R-:W-:-:S03]  /*5590*/  PRMT R180, RZ, 0x7610, R180 ;  /* 0x00007610ffb47816 */ /* 0x000fc600000000b4 */
[----:B------:R-:W3:Y:S01]  /*55a0*/  LDL R207, [R1+0xe4] ;  /* 0x0000e40001cf7983 */ /* 0x000ee20000100800 */
[----:B0-----:R-:W-:-:S03]  /*55b0*/  IADD3 R172, P1, PT, R213, UR8, RZ ;  /* 0x00000008d5ac7c10 */ /* 0x001fc6000ff3e0ff */
[----:B------:R-:W3:Y:S01]  /*55c0*/  LDL R213, [R1+0xf8] ;  /* 0x0000f80001d57983 */ /* 0x000ee20000100800 */
[----:B-----5:R-:W-:-:S03]  /*55d0*/  IADD3 R174, P0, PT, R206, UR8, RZ ;  /* 0x00000008ceae7c10 */ /* 0x020fc6000ff1e0ff */
[----:B------:R-:W5:Y:S01]  /*55e0*/  LDL R206, [R1+0xec] ;  /* 0x0000ec0001ce7983 */ /* 0x000f620000100800 */
[----:B------:R-:W-:-:S03]  /*55f0*/  IADD3.X R173, PT, PT, R177, UR9, RZ, P1, !PT ;  /* 0x00000009b1ad7c10 */ /* 0x000fc60008ffe4ff */
[----:B------:R-:W5:Y:S04]  /*5600*/  LDL R177, [R1+0x100] ;  /* 0x0001000001b17983 */ /* 0x000f680000100800 */
[----:B------:R2:W5:Y:S02]  /*5610*/  @P3 LDG.E.U8 R180, desc[UR6][R172.64] ;  /* 0x00000006acb43981 */ /* 0x000564000c1e1100 */
[----:B--2---:R-:W-:Y:S02]  /*5620*/  IADD3 R172, P1, PT, R39, UR8, RZ ;  /* 0x0000000827ac7c10 */ /* 0x004fe4000ff3e0ff */
[----:B------:R-:W2:Y:S01]  /*5630*/  LDL R39, [R1+0xfc] ;  /* 0x0000fc0001277983 */ /* 0x000ea20000100800 */
[----:B------:R-:W-:-:S03]  /*5640*/  IADD3.X R175, PT, PT, R176, UR9, RZ, P0, !PT ;  /* 0x00000009b0af7c10 */ /* 0x000fc600087fe4ff */
[----:B------:R-:W2:Y:S01]  /*5650*/  LDL R176, [R1+0xf4] ;  /* 0x0000f40001b07983 */ /* 0x000ea20000100800 */
[----:B------:R-:W-:Y:S02]  /*5660*/  PRMT R181, RZ, 0x7610, R181 ;  /* 0x00007610ffb57816 */ /* 0x000fe400000000b5 */
[----:B------:R-:W-:-:S04]  /*5670*/  ISETP.GT.AND P2, PT, R0, 0x12, PT ;  /* 0x000000120000780c */ /* 0x000fc80003f44270 */
[----:B------:R0:W2:Y:S01]  /*5680*/  @P3 LDG.E.U8 R181, desc[UR6][R174.64] ;  /* 0x00000006aeb53981 */ /* 0x0000a2000c1e1100 */
[----:B------:R-:W-:-:S03]  /*5690*/  IADD3.X R173, PT, PT, R211, UR9, RZ, P1, !PT ;  /* 0x00000009d3ad7c10 */ /* 0x000fc60008ffe4ff */
[----:B------:R-:W2:Y:S01]  /*56a0*/  LDL R211, [R1+0x110] ;  /* 0x0001100001d37983 */ /* 0x000ea20000100800 */
[----:B0-----:R-:W-:-:S03]  /*56b0*/  IADD3 R174, P0, PT, R212, UR8, RZ ;  /* 0x00000008d4ae7c10 */ /* 0x001fc6000ff1e0ff */
[----:B------:R-:W2:Y:S01]  /*56c0*/  LDL R212, [R1+0x108] ;  /* 0x0001080001d47983 */ /* 0x000ea20000100800 */
[----:B------:R-:W-:Y:S02]  /*56d0*/  PRMT R182, RZ, 0x7610, R182 ;  /* 0x00007610ffb67816 */ /* 0x000fe400000000b6 */
[----:B------:R-:W-:Y:S02]  /*56e0*/  IADD3.X R175, PT, PT, R210, UR9, RZ, P0, !PT ;  /* 0x00000009d2af7c10 */ /* 0x000fe400087fe4ff */
[----:B------:R-:W2:Y:S04]  /*56f0*/  LDL R210, [R1+0x104] ;  /* 0x0001040001d27983 */ /* 0x000ea80000100800 */
[----:B------:R4:W2:Y:S01]  /*5700*/  @P2 LDG.E.U8 R182, desc[UR6][R172.64] ;  /* 0x00000006acb62981 */ /* 0x0008a2000c1e1100 */
[----:B------:R-:W-:-:S02]  /*5710*/  PRMT R183, RZ, 0x7610, R183 ;  /* 0x00007610ffb77816 */ /* 0x000fc400000000b7 */
[----:B------:R-:W-:-:S04]  /*5720*/  ISETP.GT.AND P3, PT, R0, 0x13, PT ;  /* 0x000000130000780c */ /* 0x000fc80003f64270 */
[----:B------:R3:W2:Y:S01]  /*5730*/  @P2 LDG.E.U8 R183, desc[UR6][R174.64] ;  /* 0x00000006aeb72981 */ /* 0x0006a2000c1e1100 */
[----:B----4-:R-:W-:-:S03]  /*5740*/  IADD3 R172, P1, PT, R209, UR8, RZ ;  /* 0x00000008d1ac7c10 */ /* 0x010fc6000ff3e0ff */
[----:B------:R-:W4:Y:S01]  /*5750*/  LDL R209, [R1+0x10c] ;  /* 0x00010c0001d17983 */ /* 0x000f220000100800 */
[----:B------:R-:W-:Y:S02]  /*5760*/  PRMT R184, RZ, 0x7610, R184 ;  /* 0x00007610ffb87816 */ /* 0x000fe400000000b8 */
[----:B---3--:R-:W-:Y:S02]  /*5770*/  IADD3 R174, P0, PT, R208, UR8, RZ ;  /* 0x00000008d0ae7c10 */ /* 0x008fe4000ff1e0ff */
[----:B------:R-:W3:Y:S01]  /*5780*/  LDL R208, [R1+0x118] ;  /* 0x0001180001d07983 */ /* 0x000ee20000100800 */
[----:B------:R-:W-:Y:S02]  /*5790*/  PRMT R185, RZ, 0x7610, R185 ;  /* 0x00007610ffb97816 */ /* 0x000fe400000000b9 */
[----:B------:R-:W-:Y:S02]  /*57a0*/  IADD3.X R173, PT, PT, R207, UR9, RZ, P1, !PT ;  /* 0x00000009cfad7c10 */ /* 0x000fe40008ffe4ff */
[----:B------:R-:W3:Y:S01]  /*57b0*/  LDL R207, [R1+0x120] ;  /* 0x0001200001cf7983 */ /* 0x000ee20000100800 */
[----:B-----5:R-:W-:-:S03]  /*57c0*/  IADD3.X R175, PT, PT, R206, UR9, RZ, P0, !PT ;  /* 0x00000009ceaf7c10 */ /* 0x020fc600087fe4ff */
[----:B------:R-:W5:Y:S04]  /*57d0*/  LDL R206, [R1+0x114] ;  /* 0x0001140001ce7983 */ /* 0x000f680000100800 */
[----:B------:R0:W5:Y:S04]  /*57e0*/  @P3 LDG.E.U8 R184, desc[UR6][R172.64] ;  /* 0x00000006acb83981 */ /* 0x000168000c1e1100 */
[----:B------:R1:W5:Y:S01]  /*57f0*/  @P3 LDG.E.U8 R185, desc[UR6][R174.64] ;  /* 0x00000006aeb93981 */ /* 0x000362000c1e1100 */
[----:B0-----:R-:W-:-:S03]  /*5800*/  IADD3 R172, P1, PT, R213, UR8, RZ ;  /* 0x00000008d5ac7c10 */ /* 0x001fc6000ff3e0ff */
[----:B------:R-:W5:Y:S01]  /*5810*/  LDL R213, [R1+0x128] ;  /* 0x0001280001d57983 */ /* 0x000f620000100800 */
[----:B-1----:R-:W-:-:S03]  /*5820*/  IADD3 R174, P0, PT, R177, UR8, RZ ;  /* 0x00000008b1ae7c10 */ /* 0x002fc6000ff1e0ff */
[----:B------:R-:W5:Y:S01]  /*5830*/  LDL R177, [R1+0x11c] ;  /* 0x00011c0001b17983 */ /* 0x000f620000100800 */
[----:B--2---:R-:W-:-:S03]  /*5840*/  IADD3.X R175, PT, PT, R39, UR9, RZ, P0, !PT ;  /* 0x0000000927af7c10 */ /* 0x004fc600087fe4ff */
[----:B------:R-:W2:Y:S01]  /*5850*/  LDL R39, [R1+0x124] ;  /* 0x0001240001277983 */ /* 0x000ea20000100800 */
[----:B------:R-:W-:Y:S02]  /*5860*/  ISETP.GT.AND P2, PT, R0, 0x14, PT ;  /* 0x000000140000780c */ /* 0x000fe40003f44270 */
[----:B------:R-:W-:Y:S02]  /*5870*/  IADD3.X R173, PT, PT, R176, UR9, RZ, P1, !PT ;  /* 0x00000009b0ad7c10 */ /* 0x000fe40008ffe4ff */
[----:B------:R-:W2:Y:S01]  /*5880*/  LDL R176, [R1+0x130] ;  /* 0x0001300001b07983 */ /* 0x000ea20000100800 */
[----:B------:R-:W-:Y:S02]  /*5890*/  PRMT R186, RZ, 0x7610, R186 ;  /* 0x00007610ffba7816 */ /* 0x000fe400000000ba */
[----:B------:R-:W-:-:S06]  /*58a0*/  PRMT R187, RZ, 0x7610, R187 ;  /* 0x00007610ffbb7816 */ /* 0x000fcc00000000bb */
[----:B------:R0:W2:Y:S04]  /*58b0*/  @P2 LDG.E.U8 R186, desc[UR6][R172.64] ;  /* 0x00000006acba2981 */ /* 0x0000a8000c1e1100 */
[----:B------:R1:W2:Y:S01]  /*58c0*/  @P2 LDG.E.U8 R187, desc[UR6][R174.64] ;  /* 0x00000006aebb2981 */ /* 0x0002a2000c1e1100 */
[----:B0-----:R-:W-:-:S03]  /*58d0*/  IADD3 R172, P1, PT, R212, UR8, RZ ;  /* 0x00000008d4ac7c10 */ /* 0x001fc6000ff3e0ff */
[----:B------:R-:W2:Y:S01]  /*58e0*/  LDL R212, [R1+0x12c] ;  /* 0x00012c0001d47983 */ /* 0x000ea20000100800 */
[----:B-1----:R-:W-:-:S03]  /*58f0*/  IADD3 R174, P0, PT, R211, UR8, RZ ;  /* 0x00000008d3ae7c10 */ /* 0x002fc6000ff1e0ff */
[----:B------:R-:W2:Y:S01]  /*5900*/  LDL R211, [R1+0x138] ;  /* 0x0001380001d37983 */ /* 0x000ea20000100800 */
[----:B------:R-:W-:Y:S02]  /*5910*/  ISETP.GT.AND P3, PT, R0, 0x15, PT ;  /* 0x000000150000780c */ /* 0x000fe40003f64270 */
[----:B------:R-:W-:Y:S02]  /*5920*/  IADD3.X R173, PT, PT, R210, UR9, RZ, P1, !PT ;  /* 0x00000009d2ad7c10 */ /* 0x000fe40008ffe4ff */
[----:B------:R-:W2:Y:S01]  /*5930*/  LDL R210, [R1+0x140] ;  /* 0x0001400001d27983 */ /* 0x000ea20000100800 */
[----:B------:R-:W-:Y:S02]  /*5940*/  PRMT R188, RZ, 0x7610, R188 ;  /* 0x00007610ffbc7816 */ /* 0x000fe400000000bc */
[----:B------:R-:W-:Y:S02]  /*5950*/  ISETP.GT.AND P2, PT, R0, 0x16, PT ;  /* 0x000000160000780c */ /* 0x000fe40003f44270 */
[----:B----4-:R-:W-:-:S04]  /*5960*/  IADD3.X R175, PT, PT, R209, UR9, RZ, P0, !PT ;  /* 0x00000009d1af7c10 */ /* 0x010fc800087fe4ff */
[----:B------:R3:W4:Y:S04]  /*5970*/  @P3 LDG.E.U8 R188, desc[UR6][R172.64] ;  /* 0x00000006acbc3981 */ /* 0x000728000c1e1100 */
[----:B------:R-:W4:Y:S01]  /*5980*/  LDL R209, [R1+0x134] ;  /* 0x0001340001d17983 */ /* 0x000f220000100800 */
[----:B------:R-:W-:Y:S02]  /*5990*/  PRMT R189, RZ, 0x7610, R189 ;  /* 0x00007610ffbd7816 */ /* 0x000fe400000000bd */
[----:B------:R-:W-:Y:S02]  /*59a0*/  PRMT R190, RZ, 0x7610, R190 ;  /* 0x00007610ffbe7816 */ /* 0x000fe400000000be */
[----:B---3--:R-:W-:Y:S02]  /*59b0*/  IADD3 R172, P1, PT, R208, UR8, RZ ;  /* 0x00000008d0ac7c10 */ /* 0x008fe4000ff3e0ff */
[----:B------:R0:W3:Y:S04]  /*59c0*/  @P3 LDG.E.U8 R189, desc[UR6][R174.64] ;  /* 0x00000006aebd3981 */ /* 0x0000e8000c1e1100 */
[----:B------:R-:W3:Y:S01]  /*59d0*/  LDL R208, [R1+0x13c] ;  /* 0x00013c0001d07983 */ /* 0x000ee20000100800 */
[----:B-----5:R-:W-:-:S03]  /*59e0*/  IADD3.X R173, PT, PT, R206, UR9, RZ, P1, !PT ;  /* 0x00000009cead7c10 */ /* 0x020fc60008ffe4ff */
[----:B------:R-:W5:Y:S01]  /*59f0*/  LDL R206, [R1+0x150] ;  /* 0x0001500001ce7983 */ /* 0x000f620000100800 */
[----:B0-----:R-:W-:-:S03]  /*5a00*/  IADD3 R174, P0, PT, R207, UR8, RZ ;  /* 0x00000008cfae7c10 */ /* 0x001fc6000ff1e0ff */
[----:B------:R-:W5:Y:S04]  /*5a10*/  LDL R207, [R1+0x148] ;  /* 0x0001480001cf7983 */ /* 0x000f680000100800 */
[----:B------:R0:W5:Y:S02]  /*5a20*/  @P2 LDG.E.U8 R190, desc[UR6][R172.64] ;  /* 0x00000006acbe2981 */ /* 0x000164000c1e1100 */
[----:B0-----:R-:W-:Y:S02]  /*5a30*/  IADD3 R172, P1, PT, R213, UR8, RZ ;  /* 0x00000008d5ac7c10 */ /* 0x001fe4000ff3e0ff */
[----:B------:R-:W-:Y:S01]  /*5a40*/  PRMT R191, RZ, 0x7610, R191 ;  /* 0x00007610ffbf7816 */ /* 0x000fe200000000bf */
[----:B------:R-:W5:Y:S01]  /*5a50*/  LDL R213, [R1+0x154] ;  /* 0x0001540001d57983 */ /* 0x000f620000100800 */
[----:B--2---:R-:W-:-:S03]  /*5a60*/  IADD3.X R173, PT, PT, R39, UR9, RZ, P1, !PT ;  /* 0x0000000927ad7c10 */ /* 0x004fc60008ffe4ff */
[----:B------:R-:W2:Y:S01]  /*5a70*/  LDL R39, [R1+0x14c] ;  /* 0x00014c0001277983 */ /* 0x000ea20000100800 */
[----:B------:R-:W-:-:S03]  /*5a80*/  IADD3.X R175, PT, PT, R177, UR9, RZ, P0, !PT ;  /* 0x00000009b1af7c10 */ /* 0x000fc600087fe4ff */
[----:B------:R-:W2:Y:S04]  /*5a90*/  LDL R177, [R1+0x144] ;  /* 0x0001440001b17983 */ /* 0x000ea80000100800 */
[----:B------:R0:W2:Y:S01]  /*5aa0*/  @P2 LDG.E.U8 R191, desc[UR6][R174.64] ;  /* 0x00000006aebf2981 */ /* 0x0000a2000c1e1100 */
[----:B------:R-:W-:Y:S02]  /*5ab0*/  ISETP.GT.AND P3, PT, R0, 0x17, PT ;  /* 0x000000170000780c */ /* 0x000fe40003f64270 */
[----:B0-----:R-:W-:Y:S02]  /*5ac0*/  IADD3 R174, P0, PT, R176, UR8, RZ ;  /* 0x00000008b0ae7c10 */ /* 0x001fe4000ff1e0ff */
[----:B------:R-:W2:Y:S01]  /*5ad0*/  LDL R176, [R1+0x158] ;  /* 0x0001580001b07983 */ /* 0x000ea20000100800 */
[----:B------:R-:W-:-:S02]  /*5ae0*/  PRMT R192, RZ, 0x7610, R192 ;  /* 0x00007610ffc07816 */ /* 0x000fc400000000c0 */
[----:B------:R-:W-:Y:S02]  /*5af0*/  IADD3.X R175, PT, PT, R212, UR9, RZ, P0, !PT ;  /* 0x00000009d4af7c10 */ /* 0x000fe400087fe4ff */
[----:B------:R-:W2:Y:S01]  /*5b00*/  LDL R212, [R1+0x160] ;  /* 0x0001600001d47983 */ /* 0x000ea20000100800 */
[----:B------:R-:W-:-:S03]  /*5b10*/  PRMT R193, RZ, 0x7610, R193 ;  /* 0x00007610ffc17816 */ /* 0x000fc600000000c1 */
[----:B------:R0:W2:Y:S04]  /*5b20*/  @P3 LDG.E.U8 R192, desc[UR6][R172.64] ;  /* 0x00000006acc03981 */ /* 0x0000a8000c1e1100 */
[----:B------:R1:W2:Y:S01]  /*5b30*/  @P3 LDG.E.U8 R193, desc[UR6][R174.64] ;  /* 0x00000006aec13981 */ /* 0x0002a2000c1e1100 */
[----:B0-----:R-:W-:-:S03]  /*5b40*/  IADD3 R172, P1, PT, R211, UR8, RZ ;  /* 0x00000008d3ac7c10 */ /* 0x001fc6000ff3e0ff */
[----:B------:R-:W2:Y:S01]  /*5b50*/  LDL R211, [R1+0x168] ;  /* 0x0001680001d37983 */ /* 0x000ea20000100800 */
[----:B-1----:R-:W-:-:S03]  /*5b60*/  IADD3 R174, P0, PT, R210, UR8, RZ ;  /* 0x00000008d2ae7c10 */ /* 0x002fc6000ff1e0ff */
[----:B------:R-:W2:Y:S01]  /*5b70*/  LDL R210, [R1+0x15c] ;  /* 0x00015c0001d27983 */ /* 0x000ea20000100800 */
[----:B------:R-:W-:Y:S02]  /*5b80*/  ISETP.GT.AND P2, PT, R0, 0x18, PT ;  /* 0x000000180000780c */ /* 0x000fe40003f44270 */
[----:B----4-:R-:W-:Y:S02]  /*5b90*/  IADD3.X R173, PT, PT, R209, UR9, RZ, P1, !PT ;  /* 0x00000009d1ad7c10 */ /* 0x010fe40008ffe4ff */
[----:B------:R-:W4:Y:S01]  /*5ba0*/  LDL R209, [R1+0x164] ;  /* 0x0001640001d17983 */ /* 0x000f220000100800 */
[----:B------:R-:W-:Y:S02]  /*5bb0*/  PRMT R194, RZ, 0x7610, R194 ;  /* 0x00007610ffc27816 */ /* 0x000fe400000000c2 */
[----:B------:R-:W-:Y:S02]  /*5bc0*/  PRMT R195, RZ, 0x7610, R195 ;  /* 0x00007610ffc37816 */ /* 0x000fe400000000c3 */
[----:B---3--:R-:W-:-:S02]  /*5bd0*/  IADD3.X R175, PT, PT, R208, UR9, RZ, P0, !PT ;  /* 0x00000009d0af7c10 */ /* 0x008fc400087fe4ff */
[----:B------:R-:W3:Y:S04]  /*5be0*/  LDL R208, [R1+0x170] ;  /* 0x0001700001d07983 */ /* 0x000ee80000100800 */
[----:B------:R5:W3:Y:S04]  /*5bf0*/  @P2 LDG.E.U8 R194, desc[UR6][R172.64] ;  /* 0x00000006acc22981 */ /* 0x000ae8000c1e1100 */
[----:B------:R0:W3:Y:S01]  /*5c00*/  @P2 LDG.E.U8 R195, desc[UR6][R174.64] ;  /* 0x00000006aec32981 */ /* 0x0000e2000c1e1100 */
[----:B-----5:R-:W-:-:S03]  /*5c10*/  IADD3 R172, P1, PT, R207, UR8, RZ ;  /* 0x00000008cfac7c10 */ /* 0x020fc6000ff3e0ff */
[----:B------:R-:W5:Y:S01]  /*5c20*/  LDL R207, [R1+0x16c] ;  /* 0x00016c0001cf7983 */ /* 0x000f620000100800 */
[----:B0-----:R-:W-:-:S03]  /*5c30*/  IADD3 R174, P2, PT, R206, UR8, RZ ;  /* 0x00000008ceae7c10 */ /* 0x001fc6000ff5e0ff */
[----:B------:R-:W5:Y:S01]  /*5c40*/  LDL R206, [R1+0x178] ;  /* 0x0001780001ce7983 */ /* 0x000f620000100800 */
[----:B--2---:R-:W-:-:S03]  /*5c50*/  IADD3.X R175, PT, PT, R39, UR9, RZ, P2, !PT ;  /* 0x0000000927af7c10 */ /* 0x004fc600097fe4ff */
[----:B------:R-:W2:Y:S01]  /*5c60*/  LDL R39, [R1+0x174] ;  /* 0x0001740001277983 */ /* 0x000ea20000100800 */
[C---:B------:R-:W-:Y:S02]  /*5c70*/  ISETP.GT.AND P3, PT, R0.reuse, 0x19, PT ;  /* 0x000000190000780c */ /* 0x040fe40003f64270 */
[----:B------:R-:W-:Y:S02]  /*5c80*/  IADD3.X R173, PT, PT, R177, UR9, RZ, P1, !PT ;  /* 0x00000009b1ad7c10 */ /* 0x000fe40008ffe4ff */
[----:B------:R-:W-:Y:S02]  /*5c90*/  PRMT R196, RZ, 0x7610, R196 ;  /* 0x00007610ffc47816 */ /* 0x000fe400000000c4 */
[----:B------:R-:W-:Y:S02]  /*5ca0*/  PRMT R197, RZ, 0x7610, R197 ;  /* 0x00007610ffc57816 */ /* 0x000fe400000000c5 */
[----:B------:R-:W-:-:S05]  /*5cb0*/  ISETP.GT.AND P0, PT, R0, 0x1a, PT ;  /* 0x0000001a0000780c */ /* 0x000fca0003f04270 */
[----:B------:R0:W2:Y:S01]  /*5cc0*/  @P3 LDG.E.U8 R196, desc[UR6][R172.64] ;  /* 0x00000006acc43981 */ /* 0x0000a2000c1e1100 */
[----:B------:R-:W-:-:S03]  /*5cd0*/  IADD3 R176, P1, PT, R176, UR8, RZ ;  /* 0x00000008b0b07c10 */ /* 0x000fc6000ff3e0ff */
[----:B------:R1:W2:Y:S01]  /*5ce0*/  @P3 LDG.E.U8 R197, desc[UR6][R174.64] ;  /* 0x00000006aec53981 */ /* 0x0002a2000c1e1100 */
[----:B------:R-:W-:-:S03]  /*5cf0*/  IADD3.X R177, PT, PT, R213, UR9, RZ, P1, !PT ;  /* 0x00000009d5b17c10 */ /* 0x000fc60008ffe4ff */
[----:B------:R-:W2:Y:S01]  /*5d00*/  LDL R213, [R1+0x18c] ;  /* 0x00018c0001d57983 */ /* 0x000ea20000100800 */
[----:B0-----:R-:W-:-:S03]  /*5d10*/  IADD3 R172, P2, PT, R212, UR8, RZ ;  /* 0x00000008d4ac7c10 */ /* 0x001fc6000ff5e0ff */
[----:B------:R-:W2:Y:S01]  /*5d20*/  LDL R212, [R1+0x198] ;  /* 0x0001980001d47983 */ /* 0x000ea20000100800 */
[----:B------:R-:W-:Y:S02]  /*5d30*/  PRMT R198, RZ, 0x7610, R198 ;  /* 0x00007610ffc67816 */ /* 0x000fe400000000c6 */
[----:B------:R-:W-:-:S04]  /*5d40*/  ISETP.GT.AND P3, PT, R0, 0x1b, PT ;  /* 0x0000001b0000780c */ /* 0x000fc80003f64270 */
[----:B------:R0:W2:Y:S01]  /*5d50*/  @P0 LDG.E.U8 R198, desc[UR6][R176.64] ;  /* 0x00000006b0c60981 */ /* 0x0000a2000c1e1100 */
[----:B-1----:R-:W-:-:S03]  /*5d60*/  IADD3 R174, P1, PT, R211, UR8, RZ ;  /* 0x00000008d3ae7c10 */ /* 0x002fc6000ff3e0ff */
[----:B------:R-:W2:Y:S01]  /*5d70*/  LDL R211, [R1+0x194] ;  /* 0x0001940001d37983 */ /* 0x000ea20000100800 */
[----:B------:R-:W-:-:S03]  /*5d80*/  IADD3.X R173, PT, PT, R210, UR9, RZ, P2, !PT ;  /* 0x00000009d2ad7c10 */ /* 0x000fc600097fe4ff */
[----:B------:R-:W2:Y:S01]  /*5d90*/  LDL R210, [R1+0x1a0] ;  /* 0x0001a00001d27983 */ /* 0x000ea20000100800 */
[----:B----4-:R-:W-:-:S03]  /*5da0*/  IADD3.X R175, PT, PT, R209, UR9, RZ, P1, !PT ;  /* 0x00000009d1af7c10 */ /* 0x010fc60008ffe4ff */
[----:B------:R-:W4:Y:S01]  /*5db0*/  LDL R209, [R1+0x19c] ;  /* 0x00019c0001d17983 */ /* 0x000f220000100800 */
[----:B0-----:R-:W-:Y:S02]  /*5dc0*/  PRMT R176, RZ, 0x7610, R176 ;  /* 0x00007610ffb07816 */ /* 0x001fe400000000b0 */
[----:B------:R-:W-:-:S04]  /*5dd0*/  PRMT R177, RZ, 0x7610, R177 ;  /* 0x00007610ffb17816 */ /* 0x000fc800000000b1 */
[----:B------:R3:W4:Y:S04]  /*5de0*/  @P0 LDG.E.U8 R176, desc[UR6][R172.64] ;  /* 0x00000006acb00981 */ /* 0x000728000c1e1100 */
[----:B------:R0:W4:Y:S01]  /*5df0*/  @P3 LDG.E.U8 R177, desc[UR6][R174.64] ;  /* 0x00000006aeb13981 */ /* 0x000122000c1e1100 */
[----:B---3--:R-:W-:-:S03]  /*5e00*/  IADD3 R172, P0, PT, R208, UR8, RZ ;  /* 0x00000008d0ac7c10 */ /* 0x008fc6000ff1e0ff */
[----:B------:R-:W3:Y:S01]  /*5e10*/  LDL R208, [R1+0x1a8] ;  /* 0x0001a80001d07983 */ /* 0x000ee20000100800 */
[----:B-----5:R-:W-:-:S03]  /*5e20*/  IADD3.X R173, PT, PT, R207, UR9, RZ, P0, !PT ;  /* 0x00000009cfad7c10 */ /* 0x020fc600087fe4ff */
[----:B------:R-:W5:Y:S01]  /*5e30*/  LDL R207, [R1+0x1a4] ;  /* 0x0001a40001cf7983 */ /* 0x000f620000100800 */
[----:B0-----:R-:W-:-:S03]  /*5e40*/  IADD3 R174, P0, PT, R206, UR8, RZ ;  /* 0x00000008ceae7c10 */ /* 0x001fc6000ff1e0ff */
[----:B------:R-:W3:Y:S01]  /*5e50*/  LDL R206, [R1+0x1b0] ;  /* 0x0001b00001ce7983 */ /* 0x000ee20000100800 */
[----:B------:R-:W-:Y:S02]  /*5e60*/  ISETP.GT.AND P1, PT, R0, 0x1c, PT ;  /* 0x0000001c0000780c */ /* 0x000fe40003f24270 */
[----:B--2---:R-:W-:Y:S02]  /*5e70*/  IADD3.X R175, PT, PT, R39, UR9, RZ, P0, !PT ;  /* 0x0000000927af7c10 */ /* 0x004fe400087fe4ff */
[----:B------:R-:W2:Y:S01]  /*5e80*/  LDL R39, [R1+0x1ac] ;  /* 0x0001ac0001277983 */ /* 0x000ea20000100800 */
[----:B------:R-:W-:Y:S02]  /*5e90*/  PRMT R199, RZ, 0x7610, R199 ;  /* 0x00007610ffc77816 */ /* 0x000fe400000000c7 */
[----:B------:R-:W-:-:S04]  /*5ea0*/  PRMT R200, RZ, 0x7610, R200 ;  /* 0x00007610ffc87816 */ /* 0x000fc800000000c8 */
[----:B------:R0:W2:Y:S04]  /*5eb0*/  @P3 LDG.E.U8 R199, desc[UR6][R172.64] ;  /* 0x00000006acc73981 */ /* 0x0000a8000c1e1100 */
[----:B------:R1:W2:Y:S01]  /*5ec0*/  @P1 LDG.E.U8 R200, desc[UR6][R174.64] ;  /* 0x00000006aec81981 */ /* 0x0002a2000c1e1100 */
[----:B0-----:R-:W-:Y:S02]  /*5ed0*/  IADD3 R172, P0, PT, R218, UR8, RZ ;  /* 0x00000008daac7c10 */ /* 0x001fe4000ff1e0ff */
[----:B-1----:R-:W-:Y:S02]  /*5ee0*/  PRMT R174, RZ, 0x7610, R174 ;  /* 0x00007610ffae7816 */ /* 0x002fe400000000ae */
[----:B------:R-:W-:-:S05]  /*5ef0*/  IADD3.X R173, PT, PT, R217, UR9, RZ, P0, !PT ;  /* 0x00000009d9ad7c10 */ /* 0x000fca00087fe4ff */
[----:B------:R0:W2:Y:S01]  /*5f00*/  @P1 LDG.E.U8 R174, desc[UR6][R172.64] ;  /* 0x00000006acae1981 */ /* 0x0000a2000c1e1100 */
[----:B------:R-:W-:Y:S02]  /*5f10*/  ISETP.GT.AND P1, PT, R0, 0x1d, PT ;  /* 0x0000001d0000780c */ /* 0x000fe40003f24270 */
[----:B------:R-:W-:Y:S02]  /*5f20*/  PRMT R175, RZ, 0x7610, R175 ;  /* 0x00007610ffaf7816 */ /* 0x000fe400000000af */
[----:B0-----:R-:W-:-:S04]  /*5f30*/  IADD3 R172, P0, PT, R216, UR8, RZ ;  /* 0x00000008d8ac7c10 */ /* 0x001fc8000ff1e0ff */
[----:B------:R-:W-:-:S05]  /*5f40*/  IADD3.X R173, PT, PT, R215, UR9, RZ, P0, !PT ;  /* 0x00000009d7ad7c10 */ /* 0x000fca00087fe4ff */
[----:B------:R0:W2:Y:S01]  /*5f50*/  @P1 LDG.E.U8 R175, desc[UR6][R172.64] ;  /* 0x00000006acaf1981 */ /* 0x0000a2000c1e1100 */
[----:B------:R-:W-:Y:S02]  /*5f60*/  PRMT R201, RZ, 0x7610, R201 ;  /* 0x00007610ffc97816 */ /* 0x000fe400000000c9 */
[----:B0-----:R-:W-:-:S04]  /*5f70*/  IADD3 R172, P0, PT, R214, UR8, RZ ;  /* 0x00000008d6ac7c10 */ /* 0x001fc8000ff1e0ff */
        /* <DEDUP_REMOVED lines=9> */
[----:B----4-:R-:W-:-:S05]  /*6010*/  IADD3.X R173, PT, PT, R209, UR9, RZ, P0, !PT ;  /* 0x00000009d1ad7c10 */ /* 0x010fca00087fe4ff */
[----:B------:R3:W4:Y:S01]  /*6020*/  @P1 LDG.E.U8 R203, desc[UR6][R172.64] ;  /* 0x00000006accb1981 */ /* 0x000722000c1e1100 */
[----:B------:R-:W-:Y:S02]  /*6030*/  ISETP.GT.AND P1, PT, R0, 0x1f, PT ;  /* 0x0000001f0000780c */ /* 0x000fe40003f24270 */
[----:B------:R-:W-:Y:S02]  /*6040*/  PRMT R204, RZ, 0x7610, R204 ;  /* 0x00007610ffcc7816 */ /* 0x000fe400000000cc */
[----:B---3--:R-:W-:-:S04]  /*6050*/  IADD3 R172, P0, PT, R208, UR8, RZ ;  /* 0x00000008d0ac7c10 */ /* 0x008fc8000ff1e0ff */
[----:B-----5:R-:W-:-:S05]  /*6060*/  IADD3.X R173, PT, PT, R207, UR9, RZ, P0, !PT ;  /* 0x00000009cfad7c10 */ /* 0x020fca00087fe4ff */
[----:B------:R0:W3:Y:S01]  /*6070*/  @P1 LDG.E.U8 R204, desc[UR6][R172.64] ;  /* 0x00000006accc1981 */ /* 0x0000e2000c1e1100 */
[----:B------:R-:W-:Y:S02]  /*6080*/  PRMT R205, RZ, 0x7610, R205 ;  /* 0x00007610ffcd7816 */ /* 0x000fe400000000cd */
[----:B0-----:R-:W-:-:S04]  /*6090*/  IADD3 R172, P0, PT, R206, UR8, RZ ;  /* 0x00000008ceac7c10 */ /* 0x001fc8000ff1e0ff */
[----:B--2---:R-:W-:-:S05]  /*60a0*/  IADD3.X R173, PT, PT, R39, UR9, RZ, P0, !PT ;  /* 0x0000000927ad7c10 */ /* 0x004fca00087fe4ff */
[----:B------:R-:W2:Y:S01]  /*60b0*/  @P1 LDG.E.U8 R205, desc[UR6][R172.64] ;  /* 0x00000006accd1981 */ /* 0x000ea2000c1e1100 */
[----:B------:R-:W0:Y:S01]  /*60c0*/  S2R R206, SR_TID.X ;  /* 0x0000000000ce7919 */ /* 0x000e220000002100 */
[----:B------:R-:W1:Y:S01]  /*60d0*/  S2UR UR70, SR_CgaCtaId ;  /* 0x00000000004679c3 */ /* 0x000e620000008800 */
[----:B------:R-:W-:Y:S02]  /*60e0*/  UMOV UR69, 0x400 ;  /* 0x0000040000457882 */ /* 0x000fe40000000000 */
[----:B-1----:R-:W-:Y:S01]  /*60f0*/  ULEA UR69, UR70, UR69, 0x18 ;  /* 0x0000004546457291 */ /* 0x002fe2000f8ec0ff */
[----:B0-----:R-:W-:-:S04]  /*6100*/  LOP3.LUT R39, R206, 0x3f, RZ, 0xc0, !PT ;  /* 0x0000003fce277812 */ /* 0x001fc800078ec0ff */
[----:B------:R-:W-:Y:S06]  /*6110*/  BAR.SYNC.DEFER_BLOCKING 0x0 ;  /* 0x0000000000007b1d */ /* 0x000fec0000010000 */
[----:B------:R0:W-:Y:S04]  /*6120*/  STS.U8 [R39+UR69+0x40], R158 ;  /* 0x0000409e27007988 */ /* 0x0001e80008000045 */
[----:B------:R1:W-:Y:S01]  /*6130*/  STS.U8 [R39+UR69], R149 ;  /* 0x0000009527007988 */ /* 0x0003e20008000045 */
[----:B0-----:R-:W-:-:S03]  /*6140*/  LOP3.LUT R158, R39, 0x8, RZ, 0x3c, !PT ;  /* 0x00000008279e7812 */ /* 0x001fc600078e3cff */
[----:B------:R-:W-:Y:S01]  /*6150*/  STS.U8 [R39+UR69+0x440], R179 ;  /* 0x000440b327007988 */ /* 0x000fe20008000045 */
[----:B-1----:R-:W-:-:S03]  /*6160*/  LOP3.LUT R149, R39, 0x10, RZ, 0x3c, !PT ;  /* 0x0000001027957812 */ /* 0x002fc600078e3cff */
[----:B------:R-:W-:Y:S04]  /*6170*/  STS.U8 [R39+UR69+0x400], R178 ;  /* 0x000400b227007988 */ /* 0x000fe80008000045 */
        /* <DEDUP_REMOVED lines=12> */
[----:B------:R0:W-:Y:S04]  /*6240*/  STS.U8 [R149+UR69+0x500], R152 ;  /* 0x0005009895007988 */ /* 0x0001e80008000045 */
[----:B------:R-:W-:Y:S01]  /*6250*/  STS.U8 [R149+UR69+0x100], R157 ;  /* 0x0001009d95007988 */ /* 0x000fe20008000045 */
[----:B0-----:R-:W-:-:S03]  /*6260*/  LOP3.LUT R152, R39, 0x18, RZ, 0x3c, !PT ;  /* 0x0000001827987812 */ /* 0x001fc600078e3cff */
        /* <DEDUP_REMOVED lines=36> */
[----:B------:R0:W-:Y:S04]  /*64b0*/  STS.U8 [R34+UR69+0x340], R32 ;  /* 0x0003402022007988 */ /* 0x0001e80008000045 */
[----:B------:R-:W-:Y:S04]  /*64c0*/  STS.U8 [R34+UR69+0x740], R31 ;  /* 0x0007401f22007988 */ /* 0x000fe80008000045 */
[----:B------:R-:W-:Y:S04]  /*64d0*/  STS.U8 [R34+UR69+0xb00], R190 ;  /* 0x000b00be22007988 */ /* 0x000fe80008000045 */
[----:B------:R-:W-:Y:S04]  /*64e0*/  STS.U8 [R34+UR69+0xb40], R191 ;  /* 0x000b40bf22007988 */ /* 0x000fe80008000045 */
[----:B------:R-:W-:Y:S04]  /*64f0*/  STS.U8 [R34+UR69+0xf40], R202 ;  /* 0x000f40ca22007988 */ /* 0x000fe80008000045 */
[----:B----4-:R-:W-:Y:S04]  /*6500*/  STS.U8 [R34+UR69+0xf00], R203 ;  /* 0x000f00cb22007988 */ /* 0x010fe80008000045 */
[----:B------:R-:W-:Y:S04]  /*6510*/  STS.U8 [R30+UR69+0x380], R3 ;  /* 0x000380031e007988 */ /* 0x000fe80008000045 */
[----:B------:R-:W-:Y:S04]  /*6520*/  STS.U8 [R30+UR69+0x3c0], R29 ;  /* 0x0003c01d1e007988 */ /* 0x000fe80008000045 */
[----:B------:R1:W-:Y:S04]  /*6530*/  STS.U8 [R30+UR69+0x7c0], R28 ;  /* 0x0007c01c1e007988 */ /* 0x0003e80008000045 */
[----:B------:R4:W-:Y:S04]  /*6540*/  STS.U8 [R30+UR69+0x780], R2 ;  /* 0x000780021e007988 */ /* 0x0009e80008000045 */
[----:B------:R-:W-:Y:S04]  /*6550*/  STS.U8 [R30+UR69+0xb80], R192 ;  /* 0x000b80c01e007988 */ /* 0x000fe80008000045 */
[----:B------:R-:W-:Y:S04]  /*6560*/  STS.U8 [R30+UR69+0xbc0], R193 ;  /* 0x000bc0c11e007988 */ /* 0x000fe80008000045 */
[----:B---3--:R-:W-:Y:S04]  /*6570*/  STS.U8 [R30+UR69+0xfc0], R204 ;  /* 0x000fc0cc1e007988 */ /* 0x008fe80008000045 */
[----:B--2---:R2:W-:Y:S01]  /*6580*/  STS.U8 [R30+UR69+0xf80], R205 ;  /* 0x000f80cd1e007988 */ /* 0x0045e20008000045 */
[----:B0-----:R-:W-:-:S04]  /*6590*/  LOP3.LUT R32, R206, 0x1f, RZ, 0xc0, !PT ;  /* 0x0000001fce207812 */ /* 0x001fc800078ec0ff */
[C---:B------:R-:W-:Y:S01]  /*65a0*/  ISETP.GE.AND P0, PT, R32.reuse, R0, PT ;  /* 0x000000002000720c */ /* 0x040fe20003f06270 */
[----:B------:R-:W-:Y:S01]  /*65b0*/  IMAD R32, R32, UR72, RZ ;  /* 0x0000004820207c24 */ /* 0x000fe2000f8e02ff */
[----:B------:R-:W-:-:S04]  /*65c0*/  PRMT R173, RZ, 0x7610, R173 ;  /* 0x00007610ffad7816 */ /* 0x000fc800000000ad */
[C---:B------:R-:W-:Y:S02]  /*65d0*/  IADD3 RZ, P1, PT, R32.reuse, UR14, RZ ;  /* 0x0000000e20ff7c10 */ /* 0x040fe4000ff3e0ff */
[----:B------:R-:W-:Y:S02]  /*65e0*/  SHF.R.S32.HI R33, RZ, 0x1f, R32 ;  /* 0x0000001fff217819 */ /* 0x000fe40000011420 */
[C---:B------:R-:W-:Y:S01]  /*65f0*/  IADD3 RZ, P2, PT, R32.reuse, UR15, RZ ;  /* 0x0000000f20ff7c10 */ /* 0x040fe2000ff5e0ff */
[C---:B-1----:R-:W-:Y:S01]  /*6600*/  VIADD R28, R32.reuse, UR14 ;  /* 0x0000000e201c7c36 */ /* 0x042fe20008000000 */
[C---:B------:R-:W-:Y:S01]  /*6610*/  IADD3.X R29, PT, PT, R33.reuse, UR44, RZ, P1, !PT ;  /* 0x0000002c211d7c10 */ /* 0x040fe20008ffe4ff */
[----:B------:R-:W-:Y:S01]  /*6620*/  BAR.SYNC.DEFER_BLOCKING 0x0 ;  /* 0x0000000000007b1d */ /* 0x000fe20000010000 */
[----:B------:R-:W-:Y:S02]  /*6630*/  IADD3.X R3, PT, PT, R33, UR45, RZ, P2, !PT ;  /* 0x0000002d21037c10 */ /* 0x000fe400097fe4ff */
[C---:B------:R-:W-:Y:S01]  /*6640*/  IADD3 RZ, P2, PT, R32.reuse, UR17, RZ ;  /* 0x0000001120ff7c10 */ /* 0x040fe2000ff5e0ff */
[----:B----4-:R-:W-:Y:S01]  /*6650*/  VIADD R2, R32, UR15 ;  /* 0x0000000f20027c36 */ /* 0x010fe20008000000 */
[----:B------:R-:W-:-:S02]  /*6660*/  PRMT R41, RZ, 0x7610, R41 ;  /* 0x00007610ff297816 */ /* 0x000fc40000000029 */
[----:B------:R-:W-:Y:S02]  /*6670*/  PRMT R246, RZ, 0x7610, R246 ;  /* 0x00007610fff67816 */ /* 0x000fe400000000f6 */
[C---:B------:R-:W-:Y:S02]  /*6680*/  IADD3 RZ, P3, PT, R32.reuse, UR19, RZ ;  /* 0x0000001320ff7c10 */ /* 0x040fe4000ff7e0ff */
[C---:B------:R-:W-:Y:S01]  /*6690*/  IADD3 RZ, P1, PT, R32.reuse, UR16, RZ ;  /* 0x0000001020ff7c10 */ /* 0x040fe2000ff3e0ff */
[----:B--2---:R-:W-:Y:S01]  /*66a0*/  VIADD R30, R32, UR19 ;  /* 0x00000013201e7c36 */ /* 0x004fe20008000000 */
[----:B------:R-:W-:Y:S02]  /*66b0*/  PRMT R151, RZ, 0x7610, R151 ;  /* 0x00007610ff977816 */ /* 0x000fe40000000097 */
[----:B------:R-:W-:Y:S02]  /*66c0*/  PRMT R245, RZ, 0x7610, R245 ;  /* 0x00007610fff57816 */ /* 0x000fe400000000f5 */
[----:B------:R-:W-:Y:S01]  /*66d0*/  IADD3.X R31, PT, PT, R33, UR49, RZ, P3, !PT ;  /* 0x00000031211f7c10 */ /* 0x000fe20009ffe4ff */
[----:B------:R0:W2:Y:S01]  /*66e0*/  @!P0 LDG.E.U8 R173, desc[UR6][R28.64] ;  /* 0x000000061cad8981 */ /* 0x0000a2000c1e1100 */
[----:B------:R-:W-:-:S03]  /*66f0*/  PRMT R247, RZ, 0x7610, R247 ;  /* 0x00007610fff77816 */ /* 0x000fc600000000f7 */
[----:B------:R1:W3:Y:S01]  /*6700*/  @!P0 LDG.E.U8 R41, desc[UR6][R2.64] ;  /* 0x0000000602298981 */ /* 0x0002e2000c1e1100 */
[C---:B------:R-:W-:Y:S02]  /*6710*/  IADD3 RZ, P3, PT, R32.reuse, UR22, RZ ;  /* 0x0000001620ff7c10 */ /* 0x040fe4000ff7e0ff */
[----:B------:R-:W-:Y:S01]  /*6720*/  PRMT R43, RZ, 0x7610, R43 ;  /* 0x00007610ff2b7816 */ /* 0x000fe2000000002b */
[----:B------:R4:W5:Y:S01]  /*6730*/  @!P0 LDG.E.U8 R151, desc[UR6][R30.64] ;  /* 0x000000061e978981 */ /* 0x000962000c1e1100 */
[C---:B0-----:R-:W-:Y:S01]  /*6740*/  VIADD R28, R32.reuse, UR17 ;  /* 0x00000011201c7c36 */ /* 0x041fe20008000000 */
[C---:B------:R-:W-:Y:S02]  /*6750*/  IADD3.X R29, PT, PT, R33.reuse, UR47, RZ, P2, !PT ;  /* 0x0000002f211d7c10 */ /* 0x040fe400097fe4ff */
[C---:B------:R-:W-:Y:S01]  /*6760*/  IADD3 RZ, P2, PT, R32.reuse, UR21, RZ ;  /* 0x0000001520ff7c10 */ /* 0x040fe2000ff5e0ff */
[C---:B-1----:R-:W-:Y:S01]  /*6770*/  VIADD R2, R32.reuse, UR16 ;  /* 0x0000001020027c36 */ /* 0x042fe20008000000 */
[C---:B------:R-:W-:Y:S01]  /*6780*/  IADD3.X R3, PT, PT, R33.reuse, UR46, RZ, P1, !PT ;  /* 0x0000002e21037c10 */ /* 0x040fe20008ffe4ff */
[----:B------:R0:W2:Y:S01]  /*6790*/  @!P0 LDG.E.U8 R246, desc[UR6][R28.64] ;  /* 0x000000061cf68981 */ /* 0x0000a2000c1e1100 */
[C---:B------:R-:W-:Y:S01]  /*67a0*/  IADD3 RZ, P1, PT, R32.reuse, UR20, RZ ;  /* 0x0000001420ff7c10 */ /* 0x040fe2000ff3e0ff */
[C---:B----4-:R-:W-:Y:S01]  /*67b0*/  VIADD R30, R32.reuse, UR22 ;  /* 0x00000016201e7c36 */ /* 0x050fe20008000000 */
[----:B------:R-:W-:Y:S01]  /*67c0*/  PRMT R160, RZ, 0x7610, R160 ;  /* 0x00007610ffa07816 */ /* 0x000fe200000000a0 */
[----:B------:R1:W4:Y:S01]  /*67d0*/  @!P0 LDG.E.U8 R245, desc[UR6][R2.64] ;  /* 0x0000000602f58981 */ /* 0x000322000c1e1100 */
[C---:B------:R-:W-:Y:S01]  /*67e0*/  IADD3.X R31, PT, PT, R33.reuse, UR52, RZ, P3, !PT ;  /* 0x00000034211f7c10 */ /* 0x040fe20009ffe4ff */
[----:B0-----:R-:W-:Y:S01]  /*67f0*/  VIADD R28, R32, UR21 ;  /* 0x00000015201c7c36 */ /* 0x001fe20008000000 */
[----:B------:R-:W-:-:S03]  /*6800*/  IADD3.X R29, PT, PT, R33, UR51, RZ, P2, !PT ;  /* 0x00000033211d7c10 */ /* 0x000fc600097fe4ff */
[----:B------:R0:W2:Y:S01]  /*6810*/  @!P0 LDG.E.U8 R43, desc[UR6][R30.64] ;  /* 0x000000061e2b8981 */ /* 0x0000a2000c1e1100 */
[C---:B------:R-:W-:Y:S01]  /*6820*/  IADD3 RZ, P2, PT, R32.reuse, UR24, RZ ;  /* 0x0000001820ff7c10 */ /* 0x040fe2000ff5e0ff */
[C---:B-1----:R-:W-:Y:S01]  /*6830*/  VIADD R2, R32.reuse, UR20 ;  /* 0x0000001420027c36 */ /* 0x042fe20008000000 */
[C---:B------:R-:W-:Y:S01]  /*6840*/  IADD3.X R3, PT, PT, R33.reuse, UR50, RZ, P1, !PT ;  /* 0x0000003221037c10 */ /* 0x040fe20008ffe4ff */
[----:B------:R1:W2:Y:S01]  /*6850*/  @!P0 LDG.E.U8 R247, desc[UR6][R28.64] ;  /* 0x000000061cf78981 */ /* 0x0002a2000c1e1100 */
[----:B------:R-:W-:Y:S02]  /*6860*/  PRMT R159, RZ, 0x7610, R159 ;  /* 0x00007610ff9f7816 */ /* 0x000fe4000000009f */
[C---:B------:R-:W-:Y:S01]  /*6870*/  IADD3 RZ, P3, PT, R32.reuse, UR25, RZ ;  /* 0x0000001920ff7c10 */ /* 0x040fe2000ff7e0ff */
[----:B------:R1:W2:Y:S01]  /*6880*/  @!P0 LDG.E.U8 R160, desc[UR6][R2.64] ;  /* 0x0000000602a08981 */ /* 0x0002a2000c1e1100 */
[C---:B------:R-:W-:Y:S01]  /*6890*/  IADD3 RZ, P1, PT, R32.reuse, UR23, RZ ;  /* 0x0000001720ff7c10 */ /* 0x040fe2000ff3e0ff */
[C---:B0-----:R-:W-:Y:S01]  /*68a0*/  VIADD R30, R32.reuse, UR25 ;  /* 0x00000019201e7c36 */ /* 0x041fe20008000000 */
[----:B------:R-:W-:Y:S01]  /*68b0*/  PRMT R163, RZ, 0x7610, R163 ;  /* 0x00007610ffa37816 */ /* 0x000fe200000000a3 */
[----:B-1----:R-:W-:Y:S01]  /*68c0*/  VIADD R28, R32, UR24 ;  /* 0x00000018201c7c36 */ /* 0x002fe20008000000 */
[----:B------:R-:W-:-:S02]  /*68d0*/  IADD3.X R29, PT, PT, R33, UR54, RZ, P2, !PT ;  /* 0x00000036211d7c10 */ /* 0x000fc400097fe4ff */
[C---:B------:R-:W-:Y:S01]  /*68e0*/  IADD3 RZ, P2, PT, R32.reuse, UR27, RZ ;  /* 0x0000001b20ff7c10 */ /* 0x040fe2000ff5e0ff */
[C---:B------:R-:W-:Y:S01]  /*68f0*/  VIADD R2, R32.reuse, UR23 ;  /* 0x0000001720027c36 */ /* 0x040fe20008000000 */
[----:B------:R-:W-:Y:S01]  /*6900*/  PRMT R243, RZ, 0x7610, R243 ;  /* 0x00007610fff37816 */ /* 0x000fe200000000f3 */
[----:B------:R0:W2:Y:S01]  /*6910*/  @!P0 LDG.E.U8 R159, desc[UR6][R28.64] ;  /* 0x000000061c9f8981 */ /* 0x0000a2000c1e1100 */
[C---:B------:R-:W-:Y:S02]  /*6920*/  IADD3.X R31, PT, PT, R33.reuse, UR55, RZ, P3, !PT ;  /* 0x00000037211f7c10 */ /* 0x040fe40009ffe4ff */
[----:B------:R-:W-:Y:S02]  /*6930*/  IADD3.X R3, PT, PT, R33, UR53, RZ, P1, !PT ;  /* 0x0000003521037c10 */ /* 0x000fe40008ffe4ff */
[----:B------:R-:W-:Y:S01]  /*6940*/  PRMT R250, RZ, 0x7610, R250 ;  /* 0x00007610fffa7816 */ /* 0x000fe200000000fa */
[----:B------:R1:W2:Y:S01]  /*6950*/  @!P0 LDG.E.U8 R163, desc[UR6][R30.64] ;  /* 0x000000061ea38981 */ /* 0x0002a2000c1e1100 */
[----:B------:R-:W-:-:S02]  /*6960*/  IADD3 RZ, P3, PT, R32, UR28, RZ ;  /* 0x0000001c20ff7c10 */ /* 0x000fc4000ff7e0ff */
[C---:B------:R-:W-:Y:S01]  /*6970*/  IADD3 RZ, P1, PT, R32.reuse, UR26, RZ ;  /* 0x0000001a20ff7c10 */ /* 0x040fe2000ff3e0ff */
[C---:B0-----:R-:W-:Y:S01]  /*6980*/  VIADD R28, R32.reuse, UR27 ;  /* 0x0000001b201c7c36 */ /* 0x041fe20008000000 */
[C---:B------:R-:W-:Y:S01]  /*6990*/  IADD3.X R29, PT, PT, R33.reuse, UR57, RZ, P2, !PT ;  /* 0x00000039211d7c10 */ /* 0x040fe200097fe4ff */
[----:B------:R0:W2:Y:S01]  /*69a0*/  @!P0 LDG.E.U8 R243, desc[UR6][R2.64] ;  /* 0x0000000602f38981 */ /* 0x0000a2000c1e1100 */
[C---:B------:R-:W-:Y:S02]  /*69b0*/  IADD3 RZ, P2, PT, R32.reuse, UR30, RZ ;  /* 0x0000001e20ff7c10 */ /* 0x040fe4000ff5e0ff */
[----:B------:R-:W-:Y:S01]  /*69c0*/  PRMT R174, RZ, 0x7610, R174 ;  /* 0x00007610ffae7816 */ /* 0x000fe200000000ae */
[----:B-1----:R-:W-:Y:S01]  /*69d0*/  VIADD R30, R32, UR28 ;  /* 0x0000001c201e7c36 */ /* 0x002fe20008000000 */
[----:B------:R-:W-:Y:S01]  /*69e0*/  PRMT R148, RZ, 0x7610, R148 ;  /* 0x00007610ff947816 */ /* 0x000fe20000000094 */
[----:B------:R1:W2:Y:S01]  /*69f0*/  @!P0 LDG.E.U8 R250, desc[UR6][R28.64] ;  /* 0x000000061cfa8981 */ /* 0x0002a2000c1e1100 */
[----:B------:R-:W-:-:S02]  /*6a00*/  IADD3.X R31, PT, PT, R33, UR58, RZ, P3, !PT ;  /* 0x0000003a211f7c10 */ /* 0x000fc40009ffe4ff */
[----:B------:R-:W-:Y:S01]  /*6a10*/  PRMT R251, RZ, 0x7610, R251 ;  /* 0x00007610fffb7816 */ /* 0x000fe200000000fb */
[C---:B0-----:R-:W-:Y:S01]  /*6a20*/  VIADD R2, R32.reuse, UR26 ;  /* 0x0000001a20027c36 */ /* 0x041fe20008000000 */
[C---:B------:R-:W-:Y:S01]  /*6a30*/  IADD3.X R3, PT, PT, R33.reuse, UR56, RZ, P1, !PT ;  /* 0x0000003821037c10 */ /* 0x040fe20008ffe4ff */
[----:B------:R0:W2:Y:S01]  /*6a40*/  @!P0 LDG.E.U8 R174, desc[UR6][R30.64] ;  /* 0x000000061eae8981 */ /* 0x0000a2000c1e1100 */
[C---:B------:R-:W-:Y:S02]  /*6a50*/  IADD3 RZ, P3, PT, R32.reuse, UR31, RZ ;  /* 0x0000001f20ff7c10 */ /* 0x040fe4000ff7e0ff */
[C---:B------:R-:W-:Y:S01]  /*6a60*/  IADD3 RZ, P1, PT, R32.reuse, UR29, RZ ;  /* 0x0000001d20ff7c10 */ /* 0x040fe2000ff3e0ff */
[C---:B-1----:R-:W-:Y:S01]  /*6a70*/  VIADD R28, R32.reuse, UR30 ;  /* 0x0000001e201c7c36 */ /* 0x042fe20008000000 */
[----:B------:R-:W-:Y:S01]  /*6a80*/  IADD3.X R29, PT, PT, R33, UR60, RZ, P2, !PT ;  /* 0x0000003c211d7c10 */ /* 0x000fe200097fe4ff */
[----:B------:R1:W2:Y:S01]  /*6a90*/  @!P0 LDG.E.U8 R148, desc[UR6][R2.64] ;  /* 0x0000000602948981 */ /* 0x0002a2000c1e1100 */
[----:B------:R-:W-:-:S02]  /*6aa0*/  IADD3 RZ, P2, PT, R32, UR33, RZ ;  /* 0x0000002120ff7c10 */ /* 0x000fc4000ff5e0ff */
[----:B------:R-:W-:Y:S01]  /*6ab0*/  PRMT R241, RZ, 0x7610, R241 ;  /* 0x00007610fff17816 */ /* 0x000fe200000000f1 */
[C---:B0-----:R-:W-:Y:S01]  /*6ac0*/  VIADD R30, R32.reuse, UR31 ;  /* 0x0000001f201e7c36 */ /* 0x041fe20008000000 */
[----:B------:R-:W-:Y:S01]  /*6ad0*/  PRMT R152, RZ, 0x7610, R152 ;  /* 0x00007610ff987816 */ /* 0x000fe20000000098 */
[----:B------:R0:W2:Y:S01]  /*6ae0*/  @!P0 LDG.E.U8 R251, desc[UR6][R28.64] ;  /* 0x000000061cfb8981 */ /* 0x0000a2000c1e1100 */
[C---:B------:R-:W-:Y:S02]  /*6af0*/  IADD3.X R31, PT, PT, R33.reuse, UR61, RZ, P3, !PT ;  /* 0x0000003d211f7c10 */ /* 0x040fe40009ffe4ff */
[----:B------:R-:W-:Y:S01]  /*6b00*/  PRMT R158, RZ, 0x7610, R158 ;  /* 0x00007610ff9e7816 */ /* 0x000fe2000000009e */
[C---:B-1----:R-:W-:Y:S01]  /*6b10*/  VIADD R2, R32.reuse, UR29 ;  /* 0x0000001d20027c36 */ /* 0x042fe20008000000 */
[----:B------:R-:W-:Y:S01]  /*6b20*/  IADD3.X R3, PT, PT, R33, UR59, RZ, P1, !PT ;  /* 0x0000003b21037c10 */ /* 0x000fe20008ffe4ff */
[----:B------:R1:W2:Y:S01]  /*6b30*/  @!P0 LDG.E.U8 R241, desc[UR6][R30.64] ;  /* 0x000000061ef18981 */ /* 0x0002a2000c1e1100 */
[----:B------:R-:W-:-:S02]  /*6b40*/  IADD3 RZ, P3, PT, R32, UR34, RZ ;  /* 0x0000002220ff7c10 */ /* 0x000fc4000ff7e0ff */
[C---:B------:R-:W-:Y:S01]  /*6b50*/  IADD3 RZ, P1, PT, R32.reuse, UR32, RZ ;  /* 0x0000002020ff7c10 */ /* 0x040fe2000ff3e0ff */
[C---:B0-----:R-:W-:Y:S01]  /*6b60*/  VIADD R28, R32.reuse, UR33 ;  /* 0x00000021201c7c36 */ /* 0x041fe20008000000 */
[C---:B------:R-:W-:Y:S01]  /*6b70*/  IADD3.X R29, PT, PT, R33.reuse, UR63, RZ, P2, !PT ;  /* 0x0000003f211d7c10 */ /* 0x040fe200097fe4ff */
[----:B------:R0:W2:Y:S01]  /*6b80*/  @!P0 LDG.E.U8 R152, desc[UR6][R2.64] ;  /* 0x0000000602988981 */ /* 0x0000a2000c1e1100 */
[----:B------:R-:W-:Y:S02]  /*6b90*/  PRMT R172, RZ, 0x7610, R172 ;  /* 0x00007610ffac7816 */ /* 0x000fe400000000ac */
[----:B------:R-:W-:Y:S01]  /*6ba0*/  PRMT R153, RZ, 0x7610, R153 ;  /* 0x00007610ff997816 */ /* 0x000fe20000000099 */
[C---:B-1----:R-:W-:Y:S01]  /*6bb0*/  VIADD R30, R32.reuse, UR34 ;  /* 0x00000022201e7c36 */ /* 0x042fe20008000000 */
[C---:B------:R-:W-:Y:S01]  /*6bc0*/  IADD3.X R31, PT, PT, R33.reuse, UR64, RZ, P3, !PT ;  /* 0x00000040211f7c10 */ /* 0x040fe20009ffe4ff */
[----:B------:R1:W2:Y:S01]  /*6bd0*/  @!P0 LDG.E.U8 R158, desc[UR6][R28.64] ;  /* 0x000000061c9e8981 */ /* 0x0002a2000c1e1100 */
[C---:B------:R-:W-:Y:S01]  /*6be0*/  IADD3 RZ, P2, PT, R32.reuse, UR13, RZ ;  /* 0x0000000d20ff7c10 */ /* 0x040fe2000ff5e0ff */
[C---:B0-----:R-:W-:Y:S01]  /*6bf0*/  VIADD R2, R32.reuse, UR32 ;  /* 0x0000002020027c36 */ /* 0x041fe20008000000 */
[----:B------:R-:W-:Y:S01]  /*6c00*/  IADD3.X R3, PT, PT, R33, UR62, RZ, P1, !PT ;  /* 0x0000003e21037c10 */ /* 0x000fe20008ffe4ff */
[----:B------:R0:W2:Y:S01]  /*6c10*/  @!P0 LDG.E.U8 R172, desc[UR6][R30.64] ;  /* 0x000000061eac8981 */ /* 0x0000a2000c1e1100 */
[----:B------:R-:W-:-:S02]  /*6c20*/  IADD3 RZ, P1, PT, R32, UR12, RZ ;  /* 0x0000000c20ff7c10 */ /* 0x000fc4000ff3e0ff */
[C---:B-1----:R-:W-:Y:S01]  /*6c30*/  IADD3 R28, P3, PT, R32.reuse, UR36, RZ ;  /* 0x00000024201c7c10 */ /* 0x042fe2000ff7e0ff */
[----:B------:R1:W2:Y:S01]  /*6c40*/  @!P0 LDG.E.U8 R153, desc[UR6][R2.64] ;  /* 0x0000000602998981 */ /* 0x0002a2000c1e1100 */
[----:B------:R-:W-:Y:S02]  /*6c50*/  PRMT R162, RZ, 0x7610, R162 ;  /* 0x00007610ffa27816 */ /* 0x000fe400000000a2 */
[----:B------:R-:W-:Y:S02]  /*6c60*/  PRMT R156, RZ, 0x7610, R156 ;  /* 0x00007610ff9c7816 */ /* 0x000fe4000000009c */
[----:B------:R-:W-:Y:S01]  /*6c70*/  PRMT R175, RZ, 0x7610, R175 ;  /* 0x00007610ffaf7816 */ /* 0x000fe200000000af */
[C---:B0-----:R-:W-:Y:S01]  /*6c80*/  VIADD R30, R32.reuse, UR13 ;  /* 0x0000000d201e7c36 */ /* 0x041fe20008000000 */
[C---:B------:R-:W-:Y:S02]  /*6c90*/  IADD3.X R31, PT, PT, R33.reuse, UR43, RZ, P2, !PT ;  /* 0x0000002b211f7c10 */ /* 0x040fe400097fe4ff */
[C---:B------:R-:W-:Y:S01]  /*6ca0*/  IADD3.X R29, PT, PT, R33.reuse, UR66, RZ, P3, !PT ;  /* 0x00000042211d7c10 */ /* 0x040fe20009ffe4ff */
[C---:B-1----:R-:W-:Y:S01]  /*6cb0*/  VIADD R2, R32.reuse, UR12 ;  /* 0x0000000c20027c36 */ /* 0x042fe20008000000 */
[----:B------:R-:W-:Y:S01]  /*6cc0*/  IADD3.X R3, PT, PT, R33, UR42, RZ, P1, !PT ;  /* 0x0000002a21037c10 */ /* 0x000fe20008ffe4ff */
[----:B------:R0:W2:Y:S04]  /*6cd0*/  @!P0 LDG.E.U8 R162, desc[UR6][R30.64] ;  /* 0x000000061ea28981 */ /* 0x0000a8000c1e1100 */
[----:B------:R1:W2:Y:S04]  /*6ce0*/  @!P0 LDG.E.U8 R156, desc[UR6][R28.64] ;  /* 0x000000061c9c8981 */ /* 0x0002a8000c1e1100 */
[----:B------:R1:W2:Y:S01]  /*6cf0*/  @!P0 LDG.E.U8 R175, desc[UR6][R2.64] ;  /* 0x0000000602af8981 */ /* 0x0002a2000c1e1100 */
[----:B0-----:R-:W-:-:S02]  /*6d00*/  IADD3 R30, P3, PT, R32, R170, RZ ;  /* 0x000000aa201e7210 */ /* 0x001fc40007f7e0ff */
[C---:B-1----:R-:W-:Y:S02]  /*6d10*/  IADD3 R28, P2, PT, R32.reuse, R168, RZ ;  /* 0x000000a8201c7210 */ /* 0x042fe40007f5e0ff */
[----:B------:R-:W-:-:S03]  /*6d20*/  IADD3 R2, P1, PT, R32, UR37, RZ ;  /* 0x0000002520027c10 */ /* 0x000fc6000ff3e0ff */
[C---:B------:R-:W-:Y:S01]  /*6d30*/  IMAD.X R29, R33.reuse, 0x1, R167, P2 ;  /* 0x00000001211d7824 */ /* 0x040fe200010e06a7 */
[----:B------:R-:W-:Y:S01]  /*6d40*/  PRMT R161, RZ, 0x7610, R161 ;  /* 0x00007610ffa17816 */ /* 0x000fe200000000a1 */
[C---:B------:R-:W-:Y:S01]  /*6d50*/  IMAD.X R31, R33.reuse, 0x1, R169, P3 ;  /* 0x00000001211f7824 */ /* 0x040fe200018e06a9 */
[----:B------:R-:W-:Y:S02]  /*6d60*/  PRMT R157, RZ, 0x7610, R157 ;  /* 0x00007610ff9d7816 */ /* 0x000fe4000000009d */
[----:B------:R-:W-:Y:S02]  /*6d70*/  PRMT R248, RZ, 0x7610, R248 ;  /* 0x00007610fff87816 */ /* 0x000fe400000000f8 */
[----:B------:R-:W-:Y:S02]  /*6d80*/  IADD3.X R3, PT, PT, R33, UR67, RZ, P1, !PT ;  /* 0x0000004321037c10 */ /* 0x000fe40008ffe4ff */
[----:B------:R0:W2:Y:S04]  /*6d90*/  @!P0 LDG.E.U8 R157, desc[UR6][R28.64] ;  /* 0x000000061c9d8981 */ /* 0x0000a8000c1e1100 */
[----:B------:R1:W2:Y:S04]  /*6da0*/  @!P0 LDG.E.U8 R161, desc[UR6][R2.64] ;  /* 0x0000000602a18981 */ /* 0x0002a8000c1e1100 */
[----:B------:R1:W2:Y:S01]  /*6db0*/  @!P0 LDG.E.U8 R248, desc[UR6][R30.64] ;  /* 0x000000061ef88981 */ /* 0x0002a2000c1e1100 */
[----:B0-----:R-:W-:-:S02]  /*6dc0*/  IADD3 R28, P2, PT, R32, UR38, RZ ;  /* 0x00000026201c7c10 */ /* 0x001fc4000ff5e0ff */
[C---:B-1----:R-:W-:Y:S02]  /*6dd0*/  IADD3 R2, P1, PT, R32.reuse, UR35, RZ ;  /* 0x0000002320027c10 */ /* 0x042fe4000ff3e0ff */
[----:B------:R-:W-:Y:S02]  /*6de0*/  IADD3 R30, P3, PT, R32, UR39, RZ ;  /* 0x00000027201e7c10 */ /* 0x000fe4000ff7e0ff */
[----:B------:R-:W-:Y:S02]  /*6df0*/  PRMT R242, RZ, 0x7610, R242 ;  /* 0x00007610fff27816 */ /* 0x000fe400000000f2 */
[----:B------:R-:W-:Y:S02]  /*6e00*/  PRMT R40, RZ, 0x7610, R40 ;  /* 0x00007610ff287816 */ /* 0x000fe40000000028 */
[----:B------:R-:W-:Y:S02]  /*6e10*/  PRMT R38, RZ, 0x7610, R38 ;  /* 0x00007610ff267816 */ /* 0x000fe40000000026 */
[----:B------:R-:W-:-:S02]  /*6e20*/  IADD3.X R3, PT, PT, R33, UR65, RZ, P1, !PT ;  /* 0x0000004121037c10 */ /* 0x000fc40008ffe4ff */
[C---:B------:R-:W-:Y:S02]  /*6e30*/  IADD3.X R29, PT, PT, R33.reuse, UR68, RZ, P2, !PT ;  /* 0x00000044211d7c10 */ /* 0x040fe400097fe4ff */
[----:B------:R-:W-:Y:S01]  /*6e40*/  IADD3.X R31, PT, PT, R33, UR71, RZ, P3, !PT ;  /* 0x00000047211f7c10 */ /* 0x000fe20009ffe4ff */
[----:B------:R0:W2:Y:S01]  /*6e50*/  @!P0 LDG.E.U8 R242, desc[UR6][R2.64] ;  /* 0x0000000602f28981 */ /* 0x0000a2000c1e1100 */
[C---:B------:R-:W-:Y:S02]  /*6e60*/  IADD3 RZ, P3, PT, R32.reuse, UR18, RZ ;  /* 0x0000001220ff7c10 */ /* 0x040fe4000ff7e0ff */
[C---:B------:R-:W-:Y:S01]  /*6e70*/  IADD3 RZ, P2, PT, R32.reuse, UR11, RZ ;  /* 0x0000000b20ff7c10 */ /* 0x040fe2000ff5e0ff */
[----:B------:R1:W2:Y:S01]  /*6e80*/  @!P0 LDG.E.U8 R40, desc[UR6][R28.64] ;  /* 0x000000061c288981 */ /* 0x0002a2000c1e1100 */
[C---:B------:R-:W-:Y:S02]  /*6e90*/  IADD3 RZ, P1, PT, R32.reuse, UR10, RZ ;  /* 0x0000000a20ff7c10 */ /* 0x040fe4000ff3e0ff */
[----:B------:R-:W-:Y:S01]  /*6ea0*/  PRMT R42, RZ, 0x7610, R42 ;  /* 0x00007610ff2a7816 */ /* 0x000fe2000000002a */
[----:B------:R1:W2:Y:S01]  /*6eb0*/  @!P0 LDG.E.U8 R38, desc[UR6][R30.64] ;  /* 0x000000061e268981 */ /* 0x0002a2000c1e1100 */
[----:B------:R-:W-:Y:S01]  /*6ec0*/  PRMT R244, RZ, 0x7610, R244 ;  /* 0x00007610fff47816 */ /* 0x000fe200000000f4 */
[----:B0-----:R-:W-:Y:S01]  /*6ed0*/  VIADD R2, R32, UR18 ;  /* 0x0000001220027c36 */ /* 0x001fe20008000000 */
[----:B------:R-:W-:-:S02]  /*6ee0*/  PRMT R249, RZ, 0x7610, R249 ;  /* 0x00007610fff97816 */ /* 0x000fc400000000f9 */
[C---:B------:R-:W-:Y:S01]  /*6ef0*/  IADD3.X R3, PT, PT, R33.reuse, UR48, RZ, P3, !PT ;  /* 0x0000003021037c10 */ /* 0x040fe20009ffe4ff */
[C---:B-1----:R-:W-:Y:S01]  /*6f00*/  VIADD R28, R32.reuse, UR11 ;  /* 0x0000000b201c7c36 */ /* 0x042fe20008000000 */
[C---:B------:R-:W-:Y:S01]  /*6f10*/  IADD3.X R29, PT, PT, R33.reuse, UR41, RZ, P2, !PT ;  /* 0x00000029211d7c10 */ /* 0x040fe200097fe4ff */
[----:B------:R-:W-:Y:S01]  /*6f20*/  VIADD R30, R32, UR10 ;  /* 0x0000000a201e7c36 */ /* 0x000fe20008000000 */
[----:B------:R-:W-:Y:S01]  /*6f30*/  IADD3.X R31, PT, PT, R33, UR40, RZ, P1, !PT ;  /* 0x00000028211f7c10 */ /* 0x000fe20008ffe4ff */
[----:B------:R0:W3:Y:S04]  /*6f40*/  @!P0 LDG.E.U8 R42, desc[UR6][R2.64] ;  /* 0x00000006022a8981 */ /* 0x0000e8000c1e1100 */
[----:B------:R1:W3:Y:S04]  /*6f50*/  @!P0 LDG.E.U8 R244, desc[UR6][R28.64] ;  /* 0x000000061cf48981 */ /* 0x0002e8000c1e1100 */
[----:B------:R5:W3:Y:S01]  /*6f60*/  @!P0 LDG.E.U8 R249, desc[UR6][R30.64] ;  /* 0x000000061ef98981 */ /* 0x000ae2000c1e1100 */
[----:B0-----:R-:W-:-:S02]  /*6f70*/  LOP3.LUT R2, R206, 0x3, RZ, 0xc0, !PT ;  /* 0x00000003ce027812 */ /* 0x001fc400078ec0ff */
[--C-:B------:R-:W-:Y:S02]  /*6f80*/  SHF.R.U32.HI R3, RZ, 0x2, R206.reuse ;  /* 0x00000002ff037819 */ /* 0x100fe400000116ce */
[----:B------:R-:W-:Y:S01]  /*6f90*/  LOP3.LUT R199, R206, 0x20, RZ, 0xc0, !PT ;  /* 0x00000020cec77812 */ /* 0x000fe200078ec0ff */
[C---:B-1----:R-:W-:Y:S01]  /*6fa0*/  IMAD.SHL.U32 R29, R2.reuse, 0x200, RZ ;  /* 0x00000200021d7824 */ /* 0x042fe200078e00ff */
[----:B------:R-:W-:Y:S02]  /*6fb0*/  SHF.R.S32.HI R28, RZ, 0x2, R206 ;  /* 0x00000002ff1c7819 */ /* 0x000fe400000114ce */
[----:B------:R-:W-:Y:S02]  /*6fc0*/  SGXT.U32 R3, R3, 0x3 ;  /* 0x000000030303781a */ /* 0x000fe40000000000 */
[----:B------:R-:W-:Y:S01]  /*6fd0*/  SHF.R.U32.HI R199, RZ, 0x1, R199 ;  /* 0x00000001ffc77819 */ /* 0x000fe200000116c7 */
[----:B------:R-:W-:Y:S01]  /*6fe0*/  IMAD.SHL.U32 R2, R2, 0x20, RZ ;  /* 0x0000002002027824 */ /* 0x000fe200078e00ff */
[----:B------:R-:W-:-:S02]  /*6ff0*/  SGXT R28, R28, 0x1 ;  /* 0x000000011c1c781a */ /* 0x000fc40000000200 */
[----:B------:R-:W-:Y:S01]  /*7000*/  LOP3.LUT R199, R199, R29, R3, 0xfe, !PT ;  /* 0x0000001dc7c77212 */ /* 0x000fe200078efe03 */
[C---:B------:R-:W-:Y:S02]  /*7010*/  IMAD.SHL.U32 R3, R206.reuse, 0x2, RZ ;  /* 0x00000002ce037824 */ /* 0x040fe400078e00ff */
[----:B------:R-:W-:Y:S01]  /*7020*/  IMAD.SHL.U32 R206, R206, 0x10, RZ ;  /* 0x00000010cece7824 */ /* 0x000fe200078e00ff */
[----:B------:R-:W-:Y:S02]  /*7030*/  LOP3.LUT R28, R2, 0x90, R28, 0xf8, !PT ;  /* 0x00000090021c7812 */ /* 0x000fe400078ef81c */
[----:B------:R-:W-:Y:S02]  /*7040*/  LOP3.LUT R199, R199, R2, RZ, 0xfc, !PT ;  /* 0x00000002c7c77212 */ /* 0x000fe400078efcff */
[----:B------:R-:W-:Y:S02]  /*7050*/  LOP3.LUT R2, R206, 0x100, RZ, 0xc0, !PT ;  /* 0x00000100ce027812 */ /* 0x000fe400078ec0ff */
[----:B------:R-:W-:Y:S01]  /*7060*/  LOP3.LUT R28, R28, 0x10, R3, 0x78, !PT ;  /* 0x000000101c1c7812 */ /* 0x000fe200078e7803 */
[----:B------:R-:W-:Y:S01]  /*7070*/  LDS.U8 R32, [R199+UR69] ;  /* 0x00000045c7207984 */ /* 0x000fe20008000000 */
[----:B------:R-:W-:-:S02]  /*7080*/  LOP3.LUT R191, R199, 0x10, RZ, 0x3c, !PT ;  /* 0x00000010c7bf7812 */ /* 0x000fc400078e3cff */
[----:B------:R-:W-:Y:S01]  /*7090*/  IADD3 R28, PT, PT, R28, UR69, R2 ;  /* 0x000000451c1c7c10 */ /* 0x000fe2000fffe002 */
[----:B------:R-:W0:Y:S01]  /*70a0*/  LDS.U8 R33, [R199+UR69+0x88] ;  /* 0x00008845c7217984 */ /* 0x000e220008000000 */
[C---:B------:R-:W-:Y:S02]  /*70b0*/  LOP3.LUT R29, R199.reuse, 0x20, RZ, 0x3c, !PT ;  /* 0x00000020c71d7812 */ /* 0x040fe400078e3cff */
[C---:B------:R-:W-:Y:S01]  /*70c0*/  LOP3.LUT R203, R199.reuse, 0x30, RZ, 0x3c, !PT ;  /* 0x00000030c7cb7812 */ /* 0x040fe200078e3cff */
[----:B------:R-:W-:Y:S01]  /*70d0*/  LDS.U8 R34, [R199+UR69+0x8] ;  /* 0x00000845c7227984 */ /* 0x000fe20008000000 */
[C---:B------:R-:W-:Y:S02]  /*70e0*/  LOP3.LUT R178, R199.reuse, 0x40, RZ, 0x3c, !PT ;  /* 0x00000040c7b27812 */ /* 0x040fe400078e3cff */
[C---:B------:R-:W-:Y:S01]  /*70f0*/  LOP3.LUT R211, R199.reuse, 0x50, RZ, 0x3c, !PT ;  /* 0x00000050c7d37812 */ /* 0x040fe200078e3cff */
[----:B------:R-:W1:Y:S01]  /*7100*/  LDS.U8 R35, [R199+UR69+0x80] ;  /* 0x00008045c7237984 */ /* 0x000e620008000000 */
[----:B------:R-:W-:-:S03]  /*7110*/  LOP3.LUT R171, R199, 0x60, RZ, 0x3c, !PT ;  /* 0x00000060c7ab7812 */ /* 0x000fc600078e3cff */
[----:B------:R-:W-:Y:S04]  /*7120*/  LDS.U8 R36, [R199+UR69+0x800] ;  /* 0x00080045c7247984 */ /* 0x000fe80008000000 */
[----:B------:R-:W0:Y:S04]  /*7130*/  LDS.U8 R37, [R199+UR69+0x888] ;  /* 0x00088845c7257984 */ /* 0x000e280008000000 */
[----:B------:R-:W-:Y:S04]  /*7140*/  LDS.U8 R2, [R199+UR69+0x808] ;  /* 0x00080845c7027984 */ /* 0x000fe80008000000 */
[----:B------:R1:W-:Y:S04]  /*7150*/  LDS.U8 R3, [R199+UR69+0x880] ;  /* 0x00088045c7037984 */ /* 0x0003e80008000000 */
[----:B------:R-:W-:Y:S01]  /*7160*/  LDS.U8 R198, [R191+UR69+0x100] ;  /* 0x00010045bfc67984 */ /* 0x000fe20008000000 */
[----:B-1----:R-:W-:-:S03]  /*7170*/  LOP3.LUT R199, R199, 0x70, RZ, 0x3c, !PT ;  /* 0x00000070c7c77812 */ /* 0x002fc600078e3cff */
[----:B------:R-:W-:Y:S04]  /*7180*/  LDS.U8 R197, [R191+UR69+0x188] ;  /* 0x00018845bfc57984 */ /* 0x000fe80008000000 */
[----:B------:R-:W-:Y:S04]  /*7190*/  LDS.U8 R196, [R191+UR69+0x108] ;  /* 0x00010845bfc47984 */ /* 0x000fe80008000000 */
[----:B------:R-:W-:Y:S04]  /*71a0*/  LDS.U8 R195, [R191+UR69+0x180] ;  /* 0x00018045bfc37984 */ /* 0x000fe80008000000 */
[----:B------:R-:W-:Y:S04]  /*71b0*/  LDS.U8 R194, [R191+UR69+0x900] ;  /* 0x00090045bfc27984 */ /* 0x000fe80008000000 */
[----:B------:R-:W-:Y:S04]  /*71c0*/  LDS.U8 R193, [R191+UR69+0x988] ;  /* 0x00098845bfc17984 */ /* 0x000fe80008000000 */
[----:B------:R-:W-:Y:S04]  /*71d0*/  LDS.U8 R192, [R191+UR69+0x908] ;  /* 0x00090845bfc07984 */ /* 0x000fe80008000000 */
[----:B------:R-:W-:Y:S04]  /*71e0*/  LDS.U8 R228, [R29+UR69] ;  /* 0x000000451de47984 */ /* 0x000fe80008000000 */
[----:B------:R-:W-:Y:S04]  /*71f0*/  LDS.U8 R150, [R29+UR69+0x88] ;  /* 0x000088451d967984 */ /* 0x000fe80008000000 */
[----:B-----5:R-:W-:Y:S04]  /*7200*/  LDS.U8 R31, [R29+UR69+0x8] ;  /* 0x000008451d1f7984 */ /* 0x020fe80008000000 */
[----:B------:R-:W1:Y:S04]  /*7210*/  LDS.U8 R231, [R29+UR69+0x80] ;  /* 0x000080451de77984 */ /* 0x000e680008000000 */
[----:B------:R-:W-:Y:S04]  /*7220*/  LDS.U8 R30, [R29+UR69+0x800] ;  /* 0x000800451d1e7984 */ /* 0x000fe80008000000 */
[----:B------:R-:W5:Y:S04]  /*7230*/  LDS.U8 R230, [R29+UR69+0x888] ;  /* 0x000888451de67984 */ /* 0x000f680008000000 */
[----:B------:R-:W-:Y:S04]  /*7240*/  LDS.U8 R233, [R29+UR69+0x808] ;  /* 0x000808451de97984 */ /* 0x000fe80008000000 */
[----:B------:R-:W-:Y:S04]  /*7250*/  LDS.U8 R210, [R203+UR69+0x100] ;  /* 0x00010045cbd27984 */ /* 0x000fe80008000000 */
        /* <DEDUP_REMOVED lines=35> */
[----:B------:R-:W0:Y:S04]  /*7490*/  LDS.U8 R29, [R29+UR69+0x880] ;  /* 0x000880451d1d7984 */ /* 0x000e280008000000 */
[----:B------:R-:W-:Y:S04]  /*74a0*/  LDS.U8 R203, [R203+UR69+0x980] ;  /* 0x00098045cbcb7984 */ /* 0x000fe80008000000 */
[----:B------:R-:W-:Y:S04]  /*74b0*/  LDS.U8 R178, [R178+UR69+0x880] ;  /* 0x00088045b2b27984 */ /* 0x000fe80008000000 */
[----:B------:R-:W-:Y:S04]  /*74c0*/  LDS.U8 R211, [R211+UR69+0x980] ;  /* 0x00098045d3d37984 */ /* 0x000fe80008000000 */
[----:B------:R-:W-:Y:S04]  /*74d0*/  LDS.U8 R171, [R171+UR69+0x880] ;  /* 0x00088045abab7984 */ /* 0x000fe80008000000 */
[----:B------:R-:W-:Y:S01]  /*74e0*/  LDS.U8 R199, [R199+UR69+0x980] ;  /* 0x00098045c7c77984 */ /* 0x000fe20008000000 */
[----:B------:R-:W-:Y:S06]  /*74f0*/  BAR.SYNC.DEFER_BLOCKING 0x0 ;  /* 0x0000000000007b1d */ /* 0x000fec0000010000 */
[----:B--2---:R-:W-:Y:S04]  /*7500*/  STS.U8 [R39+UR69], R248 ;  /* 0x000000f827007988 */ /* 0x004fe80008000045 */
[----:B------:R-:W-:Y:S04]  /*7510*/  STS.U8 [R39+UR69+0x40], R157 ;  /* 0x0000409d27007988 */ /* 0x000fe80008000045 */
[----:B------:R-:W-:Y:S04]  /*7520*/  STS.U8 [R39+UR69+0x100], R161 ;  /* 0x000100a127007988 */ /* 0x000fe80008000045 */
[----:B------:R-:W-:Y:S04]  /*7530*/  STS.U8 [R39+UR69+0x140], R156 ;  /* 0x0001409c27007988 */ /* 0x000fe80008000045 */
[----:B------:R-:W-:Y:S04]  /*7540*/  STS.U8 [R39+UR69+0x200], R158 ;  /* 0x0002009e27007988 */ /* 0x000fe80008000045 */
[----:B------:R-:W-:Y:S04]  /*7550*/  STS.U8 [R39+UR69+0x240], R153 ;  /* 0x0002409927007988 */ /* 0x000fe80008000045 */
[----:B------:R-:W-:Y:S04]  /*7560*/  STS.U8 [R39+UR69+0x300], R152 ;  /* 0x0003009827007988 */ /* 0x000fe80008000045 */
[----:B------:R2:W-:Y:S04]  /*7570*/  STS.U8 [R39+UR69+0x340], R174 ;  /* 0x000340ae27007988 */ /* 0x0005e80008000045 */
[----:B------:R-:W-:Y:S04]  /*7580*/  STS.U8 [R39+UR69+0x400], R163 ;  /* 0x000400a327007988 */ /* 0x000fe80008000045 */
[----:B------:R-:W-:Y:S04]  /*7590*/  STS.U8 [R39+UR69+0x440], R159 ;  /* 0x0004409f27007988 */ /* 0x000fe80008000045 */
[----:B------:R-:W-:Y:S04]  /*75a0*/  STS.U8 [R39+UR69+0x500], R247 ;  /* 0x000500f727007988 */ /* 0x000fe80008000045 */
[----:B------:R-:W-:Y:S04]  /*75b0*/  STS.U8 [R39+UR69+0x540], R160 ;  /* 0x000540a027007988 */ /* 0x000fe80008000045 */
[----:B------:R-:W-:Y:S04]  /*75c0*/  STS.U8 [R39+UR69+0x600], R246 ;  /* 0x000600f627007988 */ /* 0x000fe80008000045 */
[----:B----4-:R-:W-:Y:S04]  /*75d0*/  STS.U8 [R39+UR69+0x640], R245 ;  /* 0x000640f527007988 */ /* 0x010fe80008000045 */
        /* <DEDUP_REMOVED lines=11> */
[----:B------:R-:W-:Y:S04]  /*7690*/  STS.U8 [R149+UR69+0x4c0], R43 ;  /* 0x0004c02b95007988 */ /* 0x000fe80008000045 */
[----:B------:R-:W-:Y:S04]  /*76a0*/  STS.U8 [R149+UR69+0x580], R151 ;  /* 0x0005809795007988 */ /* 0x000fe80008000045 */
[----:B---3--:R-:W-:Y:S04]  /*76b0*/  STS.U8 [R149+UR69+0x5c0], R42 ;  /* 0x0005c02a95007988 */ /* 0x008fe80008000045 */
[----:B------:R-:W-:Y:S04]  /*76c0*/  STS.U8 [R149+UR69+0x680], R41 ;  /* 0x0006802995007988 */ /* 0x000fe80008000045 */
[----:B------:R3:W-:Y:S04]  /*76d0*/  STS.U8 [R149+UR69+0x6c0], R173 ;  /* 0x0006c0ad95007988 */ /* 0x0007e80008000045 */
[----:B------:R-:W-:Y:S04]  /*76e0*/  STS.U8 [R149+UR69+0x780], R244 ;  /* 0x000780f495007988 */ /* 0x000fe80008000045 */
[----:B------:R-:W-:Y:S01]  /*76f0*/  STS.U8 [R149+UR69+0x7c0], R249 ;  /* 0x0007c0f995007988 */ /* 0x000fe20008000045 */
[----:B------:R-:W-:Y:S01]  /*7700*/  BAR.SYNC.DEFER_BLOCKING 0x0 ;  /* 0x0000000000007b1d */ /* 0x000fe20000010000 */
[----:B0-----:R-:W-:-:S02]  /*7710*/  IMAD R32, R33, 0x100, R32 ;  /* 0x0000010021207824 */ /* 0x001fc400078e0220 */
[----:B------:R-:W-:Y:S02]  /*7720*/  IMAD R34, R35, 0x100, R34 ;  /* 0x0000010023227824 */ /* 0x000fe400078e0222 */
[----:B--2---:R-:W-:Y:S01]  /*7730*/  IMAD R174, R37, 0x100, R36 ;  /* 0x0000010025ae7824 */ /* 0x004fe200078e0224 */
[----:B----4-:R-:W-:Y:S01]  /*7740*/  F2FP.F16.E5M2.UNPACK_B R172, R32 ;  /* 0x00000020ffac723e */ /* 0x010fe200020004ff */
[----:B-1----:R-:W-:Y:S01]  /*7750*/  IMAD R231, R231, 0x100, R31 ;  /* 0x00000100e7e77824 */ /* 0x002fe200078e021f */
[----:B---3--:R-:W-:Y:S01]  /*7760*/  F2FP.F16.E5M2.UNPACK_B R173, R34 ;  /* 0x00000022ffad723e */ /* 0x008fe200020004ff */
[----:B-----5:R-:W-:Y:S02]  /*7770*/  IMAD R230, R230, 0x100, R30 ;  /* 0x00000100e6e67824 */ /* 0x020fe400078e021e */
[----:B------:R-:W-:Y:S01]  /*7780*/  IMAD R233, R29, 0x100, R233 ;  /* 0x000001001de97824 */ /* 0x000fe200078e02e9 */
[----:B------:R-:W0:Y:S04]  /*7790*/  LDSM.16.M88.4 R40, [R28] ;  /* 0x000000001c28783b */ /* 0x000e280000000200 */
[----:B------:R-:W-:Y:S04]  /*77a0*/  LDSM.16.M88.4 R36, [R28+0x200] ;  /* 0x000200001c24783b */ /* 0x000fe80000000200 */
[----:B------:R-:W1:Y:S04]  /*77b0*/  LDSM.16.M88.4 R32, [R28+0x400] ;  /* 0x000400001c20783b */ /* 0x000e680000000200 */
[----:B------:R-:W2:Y:S01]  /*77c0*/  LDSM.16.M88.4 R28, [R28+0x600] ;  /* 0x000600001c1c783b */ /* 0x000ea20000000200 */
[----:B------:R-:W-:Y:S01]  /*77d0*/  IMAD R2, R3, 0x100, R2 ;  /* 0x0000010003027824 */ /* 0x000fe200078e0202 */
[----:B------:R-:W-:-:S04]  /*77e0*/  F2FP.F16.E5M2.UNPACK_B R174, R174 ;  /* 0x000000aeffae723e */ /* 0x000fc800020004ff */
[----:B------:R-:W-:Y:S01]  /*77f0*/  F2FP.F16.E5M2.UNPACK_B R175, R2 ;  /* 0x00000002ffaf723e */ /* 0x000fe200020004ff */
[----:B------:R-:W-:Y:S01]  /*7800*/  IMAD R228, R150, 0x100, R228 ;  /* 0x0000010096e47824 */ /* 0x000fe200078e02e4 */
[----:B0-----:R-:W-:Y:S02]  /*7810*/  F2FP.F16.E5M2.UNPACK_B R148, R40 ;  /* 0x00000028ff94723e */ /* 0x001fe400020004ff */
[----:B------:R-:W-:Y:S02]  /*7820*/  F2FP.F16.E5M2.UNPACK_B R149, R41 ;  /* 0x00000029ff95723e */ /* 0x000fe400020004ff */
[----:B------:R-:W-:Y:S02]  /*7830*/  F2FP.F16.E5M2.UNPACK_B R2, R42 ;  /* 0x0000002aff02723e */ /* 0x000fe400020004ff */
[----:B------:R-:W-:-:S03]  /*7840*/  F2FP.F16.E5M2.UNPACK_B R3, R43 ;  /* 0x0000002bff03723e */ /* 0x000fc600020004ff */
[C---:B------:R-:W-:Y:S01]  /*7850*/  HMMA.16816.F32 R160, R172.reuse, R148, R24 ;  /* 0x00000094aca0723c */ /* 0x040fe20000001818 */
[----:B-1----:R-:W-:Y:S02]  /*7860*/  F2FP.F16.E5M2.UNPACK_B R24, R32 ;  /* 0x00000020ff18723e */ /* 0x002fe400020004ff */
[----:B------:R-:W-:Y:S02]  /*7870*/  F2FP.F16.E5M2.UNPACK_B R25, R33 ;  /* 0x00000021ff19723e */ /* 0x000fe400020004ff */
[----:B------:R-:W-:Y:S02]  /*7880*/  F2FP.F16.E5M2.UNPACK_B R26, R34 ;  /* 0x00000022ff1a723e */ /* 0x000fe400020004ff */
[----:B------:R-:W-:Y:S01]  /*7890*/  F2FP.F16.E5M2.UNPACK_B R27, R35 ;  /* 0x00000023ff1b723e */ /* 0x000fe200020004ff */
[----:B------:R-:W-:Y:S01]  /*78a0*/  HMMA.16816.F32 R156, R172, R2, R20 ;  /* 0x00000002ac9c723c */ /* 0x000fe20000001814 */
[----:B------:R-:W-:Y:S02]  /*78b0*/  F2FP.F16.E5M2.UNPACK_B R20, R36 ;  /* 0x00000024ff14723e */ /* 0x000fe400020004ff */
[----:B------:R-:W-:-:S02]  /*78c0*/  F2FP.F16.E5M2.UNPACK_B R21, R37 ;  /* 0x00000025ff15723e */ /* 0x000fc400020004ff */
[----:B------:R-:W-:Y:S02]  /*78d0*/  F2FP.F16.E5M2.UNPACK_B R22, R38 ;  /* 0x00000026ff16723e */ /* 0x000fe400020004ff */
[----:B------:R-:W-:Y:S02]  /*78e0*/  F2FP.F16.E5M2.UNPACK_B R23, R39 ;  /* 0x00000027ff17723e */ /* 0x000fe400020004ff */
[----:B--2---:R-:W-:Y:S02]  /*78f0*/  F2FP.F16.E5M2.UNPACK_B R150, R28 ;  /* 0x0000001cff96723e */ /* 0x004fe400020004ff */
[----:B------:R-:W-:Y:S02]  /*7900*/  F2FP.F16.E5M2.UNPACK_B R151, R29 ;  /* 0x0000001dff97723e */ /* 0x000fe400020004ff */
[----:B------:R-:W-:Y:S02]  /*7910*/  F2FP.F16.E5M2.UNPACK_B R152, R30 ;  /* 0x0000001eff98723e */ /* 0x000fe400020004ff */
[----:B------:R-:W-:Y:S01]  /*7920*/  F2FP.F16.E5M2.UNPACK_B R153, R31 ;  /* 0x0000001fff99723e */ /* 0x000fe200020004ff */
[C---:B------:R-:W-:Y:S08]  /*7930*/  HMMA.16816.F32 R16, R172.reuse, R20, R16 ;  /* 0x00000014ac10723c */ /* 0x040ff00000001810 */
[C---:B------:R-:W-:Y:S08]  /*7940*/  HMMA.16816.F32 R12, R172.reuse, R22, R12 ;  /* 0x00000016ac0c723c */ /* 0x040ff0000000180c */
[C---:B------:R-:W-:Y:S08]  /*7950*/  HMMA.16816.F32 R8, R172.reuse, R24, R8 ;  /* 0x00000018ac08723c */ /* 0x040ff00000001808 */
[C---:B------:R-:W-:Y:S08]  /*7960*/  HMMA.16816.F32 R4, R172.reuse, R26, R4 ;  /* 0x0000001aac04723c */ /* 0x040ff00000001804 */
[C---:B------:R-:W-:Y:S08]  /*7970*/  HMMA.16816.F32 R44, R172.reuse, R150, R44 ;  /* 0x00000096ac2c723c */ /* 0x040ff0000000182c */
[----:B------:R-:W-:Y:S01]  /*7980*/  HMMA.16816.F32 R48, R172, R152, R48 ;  /* 0x00000098ac30723c */ /* 0x000fe20000001830 */
[----:B------:R-:W-:-:S02]  /*7990*/  F2FP.F16.E5M2.UNPACK_B R172, R228 ;  /* 0x000000e4ffac723e */ /* 0x000fc400020004ff */
[----:B------:R-:W-:Y:S02]  /*79a0*/  F2FP.F16.E5M2.UNPACK_B R173, R231 ;  /* 0x000000e7ffad723e */ /* 0x000fe400020004ff */
[----:B------:R-:W-:Y:S02]  /*79b0*/  F2FP.F16.E5M2.UNPACK_B R174, R230 ;  /* 0x000000e6ffae723e */ /* 0x000fe400020004ff */
[----:B------:R-:W-:-:S07]  /*79c0*/  F2FP.F16.E5M2.UNPACK_B R175, R233 ;  /* 0x000000e9ffaf723e */ /* 0x000fce00020004ff */
[C---:B------:R-:W-:Y:S08]  /*79d0*/  HMMA.16816.F32 R128, R172.reuse, R148, R128 ;  /* 0x00000094ac80723c */ /* 0x040ff00000001880 */
[C---:B------:R-:W-:Y:S08]  /*79e0*/  HMMA.16816.F32 R132, R172.reuse, R2, R132 ;  /* 0x00000002ac84723c */ /* 0x040ff00000001884 */
[C---:B------:R-:W-:Y:S08]  /*79f0*/  HMMA.16816.F32 R52, R172.reuse, R20, R52 ;  /* 0x00000014ac34723c */ /* 0x040ff00000001834 */
[C---:B------:R-:W-:Y:S08]  /*7a00*/  HMMA.16816.F32 R56, R172.reuse, R22, R56 ;  /* 0x00000016ac38723c */ /* 0x040ff00000001838 */
[C---:B------:R-:W-:Y:S08]  /*7a10*/  HMMA.16816.F32 R60, R172.reuse, R24, R60 ;  /* 0x00000018ac3c723c */ /* 0x040ff0000000183c */
[C---:B------:R-:W-:Y:S08]  /*7a20*/  HMMA.16816.F32 R64, R172.reuse, R26, R64 ;  /* 0x0000001aac40723c */ /* 0x040ff00000001840 */
[C---:B------:R-:W-:Y:S08]  /*7a30*/  HMMA.16816.F32 R68, R172.reuse, R150, R68 ;  /* 0x00000096ac44723c */ /* 0x040ff00000001844 */
[----:B------:R-:W-:Y:S01]  /*7a40*/  HMMA.16816.F32 R72, R172, R152, R72 ;  /* 0x00000098ac48723c */ /* 0x000fe20000001848 */
[----:B------:R-:W-:-:S02]  /*7a50*/  IMAD R172, R181, 0x100, R180 ;  /* 0x00000100b5ac7824 */ /* 0x000fc400078e02b4 */
[----:B------:R-:W-:Y:S02]  /*7a60*/  IMAD R173, R182, 0x100, R184 ;  /* 0x00000100b6ad7824 */ /* 0x000fe400078e02b8 */
[----:B------:R-:W-:Y:S02]  /*7a70*/  IMAD R174, R179, 0x100, R177 ;  /* 0x00000100b3ae7824 */ /* 0x000fe400078e02b1 */
[----:B------:R-:W-:Y:S01]  /*7a80*/  IMAD R175, R178, 0x100, R183 ;  /* 0x00000100b2af7824 */ /* 0x000fe200078e02b7 */
[----:B------:R-:W-:Y:S02]  /*7a90*/  F2FP.F16.E5M2.UNPACK_B R172, R172 ;  /* 0x000000acffac723e */ /* 0x000fe400020004ff */
[----:B------:R-:W-:Y:S02]  /*7aa0*/  F2FP.F16.E5M2.UNPACK_B R173, R173 ;  /* 0x000000adffad723e */ /* 0x000fe400020004ff */
[----:B------:R-:W-:Y:S02]  /*7ab0*/  F2FP.F16.E5M2.UNPACK_B R174, R174 ;  /* 0x000000aeffae723e */ /* 0x000fe400020004ff */
[----:B------:R-:W-:Y:S01]  /*7ac0*/  F2FP.F16.E5M2.UNPACK_B R175, R175 ;  /* 0x000000afffaf723e */ /* 0x000fe200020004ff */
[----:B------:R-:W-:-:S06]  /*7ad0*/  IMAD R171, R171, 0x100, R176 ;  /* 0x00000100abab7824 */ /* 0x000fcc00078e02b0 */
        /* <DEDUP_REMOVED lines=10> */
[----:B------:R-:W-:Y:S01]  /*7b80*/  IMAD R174, R185, 0x100, R186 ;  /* 0x00000100b9ae7824 */ /* 0x000fe200078e02ba */
[----:B------:R-:W-:Y:S02]  /*7b90*/  F2FP.F16.E5M2.UNPACK_B R172, R172 ;  /* 0x000000acffac723e */ /* 0x000fe400020004ff */
[----:B------:R-:W-:Y:S02]  /*7ba0*/  F2FP.F16.E5M2.UNPACK_B R173, R173 ;  /* 0x000000adffad723e */ /* 0x000fe400020004ff */
[----:B------:R-:W-:Y:S02]  /*7bb0*/  F2FP.F16.E5M2.UNPACK_B R174, R174 ;  /* 0x000000aeffae723e */ /* 0x000fe400020004ff */
[----:B------:R-:W-:-:S07]  /*7bc0*/  F2FP.F16.E5M2.UNPACK_B R175, R171 ;  /* 0x000000abffaf723e */ /* 0x000fce00020004ff */
[----:B------:R-:W-:Y:S01]  /*7bd0*/  HMMA.16816.F32 R140, R172, R148, R140 ;  /* 0x00000094ac8c723c */ /* 0x000fe2000000188c */
[----:B------:R-:W-:Y:S02]  /*7be0*/  IMAD R148, R197, 0x100, R198 ;  /* 0x00000100c5947824 */ /* 0x000fe400078e02c6 */
[----:B------:R-:W-:-:S05]  /*7bf0*/  IMAD R149, R195, 0x100, R196 ;  /* 0x00000100c3957824 */ /* 0x000fca00078e02c4 */
[----:B------:R-:W-:Y:S01]  /*7c00*/  HMMA.16816.F32 R116, R172, R150, R116 ;  /* 0x00000096ac74723c */ /* 0x000fe20000001874 */
[----:B------:R-:W-:Y:S02]  /*7c10*/  IMAD R150, R193, 0x100, R194 ;  /* 0x00000100c1967824 */ /* 0x000fe400078e02c2 */
[----:B------:R-:W-:Y:S01]  /*7c20*/  IMAD R151, R191, 0x100, R192 ;  /* 0x00000100bf977824 */ /* 0x000fe200078e02c0 */
[----:B------:R-:W-:Y:S02]  /*7c30*/  F2FP.F16.E5M2.UNPACK_B R148, R148 ;  /* 0x00000094ff94723e */ /* 0x000fe400020004ff */
[----:B------:R-:W-:Y:S02]  /*7c40*/  F2FP.F16.E5M2.UNPACK_B R149, R149 ;  /* 0x00000095ff95723e */ /* 0x000fe400020004ff */
[----:B------:R-:W-:Y:S02]  /*7c50*/  F2FP.F16.E5M2.UNPACK_B R150, R150 ;  /* 0x00000096ff96723e */ /* 0x000fe400020004ff */
[----:B------:R-:W-:-:S02]  /*7c60*/  F2FP.F16.E5M2.UNPACK_B R151, R151 ;  /* 0x00000097ff97723e */ /* 0x000fc400020004ff */
[----:B------:R-:W-:Y:S02]  /*7c70*/  F2FP.F16.E5M2.UNPACK_B R40, R40.H1 ;  /* 0x00000028ff28723e */ /* 0x000fe400030004ff */
[----:B------:R-:W-:Y:S02]  /*7c80*/  F2FP.F16.E5M2.UNPACK_B R41, R41.H1 ;  /* 0x00000029ff29723e */ /* 0x000fe400030004ff */
[----:B------:R-:W-:Y:S02]  /*7c90*/  F2FP.F16.E5M2.UNPACK_B R42, R42.H1 ;  /* 0x0000002aff2a723e */ /* 0x000fe400030004ff */
[----:B------:R-:W-:Y:S02]  /*7ca0*/  F2FP.F16.E5M2.UNPACK_B R43, R43.H1 ;  /* 0x0000002bff2b723e */ /* 0x000fe400030004ff */
[----:B------:R-:W-:Y:S02]  /*7cb0*/  F2FP.F16.E5M2.UNPACK_B R36, R36.H1 ;  /* 0x00000024ff24723e */ /* 0x000fe400030004ff */
[----:B------:R-:W-:-:S02]  /*7cc0*/  F2FP.F16.E5M2.UNPACK_B R37, R37.H1 ;  /* 0x00000025ff25723e */ /* 0x000fc400030004ff */
        /* <DEDUP_REMOVED lines=9> */
[----:B------:R-:W-:Y:S01]  /*7d60*/  F2FP.F16.E5M2.UNPACK_B R31, R31.H1 ;  /* 0x0000001fff1f723e */ /* 0x000fe200030004ff */
[----:B------:R-:W-:Y:S02]  /*7d70*/  IMAD R209, R209, 0x100, R210 ;  /* 0x00000100d1d17824 */ /* 0x000fe400078e02d2 */
[----:B------:R-:W-:Y:S02]  /*7d80*/  IMAD R207, R207, 0x100, R208 ;  /* 0x00000100cfcf7824 */ /* 0x000fe400078e02d0 */
[----:B------:R-:W-:-:S02]  /*7d90*/  IMAD R205, R205, 0x100, R206 ;  /* 0x00000100cdcd7824 */ /* 0x000fc400078e02ce */
[----:B------:R-:W-:Y:S01]  /*7da0*/  IMAD R203, R203, 0x100, R204 ;  /* 0x00000100cbcb7824 */ /* 0x000fe200078e02cc */
[----:B------:R-:W-:Y:S01]  /*7db0*/  HMMA.16816.F32 R100, R172, R20, R100 ;  /* 0x00000014ac64723c */ /* 0x000fe20000001864 */
[----:B------:R-:W-:Y:S01]  /*7dc0*/  UIADD3 UR8, UP0, UPT, UR77, UR8, URZ ;  /* 0x000000084d087290 */ /* 0x000fe2000ff1e0ff */
[----:B------:R-:W-:-:S06]  /*7dd0*/  IMAD R217, R217, 0x100, R218 ;  /* 0x00000100d9d97824 */ /* 0x000fcc00078e02da */
[----:B------:R-:W-:Y:S01]  /*7de0*/  HMMA.16816.F32 R104, R172, R22, R104 ;  /* 0x00000016ac68723c */ /* 0x000fe20000001868 */
[----:B------:R-:W-:Y:S01]  /*7df0*/  IMAD R215, R215, 0x100, R216 ;  /* 0x00000100d7d77824 */ /* 0x000fe200078e02d8 */
[----:B------:R-:W-:Y:S01]  /*7e00*/  ULEA.HI.X.SX32 UR9, UR77, UR9, 0x1, UP0 ;  /* 0x000000094d097291 */ /* 0x000fe200080f0eff */
[----:B------:R-:W-:-:S05]  /*7e10*/  IMAD R213, R213, 0x100, R214 ;  /* 0x00000100d5d57824 */ /* 0x000fca00078e02d6 */
[----:B------:R-:W-:Y:S01]  /*7e20*/  HMMA.16816.F32 R108, R172, R24, R108 ;  /* 0x00000018ac6c723c */ /* 0x000fe2000000186c */
[----:B------:R-:W-:-:S07]  /*7e30*/  IMAD R211, R211, 0x100, R212 ;  /* 0x00000100d3d37824 */ /* 0x000fce00078e02d4 */
[----:B------:R-:W-:Y:S01]  /*7e40*/  HMMA.16816.F32 R112, R172, R26, R112 ;  /* 0x0000001aac70723c */ /* 0x000fe20000001870 */
[----:B------:R-:W-:-:S07]  /*7e50*/  USHF.R.S32.HI UR69, URZ, 0x1f, UR4 ;  /* 0x0000001fff457899 */ /* 0x000fce0008011404 */
[----:B------:R-:W-:Y:S01]  /*7e60*/  HMMA.16816.F32 R24, R148, R40, R160 ;  /* 0x000000289418723c */ /* 0x000fe200000018a0 */
[----:B------:R-:W-:-:S07]  /*7e70*/  UIADD3 UR10, UP0, UPT, UR4, UR10, URZ ;  /* 0x0000000a040a7290 */ /* 0x000fce000ff1e0ff */
[C---:B------:R-:W-:Y:S08]  /*7e80*/  HMMA.16816.F32 R20, R148.reuse, R42, R156 ;  /* 0x0000002a9414723c */ /* 0x040ff0000000189c */
        /* <DEDUP_REMOVED lines=9> */
[----:B------:R-:W-:Y:S01]  /*7f20*/  F2FP.F16.E5M2.UNPACK_B R151, R203 ;  /* 0x000000cbff97723e */ /* 0x000fe200020004ff */
[----:B------:R-:W-:Y:S01]  /*7f30*/  HMMA.16816.F32 R120, R172, R2, R120 ;  /* 0x00000002ac78723c */ /* 0x000fe20000001878 */
[----:B------:R-:W-:-:S07]  /*7f40*/  UIADD3.X UR40, UPT, UPT, UR69, UR40, URZ, UP0, !UPT ;  /* 0x0000002845287290 */ /* 0x000fce00087fe4ff */
[----:B------:R-:W-:Y:S01]  /*7f50*/  HMMA.16816.F32 R136, R172, R152, R136 ;  /* 0x00000098ac88723c */ /* 0x000fe20000001888 */
[----:B------:R-:W-:Y:S01]  /*7f60*/  UIADD3 UR16, UP0, UPT, UR4, UR16, URZ ;  /* 0x0000001004107290 */ /* 0x000fe2000ff1e0ff */
[----:B------:R-:W-:Y:S02]  /*7f70*/  IMAD R221, R221, 0x100, R222 ;  /* 0x00000100dddd7824 */ /* 0x000fe400078e02de */
[----:B------:R-:W-:-:S04]  /*7f80*/  IMAD R219, R219, 0x100, R220 ;  /* 0x00000100dbdb7824 */ /* 0x000fc800078e02dc */
[----:B------:R-:W-:Y:S01]  /*7f90*/  HMMA.16816.F32 R128, R148, R40, R128 ;  /* 0x000000289480723c */ /* 0x000fe20000001880 */
[----:B------:R-:W-:Y:S02]  /*7fa0*/  IMAD R201, R201, 0x100, R202 ;  /* 0x00000100c9c97824 */ /* 0x000fe400078e02ca */
[----:B------:R-:W-:-:S05]  /*7fb0*/  IMAD R199, R199, 0x100, R200 ;  /* 0x00000100c7c77824 */ /* 0x000fca00078e02c8 */
[----:B------:R-:W-:Y:S01]  /*7fc0*/  HMMA.16816.F32 R132, R148, R42, R132 ;  /* 0x0000002a9484723c */ /* 0x000fe20000001884 */
[----:B------:R-:W-:-:S07]  /*7fd0*/  UIADD3.X UR46, UPT, UPT, UR69, UR46, URZ, UP0, !UPT ;  /* 0x0000002e452e7290 */ /* 0x000fce00087fe4ff */
        /* <DEDUP_REMOVED lines=10> */
[----:B------:R-:W-:-:S06]  /*8080*/  UIADD3 UR22, UP0, UPT, UR4, UR22, URZ ;  /* 0x0000001604167290 */ /* 0x000fcc000ff1e0ff */
[----:B------:R-:W-:Y:S01]  /*8090*/  HMMA.16816.F32 R144, R148, R40, R144 ;  /* 0x000000289490723c */ /* 0x000fe20000001890 */
[----:B------:R-:W-:Y:S02]  /*80a0*/  UIADD3.X UR52, UPT, UPT, UR69, UR52, URZ, UP0, !UPT ;  /* 0x0000003445347290 */ /* 0x000fe400087fe4ff */
[----:B------:R-:W-:-:S05]  /*80b0*/  UIADD3 UR11, UP1, UPT, UR4, UR11, URZ ;  /* 0x0000000b040b7290 */ /* 0x000fca000ff3e0ff */
[----:B------:R-:W-:Y:S01]  /*80c0*/  HMMA.16816.F32 R124, R148, R42, R124 ;  /* 0x0000002a947c723c */ /* 0x000fe2000000187c */
[----:B------:R-:W-:Y:S02]  /*80d0*/  UIADD3 UR12, UP2, UPT, UR4, UR12, URZ ;  /* 0x0000000c040c7290 */ /* 0x000fe4000ff5e0ff */
[----:B------:R-:W-:-:S05]  /*80e0*/  UIADD3 UR13, UP3, UPT, UR4, UR13, URZ ;  /* 0x0000000d040d7290 */ /* 0x000fca000ff7e0ff */
[----:B------:R-:W-:Y:S01]  /*80f0*/  HMMA.16816.F32 R76, R148, R36, R76 ;  /* 0x00000024944c723c */ /* 0x000fe2000000184c */
[----:B------:R-:W-:Y:S02]  /*8100*/  UIADD3 UR14, UP4, UPT, UR4, UR14, URZ ;  /* 0x0000000e040e7290 */ /* 0x000fe4000ff9e0ff */
[----:B------:R-:W-:-:S05]  /*8110*/  UIADD3 UR15, UP5, UPT, UR4, UR15, URZ ;  /* 0x0000000f040f7290 */ /* 0x000fca000ffbe0ff */
[----:B------:R-:W-:Y:S01]  /*8120*/  HMMA.16816.F32 R80, R148, R38, R80 ;  /* 0x000000269450723c */ /* 0x000fe20000001850 */
[----:B------:R-:W-:-:S07]  /*8130*/  UIADD3 UR28, UP0, UPT, UR4, UR28, URZ ;  /* 0x0000001c041c7290 */ /* 0x000fce000ff1e0ff */
        /* <DEDUP_REMOVED lines=8> */
[----:B------:R-:W-:Y:S02]  /*81c0*/  UIADD3.X UR41, UPT, UPT, UR69, UR41, URZ, UP1, !UPT ;  /* 0x0000002945297290 */ /* 0x000fe40008ffe4ff */
[----:B------:R-:W-:Y:S02]  /*81d0*/  UIADD3.X UR42, UPT, UPT, UR69, UR42, URZ, UP2, !UPT ;  /* 0x0000002a452a7290 */ /* 0x000fe400097fe4ff */
[----:B------:R-:W-:Y:S02]  /*81e0*/  UIADD3.X UR43, UPT, UPT, UR69, UR43, URZ, UP3, !UPT ;  /* 0x0000002b452b7290 */ /* 0x000fe40009ffe4ff */
[----:B------:R-:W-:Y:S01]  /*81f0*/  HMMA.16816.F32 R140, R148, R40, R140 ;  /* 0x00000028948c723c */ /* 0x000fe2000000188c */
[----:B------:R-:W-:-:S02]  /*8200*/  UIADD3.X UR44, UPT, UPT, UR69, UR44, URZ, UP4, !UPT ;  /* 0x0000002c452c7290 */ /* 0x000fc4000a7fe4ff */
[----:B------:R-:W-:Y:S02]  /*8210*/  UIADD3.X UR45, UPT, UPT, UR69, UR45, URZ, UP5, !UPT ;  /* 0x0000002d452d7290 */ /* 0x000fe4000affe4ff */
[----:B------:R-:W-:-:S03]  /*8220*/  UIADD3.X UR58, UPT, UPT, UR69, UR58, URZ, UP0, !UPT ;  /* 0x0000003a453a7290 */ /* 0x000fc600087fe4ff */
[----:B------:R-:W-:Y:S01]  /*8230*/  HMMA.16816.F32 R120, R148, R42, R120 ;  /* 0x0000002a9478723c */ /* 0x000fe20000001878 */
[----:B------:R-:W-:Y:S02]  /*8240*/  UIADD3 UR17, UP1, UPT, UR4, UR17, URZ ;  /* 0x0000001104117290 */ /* 0x000fe4000ff3e0ff */
[----:B------:R-:W-:Y:S02]  /*8250*/  UIADD3 UR18, UP2, UPT, UR4, UR18, URZ ;  /* 0x0000001204127290 */ /* 0x000fe4000ff5e0ff */
[----:B------:R-:W-:-:S03]  /*8260*/  UIADD3 UR19, UP3, UPT, UR4, UR19, URZ ;  /* 0x0000001304137290 */ /* 0x000fc6000ff7e0ff */
[----:B------:R-:W-:Y:S01]  /*8270*/  HMMA.16816.F32 R100, R148, R36, R100 ;  /* 0x000000249464723c */ /* 0x000fe20000001864 */
[----:B------:R-:W-:Y:S02]  /*8280*/  UIADD3 UR20, UP4, UPT, UR4, UR20, URZ ;  /* 0x0000001404147290 */ /* 0x000fe4000ff9e0ff */
[----:B------:R-:W-:Y:S02]  /*8290*/  UIADD3 UR21, UP5, UPT, UR4, UR21, URZ ;  /* 0x0000001504157290 */ /* 0x000fe4000ffbe0ff */
[----:B------:R-:W-:-:S03]  /*82a0*/  UIADD3 UR34, UP0, UPT, UR4, UR34, URZ ;  /* 0x0000002204227290 */ /* 0x000fc6000ff1e0ff */
[----:B------:R-:W-:Y:S01]  /*82b0*/  HMMA.16816.F32 R104, R148, R38, R104 ;  /* 0x000000269468723c */ /* 0x000fe20000001868 */
[----:B------:R-:W-:-:S07]  /*82c0*/  UIADD3 UR5, UPT, UPT, UR5, -0x1, URZ ;  /* 0xffffffff05057890 */ /* 0x000fce000fffe0ff */
[----:B------:R-:W-:Y:S01]  /*82d0*/  HMMA.16816.F32 R108, R148, R32, R108 ;  /* 0x00000020946c723c */ /* 0x000fe2000000186c */
[----:B------:R-:W-:-:S07]  /*82e0*/  UIADD3.X UR47, UPT, UPT, UR69, UR47, URZ, UP1, !UPT ;  /* 0x0000002f452f7290 */ /* 0x000fce0008ffe4ff */
[----:B------:R-:W-:Y:S01]  /*82f0*/  HMMA.16816.F32 R112, R148, R34, R112 ;  /* 0x000000229470723c */ /* 0x000fe20000001870 */
[----:B------:R-:W-:-:S07]  /*8300*/  UIADD3.X UR48, UPT, UPT, UR69, UR48, URZ, UP2, !UPT ;  /* 0x0000003045307290 */ /* 0x000fce00097fe4ff */
[----:B------:R-:W-:Y:S01]  /*8310*/  HMMA.16816.F32 R116, R148, R28, R116 ;  /* 0x0000001c9474723c */ /* 0x000fe20000001874 */
[----:B------:R-:W-:-:S07]  /*8320*/  UIADD3.X UR49, UPT, UPT, UR69, UR49, URZ, UP3, !UPT ;  /* 0x0000003145317290 */ /* 0x000fce0009ffe4ff */
[----:B------:R-:W-:Y:S01]  /*8330*/  HMMA.16816.F32 R136, R148, R30, R136 ;  /* 0x0000001e9488723c */ /* 0x000fe20000001888 */
[----:B------:R-:W-:Y:S02]  /*8340*/  UIADD3.X UR50, UPT, UPT, UR69, UR50, URZ, UP4, !UPT ;  /* 0x0000003245327290 */ /* 0x000fe4000a7fe4ff */
[----:B------:R-:W-:Y:S02]  /*8350*/  UIADD3.X UR51, UPT, UPT, UR69, UR51, URZ, UP5, !UPT ;  /* 0x0000003345337290 */ /* 0x000fe4000affe4ff */
[----:B------:R-:W-:Y:S02]  /*8360*/  UIADD3.X UR64, UPT, UPT, UR69, UR64, URZ, UP0, !UPT ;  /* 0x0000004045407290 */ /* 0x000fe400087fe4ff */
[----:B------:R-:W-:Y:S02]  /*8370*/  UIADD3 UR23, UP1, UPT, UR4, UR23, URZ ;  /* 0x0000001704177290 */ /* 0x000fe4000ff3e0ff */
[----:B------:R-:W-:Y:S02]  /*8380*/  UIADD3 UR24, UP2, UPT, UR4, UR24, URZ ;  /* 0x0000001804187290 */ /* 0x000fe4000ff5e0ff */
[----:B------:R-:W-:-:S02]  /*8390*/  UIADD3 UR25, UP3, UPT, UR4, UR25, URZ ;  /* 0x0000001904197290 */ /* 0x000fc4000ff7e0ff */
[----:B------:R-:W-:Y:S02]  /*83a0*/  UIADD3 UR26, UP4, UPT, UR4, UR26, URZ ;  /* 0x0000001a041a7290 */ /* 0x000fe4000ff9e0ff */
[----:B------:R-:W-:Y:S02]  /*83b0*/  UIADD3 UR27, UP5, UPT, UR4, UR27, URZ ;  /* 0x0000001b041b7290 */ /* 0x000fe4000ffbe0ff */
[----:B------:R-:W-:Y:S02]  /*83c0*/  UISETP.NE.U32.AND UP0, UPT, UR5, URZ, UPT ;  /* 0x000000ff0500728c */ /* 0x000fe4000bf05070 */
[----:B------:R-:W-:Y:S02]  /*83d0*/  UIADD3.X UR53, UPT, UPT, UR69, UR53, URZ, UP1, !UPT ;  /* 0x0000003545357290 */ /* 0x000fe40008ffe4ff */
[----:B------:R-:W-:Y:S02]  /*83e0*/  UIADD3.X UR54, UPT, UPT, UR69, UR54, URZ, UP2, !UPT ;  /* 0x0000003645367290 */ /* 0x000fe400097fe4ff */
[----:B------:R-:W-:-:S02]  /*83f0*/  UIADD3.X UR55, UPT, UPT, UR69, UR55, URZ, UP3, !UPT ;  /* 0x0000003745377290 */ /* 0x000fc40009ffe4ff */
[----:B------:R-:W-:Y:S02]  /*8400*/  UIADD3.X UR56, UPT, UPT, UR69, UR56, URZ, UP4, !UPT ;  /* 0x0000003845387290 */ /* 0x000fe4000a7fe4ff */
[----:B------:R-:W-:Y:S02]  /*8410*/  UIADD3.X UR57, UPT, UPT, UR69, UR57, URZ, UP5, !UPT ;  /* 0x0000003945397290 */ /* 0x000fe4000affe4ff */
[----:B------:R-:W-:Y:S02]  /*8420*/  UIADD3 UR29, UP1, UPT, UR4, UR29, URZ ;  /* 0x0000001d041d7290 */ /* 0x000fe4000ff3e0ff */
[----:B------:R-:W-:Y:S02]  /*8430*/  UIADD3 UR30, UP2, UPT, UR4, UR30, URZ ;  /* 0x0000001e041e7290 */ /* 0x000fe4000ff5e0ff */
[----:B------:R-:W-:Y:S02]  /*8440*/  UIADD3 UR31, UP3, UPT, UR4, UR31, URZ ;  /* 0x0000001f041f7290 */ /* 0x000fe4000ff7e0ff */
[----:B------:R-:W-:-:S02]  /*8450*/  UIADD3 UR32, UP4, UPT, UR4, UR32, URZ ;  /* 0x0000002004207290 */ /* 0x000fc4000ff9e0ff */
[----:B------:R-:W-:Y:S02]  /*8460*/  UIADD3 UR33, UP5, UPT, UR4, UR33, URZ ;  /* 0x0000002104217290 */ /* 0x000fe4000ffbe0ff */
[----:B------:R-:W-:Y:S02]  /*8470*/  IADD3 R168, P0, PT, R168, UR4, RZ ;  /* 0x00000004a8a87c10 */ /* 0x000fe4000ff1e0ff */
[----:B------:R-:W-:Y:S01]  /*8480*/  IADD3 R170, P1, PT, R170, UR4, RZ ;  /* 0x00000004aaaa7c10 */ /* 0x000fe2000ff3e0ff */
[----:B------:R-:W-:Y:S02]  /*8490*/  UIADD3.X UR59, UPT, UPT, UR69, UR59, URZ, UP1, !UPT ;  /* 0x0000003b453b7290 */ /* 0x000fe40008ffe4ff */
[----:B------:R-:W-:Y:S02]  /*84a0*/  UIADD3.X UR60, UPT, UPT, UR69, UR60, URZ, UP2, !UPT ;  /* 0x0000003c453c7290 */ /* 0x000fe400097fe4ff */
[----:B------:R-:W-:Y:S02]  /*84b0*/  UIADD3.X UR61, UPT, UPT, UR69, UR61, URZ, UP3, !UPT ;  /* 0x0000003d453d7290 */ /* 0x000fe40009ffe4ff */
[----:B------:R-:W-:-:S02]  /*84c0*/  UIADD3.X UR62, UPT, UPT, UR69, UR62, URZ, UP4, !UPT ;  /* 0x0000003e453e7290 */ /* 0x000fc4000a7fe4ff */
[----:B------:R-:W-:Y:S01]  /*84d0*/  UIADD3.X UR63, UPT, UPT, UR69, UR63, URZ, UP5, !UPT ;  /* 0x0000003f453f7290 */ /* 0x000fe2000affe4ff */
[----:B------:R-:W-:Y:S01]  /*84e0*/  VIADD R0, R0, 0xffffffe0 ;  /* 0xffffffe000007836 */ /* 0x000fe20000000000 */
[----:B------:R-:W-:Y:S01]  /*84f0*/  UIADD3 UR35, UP1, UPT, UR4, UR35, URZ ;  /* 0x0000002304237290 */ /* 0x000fe2000ff3e0ff */
[----:B------:R-:W-:Y:S01]  /*8500*/  IADD3.X R167, PT, PT, R167, UR69, RZ, P0, !PT ;  /* 0x00000045a7a77c10 */ /* 0x000fe200087fe4ff */
[----:B------:R-:W-:Y:S01]  /*8510*/  UIADD3 UR36, UP2, UPT, UR4, UR36, URZ ;  /* 0x0000002404247290 */ /* 0x000fe2000ff5e0ff */
[----:B------:R-:W-:Y:S01]  /*8520*/  IADD3.X R169, PT, PT, R169, UR69, RZ, P1, !PT ;  /* 0x00000045a9a97c10 */ /* 0x000fe20008ffe4ff */
[----:B------:R-:W-:Y:S02]  /*8530*/  UIADD3 UR37, UP3, UPT, UR4, UR37, URZ ;  /* 0x0000002504257290 */ /* 0x000fe4000ff7e0ff */
[----:B------:R-:W-:Y:S02]  /*8540*/  UIADD3 UR38, UP4, UPT, UR4, UR38, URZ ;  /* 0x0000002604267290 */ /* 0x000fe4000ff9e0ff */
[----:B------:R-:W-:-:S02]  /*8550*/  UIADD3 UR39, UP5, UPT, UR4, UR39, URZ ;  /* 0x0000002704277290 */ /* 0x000fc4000ffbe0ff */
[----:B------:R-:W-:Y:S02]  /*8560*/  UIADD3.X UR65, UPT, UPT, UR69, UR65, URZ, UP1, !UPT ;  /* 0x0000004145417290 */ /* 0x000fe40008ffe4ff */
[----:B------:R-:W-:Y:S02]  /*8570*/  UIADD3.X UR66, UPT, UPT, UR69, UR66, URZ, UP2, !UPT ;  /* 0x0000004245427290 */ /* 0x000fe400097fe4ff */
[----:B------:R-:W-:Y:S02]  /*8580*/  UIADD3.X UR67, UPT, UPT, UR69, UR67, URZ, UP3, !UPT ;  /* 0x0000004345437290 */ /* 0x000fe40009ffe4ff */
[----:B------:R-:W-:Y:S02]  /*8590*/  UIADD3.X UR68, UPT, UPT, UR69, UR68, URZ, UP4, !UPT ;  /* 0x0000004445447290 */ /* 0x000fe4000a7fe4ff */
[----:B------:R-:W-:Y:S01]  /*85a0*/  UIADD3.X UR71, UPT, UPT, UR69, UR71, URZ, UP5, !UPT ;  /* 0x0000004745477290 */ /* 0x000fe2000affe4ff */
[----:B------:R-:W-:Y:S11]  /*85b0*/  BRA.U UP0, `(.L_x_2) ;  /* 0xffffffc100847547 */ /* 0x000ff6000b83ffff */
.L_x_1:
[----:B------:R-:W2:Y:S01]  /*85c0*/  LDL.LU R3, [R1+0x1b4] ;  /* 0x0001b40001037983 */ /* 0x000ea20000300800 */
[----:B------:R-:W0:Y:S01]  /*85d0*/  LDCU.64 UR28, c[0x0][0x398] ;  /* 0x00007300ff1c77ac */ /* 0x000e220008000a00 */
[----:B------:R-:W-:Y:S01]  /*85e0*/  F2FP.SATFINITE.E5M2.F32.PACK_AB_MERGE_C R6, R7, R6, RZ ;  /* 0x000000060706723e */ /* 0x000fe200048060ff */
[C---:B------:R-:W-:Y:S01]  /*85f0*/  VIADD R0, R154.reuse, 0x3f ;  /* 0x0000003f9a007836 */ /* 0x040fe20000000000 */
[----:B------:R-:W1:Y:S01]  /*8600*/  S2R R7, SR_TID.X ;  /* 0x0000000000077919 */ /* 0x000e620000002100 */
[----:B------:R-:W3:Y:S01]  /*8610*/  LDCU UR4, c[0x0][0x39c] ;  /* 0x00007380ff0477ac */ /* 0x000ee20008000800 */
[----:B------:R-:W4:Y:S01]  /*8620*/  S2UR UR5, SR_CgaCtaId ;  /* 0x00000000000579c3 */ /* 0x000f220000008800 */
[----:B------:R-:W-:Y:S01]  /*8630*/  F2FP.SATFINITE.E5M2.F32.PACK_AB_MERGE_C R24, R25, R24, RZ ;  /* 0x000000181918723e */ /* 0x000fe200048060ff */
[----:B------:R-:W-:Y:S01]  /*8640*/  VIADD R2, R154, 0x1 ;  /* 0x000000019a027836 */ /* 0x000fe20000000000 */
[----:B------:R-:W-:Y:S01]  /*8650*/  F2FP.SATFINITE.E5M2.F32.PACK_AB_MERGE_C R144, R145, R144, RZ ;  /* 0x000000909190723e */ /* 0x000fe200048060ff */
[----:B------:R-:W5:Y:S01]  /*8660*/  LDCU UR8, c[0x0][0x39c] ;  /* 0x00007380ff0877ac */ /* 0x000f620008000800 */
[----:B------:R-:W-:-:S02]  /*8670*/  F2FP.SATFINITE.E5M2.F32.PACK_AB_MERGE_C R8, R9, R8, RZ ;  /* 0x000000080908723e */ /* 0x000fc400048060ff */
[----:B------:R-:W-:Y:S01]  /*8680*/  LOP3.LUT R24, R24, 0xffff, RZ, 0xc0, !PT ;  /* 0x0000ffff18187812 */ /* 0x000fe200078ec0ff */
[----:B------:R-:W1:Y:S01]  /*8690*/  LDCU UR26, c[0x0][0x3b8] ;  /* 0x00007700ff1a77ac */ /* 0x000e620008000800 */
[----:B------:R-:W-:Y:S02]  /*86a0*/  LOP3.LUT R9, R144, 0xffff, RZ, 0xc0, !PT ;  /* 0x0000ffff90097812 */ /* 0x000fe400078ec0ff */
[----:B------:R-:W-:Y:S01]  /*86b0*/  F2FP.SATFINITE.E5M2.F32.PACK_AB_MERGE_C R4, R5, R4, RZ ;  /* 0x000000040504723e */ /* 0x000fe200048060ff */
[----:B------:R-:W1:Y:S01]  /*86c0*/  LDCU.64 UR12, c[0x0][0x390] ;  /* 0x00007200ff0c77ac */ /* 0x000e620008000a00 */
[----:B0-----:R-:W-:Y:S02]  /*86d0*/  ISETP.GE.AND P0, PT, R0, UR29, PT ;  /* 0x0000001d00007c0c */ /* 0x001fe4000bf06270 */
[----:B------:R-:W0:Y:S01]  /*86e0*/  S2R R0, SR_TID.X ;  /* 0x0000000000007919 */ /* 0x000e220000002100 */
[----:B------:R-:W-:Y:S01]  /*86f0*/  F2FP.SATFINITE.E5M2.F32.PACK_AB_MERGE_C R128, R129, R128, RZ ;  /* 0x000000808180723e */ /* 0x000fe200048060ff */
[----:B------:R-:W0:Y:S01]  /*8700*/  LDCU.64 UR30, c[0x0][0x398] ;  /* 0x00007300ff1e77ac */ /* 0x000e220008000a00 */
[----:B------:R-:W-:-:S02]  /*8710*/  F2FP.SATFINITE.E5M2.F32.PACK_AB_MERGE_C R130, R131, R130, RZ ;  /* 0x000000828382723e */ /* 0x000fc400048060ff */
[----:B------:R-:W-:Y:S01]  /*8720*/  F2FP.SATFINITE.E5M2.F32.PACK_AB_MERGE_C R140, R141, R140, RZ ;  /* 0x0000008c8d8c723e */ /* 0x000fe200048060ff */
[----:B------:R-:W0:Y:S01]  /*8730*/  LDCU.64 UR10, c[0x0][0x398] ;  /* 0x00007300ff0a77ac */ /* 0x000e220008000a00 */
[----:B---3--:R-:W-:Y:S02]  /*8740*/  ISETP.GE.AND P1, PT, R2, UR4, PT ;  /* 0x0000000402007c0c */ /* 0x008fe4000bf26270 */
[----:B------:R-:W-:Y:S01]  /*8750*/  F2FP.SATFINITE.E5M2.F32.PACK_AB_MERGE_C R26, R27, R26, RZ ;  /* 0x0000001a1b1a723e */ /* 0x000fe200048060ff */
[----:B------:R-:W-:Y:S01]  /*8760*/  UMOV UR4, 0x400 ;  /* 0x0000040000047882 */ /* 0x000fe20000000000 */
[----:B------:R-:W-:Y:S01]  /*8770*/  SHF.R.U32.HI R2, RZ, 0x8, R24 ;  /* 0x00000008ff027819 */ /* 0x000fe20000011618 */
[----:B----4-:R-:W-:Y:S01]  /*8780*/  ULEA UR4, UR5, UR4, 0x18 ;  /* 0x0000000405047291 */ /* 0x010fe2000f8ec0ff */
[----:B------:R-:W-:Y:S01]  /*8790*/  F2FP.SATFINITE.E5M2.F32.PACK_AB_MERGE_C R27, R21, R20, RZ ;  /* 0x00000014151b723e */ /* 0x000fe200048060ff */
[----:B------:R-:W3:Y:S01]  /*87a0*/  LDCU UR14, c[0x0][0x39c] ;  /* 0x00007380ff0e77ac */ /* 0x000ee20008000800 */
[----:B------:R-:W-:Y:S01]  /*87b0*/  F2FP.SATFINITE.E5M2.F32.PACK_AB_MERGE_C R142, R143, R142, RZ ;  /* 0x0000008e8f8e723e */ /* 0x000fe200048060ff */
[----:B-1----:R-:W-:Y:S01]  /*87c0*/  IMAD.SHL.U32 R7, R7, 0x20, RZ ;  /* 0x0000002007077824 */ /* 0x002fe200078e00ff */
[----:B------:R-:W-:Y:S01]  /*87d0*/  F2FP.SATFINITE.E5M2.F32.PACK_AB_MERGE_C R21, R17, R16, RZ ;  /* 0x000000101115723e */ /* 0x000fe200048060ff */
[----:B------:R-:W1:Y:S01]  /*87e0*/  LDCU UR15, c[0x0][0x39c] ;  /* 0x00007380ff0f77ac */ /* 0x000e620008000800 */
[----:B------:R-:W-:-:S02]  /*87f0*/  F2FP.SATFINITE.E5M2.F32.PACK_AB_MERGE_C R19, R19, R18, RZ ;  /* 0x000000121313723e */ /* 0x000fc400048060ff */
[----:B------:R-:W-:Y:S01]  /*8800*/  LOP3.LUT R128, R128, 0xffff, RZ, 0xc0, !PT ;  /* 0x0000ffff80807812 */ /* 0x000fe200078ec0ff */
[----:B------:R-:W4:Y:S01]  /*8810*/  LDCU.64 UR24, c[0x0][0x398] ;  /* 0x00007300ff1877ac */ /* 0x000f220008000a00 */
[----:B------:R-:W-:Y:S02]  /*8820*/  LOP3.LUT R130, R130, 0xffff, RZ, 0xc0, !PT ;  /* 0x0000ffff82827812 */ /* 0x000fe400078ec0ff */
[----:B------:R-:W-:Y:S01]  /*8830*/  LOP3.LUT R17, R140, 0xffff, RZ, 0xc0, !PT ;  /* 0x0000ffff8c117812 */ /* 0x000fe200078ec0ff */
[----:B------:R-:W0:Y:S01]  /*8840*/  LDCU.64 UR22, c[0x0][0x398] ;  /* 0x00007300ff1677ac */ /* 0x000e220008000a00 */
[----:B------:R-:W-:Y:S02]  /*8850*/  F2FP.SATFINITE.E5M2.F32.PACK_AB_MERGE_C R22, R23, R22, RZ ;  /* 0x000000161716723e */ /* 0x000fe400048060ff */
[----:B------:R-:W-:Y:S01]  /*8860*/  LOP3.LUT R18, R2, 0xffff, RZ, 0xc0, !PT ;  /* 0x0000ffff02127812 */ /* 0x000fe200078ec0ff */
[----:B------:R-:W0:Y:S01]  /*8870*/  LDCU.64 UR20, c[0x0][0x398] ;  /* 0x00007300ff1477ac */ /* 0x000e220008000a00 */
[----:B------:R-:W-:-:S02]  /*8880*/  LOP3.LUT R23, R142, 0xffff, RZ, 0xc0, !PT ;  /* 0x0000ffff8e177812 */ /* 0x000fc400078ec0ff */
[----:B------:R-:W-:Y:S01]  /*8890*/  F2FP.SATFINITE.E5M2.F32.PACK_AB_MERGE_C R14, R15, R14, RZ ;  /* 0x0000000e0f0e723e */ /* 0x000fe200048060ff */
[----:B------:R-:W0:Y:S01]  /*88a0*/  LDCU.64 UR18, c[0x0][0x398] ;  /* 0x00007300ff1277ac */ /* 0x000e220008000a00 */
[----:B------:R-:W-:Y:S02]  /*88b0*/  F2FP.SATFINITE.E5M2.F32.PACK_AB_MERGE_C R146, R147, R146, RZ ;  /* 0x000000929392723e */ /* 0x000fe400048060ff */
[----:B------:R-:W-:Y:S01]  /*88c0*/  PRMT R2, R24, 0x3340, R9 ;  /* 0x0000334018027816 */ /* 0x000fe20000000009 */
[----:B------:R-:W0:Y:S01]  /*88d0*/  LDCU.64 UR16, c[0x0][0x398] ;  /* 0x00007300ff1077ac */ /* 0x000e220008000a00 */
[----:B------:R-:W-:Y:S02]  /*88e0*/  F2FP.SATFINITE.E5M2.F32.PACK_AB_MERGE_C R12, R13, R12, RZ ;  /* 0x0000000c0d0c723e */ /* 0x000fe400048060ff */
[----:B------:R-:W-:Y:S02]  /*88f0*/  SHF.R.U32.HI R15, RZ, 0x8, R130 ;  /* 0x00000008ff0f7819 */ /* 0x000fe40000011682 */
[----:B------:R-:W-:Y:S01]  /*8900*/  F2FP.SATFINITE.E5M2.F32.PACK_AB_MERGE_C R10, R11, R10, RZ ;  /* 0x0000000a0b0a723e */ /* 0x000fe200048060ff */
[----:B------:R-:W-:Y:S01]  /*8910*/  VIADD R11, R154, 0x2 ;  /* 0x000000029a0b7836 */ /* 0x000fe20000000000 */
[----:B------:R-:W-:-:S02]  /*8920*/  F2FP.SATFINITE.E5M2.F32.PACK_AB_MERGE_C R126, R127, R126, RZ ;  /* 0x0000007e7f7e723e */ /* 0x000fc400048060ff */
[----:B------:R-:W-:Y:S02]  /*8930*/  SHF.R.U32.HI R13, RZ, 0x8, R128 ;  /* 0x00000008ff0d7819 */ /* 0x000fe40000011680 */
[----:B------:R-:W-:Y:S02]  /*8940*/  LOP3.LUT R16, R7, 0x200, RZ, 0xc0, !PT ;  /* 0x0000020007107812 */ /* 0x000fe400078ec0ff */
[----:B------:R-:W-:Y:S02]  /*8950*/  F2FP.SATFINITE.E5M2.F32.PACK_AB_MERGE_C R132, R133, R132, RZ ;  /* 0x000000848584723e */ /* 0x000fe400048060ff */
[----:B------:R-:W-:Y:S02]  /*8960*/  F2FP.SATFINITE.E5M2.F32.PACK_AB_MERGE_C R120, R121, R120, RZ ;  /* 0x000000787978723e */ /* 0x000fe400048060ff */
[----:B------:R-:W-:Y:S02]  /*8970*/  LOP3.LUT R26, R26, 0xffff, RZ, 0xc0, !PT ;  /* 0x0000ffff1a1a7812 */ /* 0x000fe400078ec0ff */
[----:B------:R-:W-:-:S02]  /*8980*/  LOP3.LUT R7, R146, 0xffff, RZ, 0xc0, !PT ;  /* 0x0000ffff92077812 */ /* 0x000fc400078ec0ff */
[----:B------:R-:W-:Y:S02]  /*8990*/  LOP3.LUT R24, R15, 0xffff, RZ, 0xc0, !PT ;  /* 0x0000ffff0f187812 */ /* 0x000fe400078ec0ff */
[----:B------:R-:W-:Y:S02]  /*89a0*/  LOP3.LUT R20, R13, 0xffff, RZ, 0xc0, !PT ;  /* 0x0000ffff0d147812 */ /* 0x000fe400078ec0ff */
[----:B------:R-:W-:Y:S02]  /*89b0*/  LOP3.LUT R15, R22, 0xffff, RZ, 0xc0, !PT ;  /* 0x0000ffff160f7812 */ /* 0x000fe400078ec0ff */
[----:B------:R-:W-:Y:S02]  /*89c0*/  LOP3.LUT R126, R126, 0xffff, RZ, 0xc0, !PT ;  /* 0x0000ffff7e7e7812 */ /* 0x000fe400078ec0ff */
[----:B------:R-:W-:Y:S02]  /*89d0*/  F2FP.SATFINITE.E5M2.F32.PACK_AB_MERGE_C R124, R125, R124, RZ ;  /* 0x0000007c7d7c723e */ /* 0x000fe400048060ff */
[----:B-----5:R-:W-:Y:S01]  /*89e0*/  ISETP.GE.AND P2, PT, R11, UR8, PT ;  /* 0x000000080b007c0c */ /* 0x020fe2000bf46270 */
[----:B------:R-:W5:Y:S01]  /*89f0*/  LDCU.64 UR8, c[0x0][0x398] ;  /* 0x00007300ff0877ac */ /* 0x000f620008000a00 */
[----:B------:R-:W-:-:S02]  /*8a00*/  LOP3.LUT R132, R132, 0xffff, RZ, 0xc0, !PT ;  /* 0x0000ffff84847812 */ /* 0x000fc400078ec0ff */
[----:B------:R-:W-:Y:S02]  /*8a10*/  LOP3.LUT R29, R120, 0xffff, RZ, 0xc0, !PT ;  /* 0x0000ffff781d7812 */ /* 0x000fe400078ec0ff */
[----:B------:R-:W-:Y:S02]  /*8a20*/  F2FP.SATFINITE.E5M2.F32.PACK_AB_MERGE_C R134, R135, R134, RZ ;  /* 0x000000868786723e */ /* 0x000fe400048060ff */
[----:B------:R-:W-:Y:S02]  /*8a30*/  SHF.R.U32.HI R11, RZ, 0x8, R26 ;  /* 0x00000008ff0b7819 */ /* 0x000fe4000001161a */
[----:B------:R-:W-:Y:S02]  /*8a40*/  F2FP.SATFINITE.E5M2.F32.PACK_AB_MERGE_C R122, R123, R122, RZ ;  /* 0x0000007a7b7a723e */ /* 0x000fe400048060ff */
[----:B------:R-:W-:Y:S02]  /*8a50*/  SHF.R.U32.HI R28, RZ, 0x8, R126 ;  /* 0x00000008ff1c7819 */ /* 0x000fe4000001167e */
[----:B------:R-:W-:-:S02]  /*8a60*/  LOP3.LUT R27, R27, 0xffff, RZ, 0xc0, !PT ;  /* 0x0000ffff1b1b7812 */ /* 0x000fc400078ec0ff */
[----:B------:R-:W-:Y:S02]  /*8a70*/  LOP3.LUT R124, R124, 0xffff, RZ, 0xc0, !PT ;  /* 0x0000ffff7c7c7812 */ /* 0x000fe400078ec0ff */
[----:B------:R-:W-:Y:S02]  /*8a80*/  LOP3.LUT R11, R11, 0xffff, RZ, 0xc0, !PT ;  /* 0x0000ffff0b0b7812 */ /* 0x000fe400078ec0ff */
[----:B------:R-:W-:Y:S02]  /*8a90*/  LOP3.LUT R134, R134, 0xffff, RZ, 0xc0, !PT ;  /* 0x0000ffff86867812 */ /* 0x000fe400078ec0ff */
[----:B------:R-:W-:Y:S02]  /*8aa0*/  F2FP.SATFINITE.E5M2.F32.PACK_AB_MERGE_C R76, R77, R76, RZ ;  /* 0x0000004c4d4c723e */ /* 0x000fe400048060ff */
[----:B------:R-:W-:Y:S02]  /*8ab0*/  LOP3.LUT R31, R122, 0xffff, RZ, 0xc0, !PT ;  /* 0x0000ffff7a1f7812 */ /* 0x000fe400078ec0ff */
[----:B------:R-:W-:-:S02]  /*8ac0*/  LOP3.LUT R28, R28, 0xffff, RZ, 0xc0, !PT ;  /* 0x0000ffff1c1c7812 */ /* 0x000fc400078ec0ff */
[----:B------:R-:W-:Y:S02]  /*8ad0*/  F2FP.SATFINITE.E5M2.F32.PACK_AB_MERGE_C R78, R79, R78, RZ ;  /* 0x0000004e4f4e723e */ /* 0x000fe400048060ff */
[----:B------:R-:W-:Y:S02]  /*8ae0*/  SHF.R.U32.HI R22, RZ, 0x8, R27 ;  /* 0x00000008ff167819 */ /* 0x000fe4000001161b */
[----:B------:R-:W-:Y:S02]  /*8af0*/  F2FP.SATFINITE.E5M2.F32.PACK_AB_MERGE_C R52, R53, R52, RZ ;  /* 0x000000343534723e */ /* 0x000fe400048060ff */
[----:B------:R-:W-:Y:S02]  /*8b00*/  F2FP.SATFINITE.E5M2.F32.PACK_AB_MERGE_C R100, R101, R100, RZ ;  /* 0x000000646564723e */ /* 0x000fe400048060ff */
[----:B------:R-:W-:Y:S02]  /*8b10*/  SHF.R.U32.HI R30, RZ, 0x8, R31 ;  /* 0x00000008ff1e7819 */ /* 0x000fe4000001161f */
[----:B------:R-:W-:-:S02]  /*8b20*/  LOP3.LUT R21, R21, 0xffff, RZ, 0xc0, !PT ;  /* 0x0000ffff15157812 */ /* 0x000fc400078ec0ff */
[----:B------:R-:W-:Y:S02]  /*8b30*/  LOP3.LUT R76, R76, 0xffff, RZ, 0xc0, !PT ;  /* 0x0000ffff4c4c7812 */ /* 0x000fe400078ec0ff */
[----:B------:R-:W-:Y:S02]  /*8b40*/  LOP3.LUT R78, R78, 0xffff, RZ, 0xc0, !PT ;  /* 0x0000ffff4e4e7812 */ /* 0x000fe400078ec0ff */
[----:B------:R-:W-:Y:S02]  /*8b50*/  LOP3.LUT R52, R52, 0xffff, RZ, 0xc0, !PT ;  /* 0x0000ffff34347812 */ /* 0x000fe400078ec0ff */
[----:B------:R-:W-:Y:S02]  /*8b60*/  LOP3.LUT R35, R100, 0xffff, RZ, 0xc0, !PT ;  /* 0x0000ffff64237812 */ /* 0x000fe400078ec0ff */
[----:B------:R-:W-:Y:S02]  /*8b70*/  F2FP.SATFINITE.E5M2.F32.PACK_AB_MERGE_C R54, R55, R54, RZ ;  /* 0x000000363736723e */ /* 0x000fe400048060ff */
[----:B------:R-:W-:-:S02]  /*8b80*/  F2FP.SATFINITE.E5M2.F32.PACK_AB_MERGE_C R102, R103, R102, RZ ;  /* 0x000000666766723e */ /* 0x000fc400048060ff */
[----:B------:R-:W-:Y:S02]  /*8b90*/  LOP3.LUT R54, R54, 0xffff, RZ, 0xc0, !PT ;  /* 0x0000ffff36367812 */ /* 0x000fe400078ec0ff */
[----:B------:R-:W-:Y:S02]  /*8ba0*/  LOP3.LUT R37, R102, 0xffff, RZ, 0xc0, !PT ;  /* 0x0000ffff66257812 */ /* 0x000fe400078ec0ff */
[----:B------:R-:W-:Y:S02]  /*8bb0*/  SHF.R.U32.HI R34, RZ, 0x8, R78 ;  /* 0x00000008ff227819 */ /* 0x000fe4000001164e */
[----:B------:R-:W-:Y:S02]  /*8bc0*/  F2FP.SATFINITE.E5M2.F32.PACK_AB_MERGE_C R56, R57, R56, RZ ;  /* 0x000000383938723e */ /* 0x000fe400048060ff */
[----:B------:R-:W-:Y:S02]  /*8bd0*/  F2FP.SATFINITE.E5M2.F32.PACK_AB_MERGE_C R58, R59, R58, RZ ;  /* 0x0000003a3b3a723e */ /* 0x000fe400048060ff */
[----:B------:R-:W-:-:S02]  /*8be0*/  F2FP.SATFINITE.E5M2.F32.PACK_AB_MERGE_C R106, R107, R106, RZ ;  /* 0x0000006a6b6a723e */ /* 0x000fc400048060ff */
[----:B------:R-:W-:Y:S02]  /*8bf0*/  SHF.R.U32.HI R36, RZ, 0x8, R37 ;  /* 0x00000008ff247819 */ /* 0x000fe40000011625 */
[----:B------:R-:W-:Y:S02]  /*8c00*/  F2FP.SATFINITE.E5M2.F32.PACK_AB_MERGE_C R80, R81, R80, RZ ;  /* 0x000000505150723e */ /* 0x000fe400048060ff */
[----:B------:R-:W-:Y:S02]  /*8c10*/  LOP3.LUT R34, R34, 0xffff, RZ, 0xc0, !PT ;  /* 0x0000ffff22227812 */ /* 0x000fe400078ec0ff */
[----:B------:R-:W-:Y:S02]  /*8c20*/  LOP3.LUT R53, R14, 0xffff, RZ, 0xc0, !PT ;  /* 0x0000ffff0e357812 */ /* 0x000fe400078ec0ff */
[----:B------:R-:W-:Y:S02]  /*8c30*/  SHF.R.U32.HI R33, RZ, 0x8, R76 ;  /* 0x00000008ff217819 */ /* 0x000fe4000001164c */
[----:B------:R-:W-:-:S02]  /*8c40*/  LOP3.LUT R56, R56, 0xffff, RZ, 0xc0, !PT ;  /* 0x0000ffff38387812 */ /* 0x000fc400078ec0ff */
[----:B------:R-:W-:Y:S02]  /*8c50*/  LOP3.LUT R58, R58, 0xffff, RZ, 0xc0, !PT ;  /* 0x0000ffff3a3a7812 */ /* 0x000fe400078ec0ff */
[----:B------:R-:W-:Y:S02]  /*8c60*/  LOP3.LUT R80, R80, 0xffff, RZ, 0xc0, !PT ;  /* 0x0000ffff50507812 */ /* 0x000fe400078ec0ff */
[----:B------:R-:W-:Y:S02]  /*8c70*/  SHF.R.U32.HI R14, RZ, 0x8, R53 ;  /* 0x00000008ff0e7819 */ /* 0x000fe40000011635 */
[----:B------:R-:W-:Y:S02]  /*8c80*/  LOP3.LUT R33, R33, 0xffff, RZ, 0xc0, !PT ;  /* 0x0000ffff21217812 */ /* 0x000fe400078ec0ff */
[----:B------:R-:W-:Y:S02]  /*8c90*/  F2FP.SATFINITE.E5M2.F32.PACK_AB_MERGE_C R104, R105, R104, RZ ;  /* 0x000000686968723e */ /* 0x000fe400048060ff */
[----:B------:R-:W-:-:S02]  /*8ca0*/  F2FP.SATFINITE.E5M2.F32.PACK_AB_MERGE_C R84, R85, R84, RZ ;  /* 0x000000545554723e */ /* 0x000fc400048060ff */
[----:B------:R-:W-:Y:S02]  /*8cb0*/  F2FP.SATFINITE.E5M2.F32.PACK_AB_MERGE_C R82, R83, R82, RZ ;  /* 0x000000525352723e */ /* 0x000fe400048060ff */
[----:B------:R-:W-:Y:S02]  /*8cc0*/  LOP3.LUT R41, R8, 0xffff, RZ, 0xc0, !PT ;  /* 0x0000ffff08297812 */ /* 0x000fe400078ec0ff */
[----:B------:R-:W-:Y:S02]  /*8cd0*/  LOP3.LUT R84, R84, 0xffff, RZ, 0xc0, !PT ;  /* 0x0000ffff54547812 */ /* 0x000fe400078ec0ff */
[----:B------:R-:W-:Y:S02]  /*8ce0*/  F2FP.SATFINITE.E5M2.F32.PACK_AB_MERGE_C R60, R61, R60, RZ ;  /* 0x0000003c3d3c723e */ /* 0x000fe400048060ff */
[----:B------:R-:W-:Y:S02]  /*8cf0*/  F2FP.SATFINITE.E5M2.F32.PACK_AB_MERGE_C R108, R109, R108, RZ ;  /* 0x0000006c6d6c723e */ /* 0x000fe400048060ff */
[----:B------:R-:W-:-:S02]  /*8d00*/  LOP3.LUT R82, R82, 0xffff, RZ, 0xc0, !PT ;  /* 0x0000ffff52527812 */ /* 0x000fc400078ec0ff */
[----:B------:R-:W-:Y:S02]  /*8d10*/  SHF.R.U32.HI R8, RZ, 0x8, R41 ;  /* 0x00000008ff087819 */ /* 0x000fe40000011629 */
[----:B------:R-:W-:Y:S02]  /*8d20*/  LOP3.LUT R60, R60, 0xffff, RZ, 0xc0, !PT ;  /* 0x0000ffff3c3c7812 */ /* 0x000fe400078ec0ff */
[----:B------:R-:W-:Y:S02]  /*8d30*/  F2FP.SATFINITE.E5M2.F32.PACK_AB_MERGE_C R62, R63, R62, RZ ;  /* 0x0000003e3f3e723e */ /* 0x000fe400048060ff */
[----:B------:R-:W-:Y:S02]  /*8d40*/  F2FP.SATFINITE.E5M2.F32.PACK_AB_MERGE_C R86, R87, R86, RZ ;  /* 0x000000565756723e */ /* 0x000fe400048060ff */
[----:B------:R-:W-:Y:S02]  /*8d50*/  LOP3.LUT R8, R8, 0xffff, RZ, 0xc0, !PT ;  /* 0x0000ffff08087812 */ /* 0x000fe400078ec0ff */
[----:B------:R-:W-:-:S02]  /*8d60*/  F2FP.SATFINITE.E5M2.F32.PACK_AB_MERGE_C R64, R65, R64, RZ ;  /* 0x000000404140723e */ /* 0x000fc400048060ff */
[----:B------:R-:W-:Y:S02]  /*8d70*/  F2FP.SATFINITE.E5M2.F32.PACK_AB_MERGE_C R110, R111, R110, RZ ;  /* 0x0000006e6f6e723e */ /* 0x000fe400048060ff */
[----:B------:R-:W-:Y:S02]  /*8d80*/  F2FP.SATFINITE.E5M2.F32.PACK_AB_MERGE_C R112, R113, R112, RZ ;  /* 0x000000707170723e */ /* 0x000fe400048060ff */
[----:B------:R-:W-:Y:S02]  /*8d90*/  LOP3.LUT R61, R10, 0xffff, RZ, 0xc0, !PT ;  /* 0x0000ffff0a3d7812 */ /* 0x000fe400078ec0ff */
[----:B------:R-:W-:Y:S02]  /*8da0*/  LOP3.LUT R62, R62, 0xffff, RZ, 0xc0, !PT ;  /* 0x0000ffff3e3e7812 */ /* 0x000fe400078ec0ff */
[----:B------:R-:W-:Y:S02]  /*8db0*/  LOP3.LUT R86, R86, 0xffff, RZ, 0xc0, !PT ;  /* 0x0000ffff56567812 */ /* 0x000fe400078ec0ff */
[----:B------:R-:W-:-:S02]  /*8dc0*/  F2FP.SATFINITE.E5M2.F32.PACK_AB_MERGE_C R90, R91, R90, RZ ;  /* 0x0000005a5b5a723e */ /* 0x000fc400048060ff */
[----:B------:R-:W-:Y:S02]  /*8dd0*/  F2FP.SATFINITE.E5M2.F32.PACK_AB_MERGE_C R88, R89, R88, RZ ;  /* 0x000000585958723e */ /* 0x000fe400048060ff */
[----:B------:R-:W-:Y:S02]  /*8de0*/  LOP3.LUT R64, R64, 0xffff, RZ, 0xc0, !PT ;  /* 0x0000ffff40407812 */ /* 0x000fe400078ec0ff */
[----:B------:R-:W-:Y:S02]  /*8df0*/  SHF.R.U32.HI R10, RZ, 0x8, R61 ;  /* 0x00000008ff0a7819 */ /* 0x000fe4000001163d */
[----:B------:R-:W-:Y:S02]  /*8e00*/  F2FP.SATFINITE.E5M2.F32.PACK_AB_MERGE_C R44, R45, R44, RZ ;  /* 0x0000002c2d2c723e */ /* 0x000fe400048060ff */
[----:B------:R-:W-:Y:S02]  /*8e10*/  F2FP.SATFINITE.E5M2.F32.PACK_AB_MERGE_C R66, R67, R66, RZ ;  /* 0x000000424342723e */ /* 0x000fe400048060ff */
[----:B------:R-:W-:-:S02]  /*8e20*/  F2FP.SATFINITE.E5M2.F32.PACK_AB_MERGE_C R114, R115, R114, RZ ;  /* 0x000000727372723e */ /* 0x000fc400048060ff */
[----:B------:R-:W-:Y:S02]  /*8e30*/  LOP3.LUT R65, R6, 0xffff, RZ, 0xc0, !PT ;  /* 0x0000ffff06417812 */ /* 0x000fe400078ec0ff */
[----:B------:R-:W-:Y:S02]  /*8e40*/  LOP3.LUT R90, R90, 0xffff, RZ, 0xc0, !PT ;  /* 0x0000ffff5a5a7812 */ /* 0x000fe400078ec0ff */
[----:B------:R-:W-:Y:S02]  /*8e50*/  F2FP.SATFINITE.E5M2.F32.PACK_AB_MERGE_C R46, R47, R46, RZ ;  /* 0x0000002e2f2e723e */ /* 0x000fe400048060ff */
[----:B------:R-:W-:Y:S02]  /*8e60*/  LOP3.LUT R45, R4, 0xffff, RZ, 0xc0, !PT ;  /* 0x0000ffff042d7812 */ /* 0x000fe400078ec0ff */
[----:B------:R-:W-:Y:S02]  /*8e70*/  LOP3.LUT R88, R88, 0xffff, RZ, 0xc0, !PT ;  /* 0x0000ffff58587812 */ /* 0x000fe400078ec0ff */
[----:B------:R-:W-:-:S02]  /*8e80*/  LOP3.LUT R66, R66, 0xffff, RZ, 0xc0, !PT ;  /* 0x0000ffff42427812 */ /* 0x000fc400078ec0ff */
[----:B------:R-:W-:Y:S02]  /*8e90*/  SHF.R.U32.HI R6, RZ, 0x8, R65 ;  /* 0x00000008ff067819 */ /* 0x000fe40000011641 */
[----:B------:R-:W-:Y:S02]  /*8ea0*/  SHF.R.U32.HI R4, RZ, 0x8, R45 ;  /* 0x00000008ff047819 */ /* 0x000fe4000001162d */
[----:B------:R-:W-:Y:S02]  /*8eb0*/  F2FP.SATFINITE.E5M2.F32.PACK_AB_MERGE_C R92, R93, R92, RZ ;  /* 0x0000005c5d5c723e */ /* 0x000fe400048060ff */
[----:B------:R-:W-:Y:S02]  /*8ec0*/  F2FP.SATFINITE.E5M2.F32.PACK_AB_MERGE_C R68, R69, R68, RZ ;  /* 0x000000444544723e */ /* 0x000fe400048060ff */
[----:B------:R-:W-:Y:S02]  /*8ed0*/  F2FP.SATFINITE.E5M2.F32.PACK_AB_MERGE_C R116, R117, R116, RZ ;  /* 0x000000747574723e */ /* 0x000fe400048060ff */
[----:B------:R-:W-:-:S02]  /*8ee0*/  F2FP.SATFINITE.E5M2.F32.PACK_AB_MERGE_C R94, R95, R94, RZ ;  /* 0x0000005e5f5e723e */ /* 0x000fc400048060ff */
[----:B------:R-:W-:Y:S02]  /*8ef0*/  LOP3.LUT R44, R44, 0xffff, RZ, 0xc0, !PT ;  /* 0x0000ffff2c2c7812 */ /* 0x000fe400078ec0ff */
[----:B------:R-:W-:Y:S02]  /*8f00*/  LOP3.LUT R68, R68, 0xffff, RZ, 0xc0, !PT ;  /* 0x0000ffff44447812 */ /* 0x000fe400078ec0ff */
[----:B------:R-:W-:Y:S02]  /*8f10*/  LOP3.LUT R46, R46, 0xffff, RZ, 0xc0, !PT ;  /* 0x0000ffff2e2e7812 */ /* 0x000fe400078ec0ff */
[----:B------:R-:W-:Y:S02]  /*8f20*/  F2FP.SATFINITE.E5M2.F32.PACK_AB_MERGE_C R48, R49, R48, RZ ;  /* 0x000000303130723e */ /* 0x000fe400048060ff */
[----:B------:R-:W-:Y:S02]  /*8f30*/  F2FP.SATFINITE.E5M2.F32.PACK_AB_MERGE_C R50, R51, R50, RZ ;  /* 0x000000323332723e */ /* 0x000fe400048060ff */
[----:B------:R-:W-:-:S02]  /*8f40*/  F2FP.SATFINITE.E5M2.F32.PACK_AB_MERGE_C R72, R73, R72, RZ ;  /* 0x000000484948723e */ /* 0x000fc400048060ff */
[----:B------:R-:W-:Y:S02]  /*8f50*/  F2FP.SATFINITE.E5M2.F32.PACK_AB_MERGE_C R96, R97, R96, RZ ;  /* 0x000000606160723e */ /* 0x000fe400048060ff */
[----:B------:R-:W-:Y:S02]  /*8f60*/  F2FP.SATFINITE.E5M2.F32.PACK_AB_MERGE_C R98, R99, R98, RZ ;  /* 0x000000626362723e */ /* 0x000fe400048060ff */
[----:B------:R-:W-:Y:S02]  /*8f70*/  F2FP.SATFINITE.E5M2.F32.PACK_AB_MERGE_C R136, R137, R136, RZ ;  /* 0x000000888988723e */ /* 0x000fe400048060ff */
[----:B------:R-:W-:Y:S02]  /*8f80*/  LOP3.LUT R48, R48, 0xffff, RZ, 0xc0, !PT ;  /* 0x0000ffff30307812 */ /* 0x000fe400078ec0ff */
[----:B------:R-:W-:Y:S02]  /*8f90*/  LOP3.LUT R50, R50, 0xffff, RZ, 0xc0, !PT ;  /* 0x0000ffff32327812 */ /* 0x000fe400078ec0ff */
[----:B------:R-:W-:-:S02]  /*8fa0*/  LOP3.LUT R72, R72, 0xffff, RZ, 0xc0, !PT ;  /* 0x0000ffff48487812 */ /* 0x000fc400078ec0ff */
[----:B------:R-:W-:Y:S02]  /*8fb0*/  F2FP.SATFINITE.E5M2.F32.PACK_AB_MERGE_C R70, R71, R70, RZ ;  /* 0x000000464746723e */ /* 0x000fe400048060ff */
[----:B------:R-:W-:Y:S02]  /*8fc0*/  F2FP.SATFINITE.E5M2.F32.PACK_AB_MERGE_C R118, R119, R118, RZ ;  /* 0x000000767776723e */ /* 0x000fe400048060ff */
[----:B------:R-:W-:Y:S02]  /*8fd0*/  PRMT R53, R53, 0x3340, R82 ;  /* 0x0000334035357816 */ /* 0x000fe40000000052 */
[----:B------:R-:W-:Y:S02]  /*8fe0*/  LOP3.LUT R70, R70, 0xffff, RZ, 0xc0, !PT ;  /* 0x0000ffff46467812 */ /* 0x000fe400078ec0ff */
[----:B------:R-:W-:Y:S02]  /*8ff0*/  F2FP.SATFINITE.E5M2.F32.PACK_AB_MERGE_C R74, R75, R74, RZ ;  /* 0x0000004a4b4a723e */ /* 0x000fe400048060ff */
[----:B------:R-:W-:-:S02]  /*9000*/  F2FP.SATFINITE.E5M2.F32.PACK_AB_MERGE_C R138, R139, R138, RZ ;  /* 0x0000008a8b8a723e */ /* 0x000fc400048060ff */
[----:B------:R-:W-:Y:S02]  /*9010*/  LOP3.LUT R74, R74, 0xffff, RZ, 0xc0, !PT ;  /* 0x0000ffff4a4a7812 */ /* 0x000fe400078ec0ff */
[----:B------:R-:W-:Y:S02]  /*9020*/  PRMT R61, R61, 0x3340, R86 ;  /* 0x000033403d3d7816 */ /* 0x000fe40000000056 */
[----:B------:R-:W-:Y:S02]  /*9030*/  PRMT R41, R41, 0x3340, R84 ;  /* 0x0000334029297816 */ /* 0x000fe40000000054 */
[----:B------:R-:W-:Y:S02]  /*9040*/  PRMT R65, R65, 0x3340, R90 ;  /* 0x0000334041417816 */ /* 0x000fe4000000005a */
[----:B------:R-:W-:Y:S02]  /*9050*/  PRMT R45, R45, 0x3340, R88 ;  /* 0x000033402d2d7816 */ /* 0x000fe40000000058 */
[----:B--2---:R-:W-:-:S02]  /*9060*/  LOP3.LUT R5, R3, 0xf0, RZ, 0xc0, !PT ;  /* 0x000000f003057812 */ /* 0x004fc400078ec0ff */
[----:B------:R-:W-:Y:S02]  /*9070*/  SHF.R.U32.HI R3, RZ, 0x8, R9 ;  /* 0x00000008ff037819 */ /* 0x000fe40000011609 */
[--C-:B------:R-:W-:Y:S02]  /*9080*/  PRMT R9, R128, 0x3340, R17.reuse ;  /* 0x0000334080097816 */ /* 0x100fe40000000011 */
[----:B------:R-:W-:Y:S02]  /*9090*/  LOP3.LUT R3, R3, 0xffff, RZ, 0xc0, !PT ;  /* 0x0000ffff03037812 */ /* 0x000fe400078ec0ff */
[----:B------:R-:W-:Y:S02]  /*90a0*/  SHF.R.U32.HI R17, RZ, 0x8, R17 ;  /* 0x00000008ff117819 */ /* 0x000fe40000011611 */
[----:B------:R-:W-:Y:S02]  /*90b0*/  PRMT R3, R18, 0x3340, R3 ;  /* 0x0000334012037816 */ /* 0x000fe40000000003 */
[----:B------:R-:W-:-:S02]  /*90c0*/  SHF.R.U32.HI R18, RZ, 0x8, R23 ;  /* 0x00000008ff127819 */ /* 0x000fc40000011617 */
[----:B------:R-:W-:Y:S02]  /*90d0*/  LOP3.LUT R17, R17, 0xffff, RZ, 0xc0, !PT ;  /* 0x0000ffff11117812 */ /* 0x000fe400078ec0ff */
[----:B------:R-:W-:Y:S02]  /*90e0*/  IADD3 R25, PT, PT, R16, UR4, R5 ;  /* 0x0000000410197c10 */ /* 0x000fe4000fffe005 */
[----:B------:R-:W-:Y:S02]  /*90f0*/  LOP3.LUT R13, R18, 0xffff, RZ, 0xc0, !PT ;  /* 0x0000ffff120d7812 */ /* 0x000fe400078ec0ff */
[--C-:B------:R-:W-:Y:S02]  /*9100*/  PRMT R5, R26, 0x3340, R7.reuse ;  /* 0x000033401a057816 */ /* 0x100fe40000000007 */
[----:B------:R-:W-:Y:S02]  /*9110*/  SHF.R.U32.HI R16, RZ, 0x8, R7 ;  /* 0x00000008ff107819 */ /* 0x000fe40000011607 */
[----:B------:R-:W-:-:S02]  /*9120*/  PRMT R7, R130, 0x3340, R23 ;  /* 0x0000334082077816 */ /* 0x000fc40000000017 */
[----:B------:R-:W-:Y:S02]  /*9130*/  PRMT R18, R20, 0x3340, R17 ;  /* 0x0000334014127816 */ /* 0x000fe40000000011 */
[----:B------:R-:W-:Y:S02]  /*9140*/  SHF.R.U32.HI R23, RZ, 0x8, R15 ;  /* 0x00000008ff177819 */ /* 0x000fe4000001160f */
[----:B0-----:R-:W-:Y:S02]  /*9150*/  LOP3.LUT R26, R0, 0x20, RZ, 0xc0, !PT ;  /* 0x00000020001a7812 */ /* 0x001fe400078ec0ff */
[----:B------:R-:W-:Y:S02]  /*9160*/  PRMT R20, R24, 0x3340, R13 ;  /* 0x0000334018147816 */ /* 0x000fe4000000000d */
[----:B------:R-:W-:Y:S01]  /*9170*/  PRMT R13, R132, 0x3340, R29 ;  /* 0x00003340840d7816 */ /* 0x000fe2000000001d */
[----:B------:R-:W-:Y:S01]  /*9180*/  IMAD R25, R26, 0x8, R25 ;  /* 0x000000081a197824 */ /* 0x000fe200078e0219 */
[----:B------:R-:W-:-:S02]  /*9190*/  LOP3.LUT R16, R16, 0xffff, RZ, 0xc0, !PT ;  /* 0x0000ffff10107812 */ /* 0x000fc400078ec0ff */
[----:B------:R-:W-:Y:S02]  /*91a0*/  SHF.R.U32.HI R24, RZ, 0x8, R132 ;  /* 0x00000008ff187819 */ /* 0x000fe40000011684 */
[----:B------:R-:W-:Y:S02]  /*91b0*/  SHF.R.U32.HI R29, RZ, 0x8, R29 ;  /* 0x00000008ff1d7819 */ /* 0x000fe4000001161d */
[----:B------:R-:W-:Y:S02]  /*91c0*/  LOP3.LUT R23, R23, 0xffff, RZ, 0xc0, !PT ;  /* 0x0000ffff17177812 */ /* 0x000fe400078ec0ff */
[--C-:B------:R-:W-:Y:S02]  /*91d0*/  PRMT R17, R27, 0x3340, R124.reuse ;  /* 0x000033401b117816 */ /* 0x100fe4000000007c */
[----:B------:R-:W-:Y:S02]  /*91e0*/  SHF.R.U32.HI R27, RZ, 0x8, R124 ;  /* 0x00000008ff1b7819 */ /* 0x000fe4000001167c */
[----:B------:R-:W-:-:S02]  /*91f0*/  PRMT R16, R11, 0x3340, R16 ;  /* 0x000033400b107816 */ /* 0x000fc40000000010 */
[----:B------:R-:W-:Y:S02]  /*9200*/  SHF.R.U32.HI R26, RZ, 0x8, R134 ;  /* 0x00000008ff1a7819 */ /* 0x000fe40000011686 */
[----:B------:R-:W-:Y:S02]  /*9210*/  LOP3.LUT R32, R24, 0xffff, RZ, 0xc0, !PT ;  /* 0x0000ffff18207812 */ /* 0x000fe400078ec0ff */
[----:B------:R-:W-:Y:S02]  /*9220*/  LOP3.LUT R29, R29, 0xffff, RZ, 0xc0, !PT ;  /* 0x0000ffff1d1d7812 */ /* 0x000fe400078ec0ff */
[----:B------:R-:W-:Y:S02]  /*9230*/  PRMT R11, R134, 0x3340, R31 ;  /* 0x00003340860b7816 */ /* 0x000fe4000000001f */
[----:B------:R-:W-:Y:S02]  /*9240*/  PRMT R24, R23, 0x3340, R28 ;  /* 0x0000334017187816 */ /* 0x000fe4000000001c */
[----:B------:R-:W-:-:S02]  /*9250*/  LOP3.LUT R31, R22, 0xffff, RZ, 0xc0, !PT ;  /* 0x0000ffff161f7812 */ /* 0x000fc400078ec0ff */
[----:B------:R-:W-:Y:S02]  /*9260*/  LOP3.LUT R23, R19, 0xffff, RZ, 0xc0, !PT ;  /* 0x0000ffff13177812 */ /* 0x000fe400078ec0ff */
[----:B------:R-:W-:Y:S02]  /*9270*/  LOP3.LUT R22, R27, 0xffff, RZ, 0xc0, !PT ;  /* 0x0000ffff1b167812 */ /* 0x000fe400078ec0ff */
[----:B------:R-:W-:Y:S02]  /*9280*/  LOP3.LUT R27, R26, 0xffff, RZ, 0xc0, !PT ;  /* 0x0000ffff1a1b7812 */ /* 0x000fe400078ec0ff */
[----:B------:R-:W-:Y:S02]  /*9290*/  PRMT R28, R32, 0x3340, R29 ;  /* 0x00003340201c7816 */ /* 0x000fe4000000001d */
[----:B------:R-:W-:Y:S02]  /*92a0*/  LOP3.LUT R26, R30, 0xffff, RZ, 0xc0, !PT ;  /* 0x0000ffff1e1a7812 */ /* 0x000fe400078ec0ff */
[----:B------:R-:W-:-:S02]  /*92b0*/  SHF.R.U32.HI R29, RZ, 0x8, R21 ;  /* 0x00000008ff1d7819 */ /* 0x000fc40000011615 */
[----:B------:R-:W-:Y:S02]  /*92c0*/  PRMT R19, R21, 0x3340, R76 ;  /* 0x0000334015137816 */ /* 0x000fe4000000004c */
[----:B------:R-:W-:Y:S02]  /*92d0*/  SHF.R.U32.HI R30, RZ, 0x8, R23 ;  /* 0x00000008ff1e7819 */ /* 0x000fe40000011617 */
[----:B------:R-:W-:Y:S02]  /*92e0*/  PRMT R21, R23, 0x3340, R78 ;  /* 0x0000334017157816 */ /* 0x000fe4000000004e */
[----:B------:R-:W-:Y:S02]  /*92f0*/  PRMT R22, R31, 0x3340, R22 ;  /* 0x000033401f167816 */ /* 0x000fe40000000016 */
[----:B------:R-:W-:Y:S02]  /*9300*/  PRMT R23, R52, 0x3340, R35 ;  /* 0x0000334034177816 */ /* 0x000fe40000000023 */
[----:B------:R-:W-:-:S02]  /*9310*/  SHF.R.U32.HI R31, RZ, 0x8, R52 ;  /* 0x00000008ff1f7819 */ /* 0x000fc40000011634 */
[----:B------:R-:W-:Y:S02]  /*9320*/  SHF.R.U32.HI R35, RZ, 0x8, R35 ;  /* 0x00000008ff237819 */ /* 0x000fe40000011623 */
[----:B------:R-:W-:Y:S02]  /*9330*/  LOP3.LUT R38, R29, 0xffff, RZ, 0xc0, !PT ;  /* 0x0000ffff1d267812 */ /* 0x000fe400078ec0ff */
[----:B------:R-:W-:Y:S02]  /*9340*/  LOP3.LUT R29, R30, 0xffff, RZ, 0xc0, !PT ;  /* 0x0000ffff1e1d7812 */ /* 0x000fe400078ec0ff */
[----:B------:R-:W-:Y:S02]  /*9350*/  LOP3.LUT R30, R31, 0xffff, RZ, 0xc0, !PT ;  /* 0x0000ffff1f1e7812 */ /* 0x000fe400078ec0ff */
[----:B------:R-:W-:Y:S02]  /*9360*/  LOP3.LUT R35, R35, 0xffff, RZ, 0xc0, !PT ;  /* 0x0000ffff23237812 */ /* 0x000fe400078ec0ff */
[----:B------:R-:W-:-:S02]  /*9370*/  SHF.R.U32.HI R32, RZ, 0x8, R54 ;  /* 0x00000008ff207819 */ /* 0x000fc40000011636 */
[----:B------:R-:W-:Y:S02]  /*9380*/  PRMT R26, R27, 0x3340, R26 ;  /* 0x000033401b1a7816 */ /* 0x000fe4000000001a */
[----:B------:R-:W-:Y:S02]  /*9390*/  PRMT R40, R30, 0x3340, R35 ;  /* 0x000033401e287816 */ /* 0x000fe40000000023 */
[----:B------:R-:W-:Y:S02]  /*93a0*/  PRMT R27, R54, 0x3340, R37 ;  /* 0x00003340361b7816 */ /* 0x000fe40000000025 */
[----:B------:R-:W-:Y:S02]  /*93b0*/  LOP3.LUT R32, R32, 0xffff, RZ, 0xc0, !PT ;  /* 0x0000ffff20207812 */ /* 0x000fe400078ec0ff */
[----:B------:R-:W-:Y:S02]  /*93c0*/  LOP3.LUT R31, R36, 0xffff, RZ, 0xc0, !PT ;  /* 0x0000ffff241f7812 */ /* 0x000fe400078ec0ff */
[----:B------:R-:W-:-:S02]  /*93d0*/  LOP3.LUT R35, R106, 0xffff, RZ, 0xc0, !PT ;  /* 0x0000ffff6a237812 */ /* 0x000fc400078ec0ff */
[----:B------:R-:W-:Y:S02]  /*93e0*/  LOP3.LUT R37, R12, 0xffff, RZ, 0xc0, !PT ;  /* 0x0000ffff0c257812 */ /* 0x000fe400078ec0ff */
[----:B------:R-:W-:Y:S02]  /*93f0*/  PRMT R36, R29, 0x3340, R34 ;  /* 0x000033401d247816 */ /* 0x000fe40000000022 */
[----:B------:R-:W-:Y:S02]  /*9400*/  SHF.R.U32.HI R29, RZ, 0x8, R56 ;  /* 0x00000008ff1d7819 */ /* 0x000fe40000011638 */
[----:B------:R-:W-:Y:S02]  /*9410*/  PRMT R42, R32, 0x3340, R31 ;  /* 0x00003340202a7816 */ /* 0x000fe4000000001f */
[----:B------:R-:W-:Y:S02]  /*9420*/  SHF.R.U32.HI R30, RZ, 0x8, R58 ;  /* 0x00000008ff1e7819 */ /* 0x000fe4000001163a */
[----:B------:R-:W-:-:S02]  /*9430*/  SHF.R.U32.HI R34, RZ, 0x8, R35 ;  /* 0x00000008ff227819 */ /* 0x000fc40000011623 */
[----:B------:R-:W-:Y:S02]  /*9440*/  SHF.R.U32.HI R12, RZ, 0x8, R37 ;  /* 0x00000008ff0c7819 */ /* 0x000fe40000011625 */
[----:B------:R-:W-:Y:S02]  /*9450*/  SHF.R.U32.HI R31, RZ, 0x8, R80 ;  /* 0x00000008ff1f7819 */ /* 0x000fe40000011650 */
[----:B------:R-:W-:Y:S02]  /*9460*/  PRMT R55, R58, 0x3340, R35 ;  /* 0x000033403a377816 */ /* 0x000fe40000000023 */
[----:B------:R-:W-:Y:S02]  /*9470*/  LOP3.LUT R35, R14, 0xffff, RZ, 0xc0, !PT ;  /* 0x0000ffff0e237812 */ /* 0x000fe400078ec0ff */
[----:B------:R-:W-:Y:S02]  /*9480*/  PRMT R38, R38, 0x3340, R33 ;  /* 0x0000334026267816 */ /* 0x000fe40000000021 */
[----:B------:R-:W-:-:S02]  /*9490*/  LOP3.LUT R14, R29, 0xffff, RZ, 0xc0, !PT ;  /* 0x0000ffff1d0e7812 */ /* 0x000fc400078ec0ff */
[----:B------:R-:W-:Y:S02]  /*94a0*/  LOP3.LUT R33, R104, 0xffff, RZ, 0xc0, !PT ;  /* 0x0000ffff68217812 */ /* 0x000fe400078ec0ff */
[----:B------:R-:W-:Y:S02]  /*94b0*/  LOP3.LUT R29, R30, 0xffff, RZ, 0xc0, !PT ;  /* 0x0000ffff1e1d7812 */ /* 0x000fe400078ec0ff */
[----:B------:R-:W-:Y:S02]  /*94c0*/  LOP3.LUT R34, R34, 0xffff, RZ, 0xc0, !PT ;  /* 0x0000ffff22227812 */ /* 0x000fe400078ec0ff */
[----:B------:R-:W-:Y:S02]  /*94d0*/  LOP3.LUT R12, R12, 0xffff, RZ, 0xc0, !PT ;  /* 0x0000ffff0c0c7812 */ /* 0x000fe400078ec0ff */
[----:B------:R-:W-:Y:S02]  /*94e0*/  LOP3.LUT R31, R31, 0xffff, RZ, 0xc0, !PT ;  /* 0x0000ffff1f1f7812 */ /* 0x000fe400078ec0ff */
[----:B------:R-:W-:-:S02]  /*94f0*/  PRMT R39, R56, 0x3340, R33 ;  /* 0x0000334038277816 */ /* 0x000fc40000000021 */
[----:B------:R-:W-:Y:S02]  /*9500*/  PRMT R58, R29, 0x3340, R34 ;  /* 0x000033401d3a7816 */ /* 0x000fe40000000022 */
[----:B------:R-:W-:Y:S02]  /*9510*/  SHF.R.U32.HI R33, RZ, 0x8, R33 ;  /* 0x00000008ff217819 */ /* 0x000fe40000011621 */
[----:B------:R-:W-:Y:S02]  /*9520*/  PRMT R52, R12, 0x3340, R31 ;  /* 0x000033400c347816 */ /* 0x000fe4000000001f */
[----:B------:R-:W-:Y:S02]  /*9530*/  SHF.R.U32.HI R29, RZ, 0x8, R84 ;  /* 0x00000008ff1d7819 */ /* 0x000fe40000011654 */
[----:B------:R-:W-:Y:S02]  /*9540*/  LOP3.LUT R31, R108, 0xffff, RZ, 0xc0, !PT ;  /* 0x0000ffff6c1f7812 */ /* 0x000fe400078ec0ff */
[----:B------:R-:W-:-:S02]  /*9550*/  SHF.R.U32.HI R32, RZ, 0x8, R82 ;  /* 0x00000008ff207819 */ /* 0x000fc40000011652 */
[----:B------:R-:W-:Y:S02]  /*9560*/  LOP3.LUT R33, R33, 0xffff, RZ, 0xc0, !PT ;  /* 0x0000ffff21217812 */ /* 0x000fe400078ec0ff */
[----:B------:R-:W-:Y:S02]  /*9570*/  LOP3.LUT R29, R29, 0xffff, RZ, 0xc0, !PT ;  /* 0x0000ffff1d1d7812 */ /* 0x000fe400078ec0ff */
[--C-:B------:R-:W-:Y:S02]  /*9580*/  PRMT R43, R60, 0x3340, R31.reuse ;  /* 0x000033403c2b7816 */ /* 0x100fe4000000001f */
[----:B------:R-:W-:Y:S02]  /*9590*/  SHF.R.U32.HI R12, RZ, 0x8, R60 ;  /* 0x00000008ff0c7819 */ /* 0x000fe4000001163c */
[----:B------:R-:W-:Y:S02]  /*95a0*/  SHF.R.U32.HI R31, RZ, 0x8, R31 ;  /* 0x00000008ff1f7819 */ /* 0x000fe4000001161f */
[----:B------:R-:W-:-:S02]  /*95b0*/  LOP3.LUT R32, R32, 0xffff, RZ, 0xc0, !PT ;  /* 0x0000ffff20207812 */ /* 0x000fc400078ec0ff */
[----:B------:R-:W-:Y:S02]  /*95c0*/  PRMT R56, R14, 0x3340, R33 ;  /* 0x000033400e387816 */ /* 0x000fe40000000021 */
[----:B------:R-:W-:Y:S02]  /*95d0*/  PRMT R60, R8, 0x3340, R29 ;  /* 0x00003340083c7816 */ /* 0x000fe4000000001d */
[----:B------:R-:W-:Y:S02]  /*95e0*/  LOP3.LUT R33, R110, 0xffff, RZ, 0xc0, !PT ;  /* 0x0000ffff6e217812 */ /* 0x000fe400078ec0ff */
[----:B------:R-:W-:Y:S02]  /*95f0*/  LOP3.LUT R29, R112, 0xffff, RZ, 0xc0, !PT ;  /* 0x0000ffff701d7812 */ /* 0x000fe400078ec0ff */
[----:B------:R-:W-:Y:S02]  /*9600*/  SHF.R.U32.HI R30, RZ, 0x8, R86 ;  /* 0x00000008ff1e7819 */ /* 0x000fe40000011656 */
[----:B------:R-:W-:-:S02]  /*9610*/  SHF.R.U32.HI R14, RZ, 0x8, R62 ;  /* 0x00000008ff0e7819 */ /* 0x000fc4000001163e */
[----:B------:R-:W-:Y:S02]  /*9620*/  LOP3.LUT R12, R12, 0xffff, RZ, 0xc0, !PT ;  /* 0x0000ffff0c0c7812 */ /* 0x000fe400078ec0ff */
[----:B------:R-:W-:Y:S02]  /*9630*/  LOP3.LUT R31, R31, 0xffff, RZ, 0xc0, !PT ;  /* 0x0000ffff1f1f7812 */ /* 0x000fe400078ec0ff */
[----:B------:R-:W-:Y:S02]  /*9640*/  PRMT R54, R35, 0x3340, R32 ;  /* 0x0000334023367816 */ /* 0x000fe40000000020 */
[--C-:B------:R-:W-:Y:S02]  /*9650*/  PRMT R63, R62, 0x3340, R33.reuse ;  /* 0x000033403e3f7816 */ /* 0x100fe40000000021 */
[----:B------:R-:W-:Y:S02]  /*9660*/  SHF.R.U32.HI R32, RZ, 0x8, R33 ;  /* 0x00000008ff207819 */ /* 0x000fe40000011621 */
[----:B------:R-:W-:-:S02]  /*9670*/  PRMT R47, R64, 0x3340, R29 ;  /* 0x00003340402f7816 */ /* 0x000fc4000000001d */
[----:B------:R-:W-:Y:S02]  /*9680*/  LOP3.LUT R33, R10, 0xffff, RZ, 0xc0, !PT ;  /* 0x0000ffff0a217812 */ /* 0x000fe400078ec0ff */
[----:B------:R-:W-:Y:S02]  /*9690*/  LOP3.LUT R30, R30, 0xffff, RZ, 0xc0, !PT ;  /* 0x0000ffff1e1e7812 */ /* 0x000fe400078ec0ff */
[----:B------:R-:W-:Y:S02]  /*96a0*/  LOP3.LUT R35, R14, 0xffff, RZ, 0xc0, !PT ;  /* 0x0000ffff0e237812 */ /* 0x000fe400078ec0ff */
[----:B------:R-:W-:Y:S02]  /*96b0*/  PRMT R76, R12, 0x3340, R31 ;  /* 0x000033400c4c7816 */ /* 0x000fe4000000001f */
[----:B------:R-:W-:Y:S02]  /*96c0*/  SHF.R.U32.HI R8, RZ, 0x8, R64 ;  /* 0x00000008ff087819 */ /* 0x000fe40000011640 */
[----:B------:R-:W-:-:S02]  /*96d0*/  SHF.R.U32.HI R29, RZ, 0x8, R29 ;  /* 0x00000008ff1d7819 */ /* 0x000fc4000001161d */
[----:B------:R-:W-:Y:S02]  /*96e0*/  LOP3.LUT R31, R114, 0xffff, RZ, 0xc0, !PT ;  /* 0x0000ffff721f7812 */ /* 0x000fe400078ec0ff */
[----:B------:R-:W-:Y:S02]  /*96f0*/  SHF.R.U32.HI R14, RZ, 0x8, R90 ;  /* 0x00000008ff0e7819 */ /* 0x000fe4000001165a */
[----:B------:R-:W-:Y:S02]  /*9700*/  SHF.R.U32.HI R12, RZ, 0x8, R88 ;  /* 0x00000008ff0c7819 */ /* 0x000fe40000011658 */
[----:B------:R-:W-:Y:S02]  /*9710*/  PRMT R62, R33, 0x3340, R30 ;  /* 0x00003340213e7816 */ /* 0x000fe4000000001e */
[----:B------:R-:W-:Y:S02]  /*9720*/  LOP3.LUT R8, R8, 0xffff, RZ, 0xc0, !PT ;  /* 0x0000ffff08087812 */ /* 0x000fe400078ec0ff */
[----:B------:R-:W-:-:S02]  /*9730*/  LOP3.LUT R29, R29, 0xffff, RZ, 0xc0, !PT ;  /* 0x0000ffff1d1d7812 */ /* 0x000fc400078ec0ff */
[--C-:B------:R-:W-:Y:S02]  /*9740*/  PRMT R67, R66, 0x3340, R31.reuse ;  /* 0x0000334042437816 */ /* 0x100fe4000000001f */
[----:B------:R-:W-:Y:S02]  /*9750*/  SHF.R.U32.HI R30, RZ, 0x8, R31 ;  /* 0x00000008ff1e7819 */ /* 0x000fe4000001161f */
[----:B------:R-:W-:Y:S02]  /*9760*/  LOP3.LUT R33, R6, 0xffff, RZ, 0xc0, !PT ;  /* 0x0000ffff06217812 */ /* 0x000fe400078ec0ff */
[----:B------:R-:W-:Y:S02]  /*9770*/  LOP3.LUT R14, R14, 0xffff, RZ, 0xc0, !PT ;  /* 0x0000ffff0e0e7812 */ /* 0x000fe400078ec0ff */
[----:B------:R-:W-:Y:S02]  /*9780*/  LOP3.LUT R31, R4, 0xffff, RZ, 0xc0, !PT ;  /* 0x0000ffff041f7812 */ /* 0x000fe400078ec0ff */
[----:B------:R-:W-:-:S02]  /*9790*/  LOP3.LUT R12, R12, 0xffff, RZ, 0xc0, !PT ;  /* 0x0000ffff0c0c7812 */ /* 0x000fc400078ec0ff */
[----:B------:R-:W-:Y:S02]  /*97a0*/  PRMT R37, R37, 0x3340, R80 ;  /* 0x0000334025257816 */ /* 0x000fe40000000050 */
[----:B------:R-:W-:Y:S02]  /*97b0*/  SHF.R.U32.HI R10, RZ, 0x8, R66 ;  /* 0x00000008ff0a7819 */ /* 0x000fe40000011642 */
[----:B------:R-:W-:Y:S02]  /*97c0*/  PRMT R80, R8, 0x3340, R29 ;  /* 0x0000334008507816 */ /* 0x000fe4000000001d */
[----:B------:R-:W-:Y:S02]  /*97d0*/  PRMT R66, R33, 0x3340, R14 ;  /* 0x0000334021427816 */ /* 0x000fe4000000000e */
[----:B------:R-:W-:Y:S02]  /*97e0*/  LOP3.LUT R29, R92, 0xffff, RZ, 0xc0, !PT ;  /* 0x0000ffff5c1d7812 */ /* 0x000fe400078ec0ff */
[----:B------:R-:W-:-:S02]  /*97f0*/  PRMT R64, R31, 0x3340, R12 ;  /* 0x000033401f407816 */ /* 0x000fc4000000000c */
[----:B------:R-:W-:Y:S02]  /*9800*/  LOP3.LUT R33, R116, 0xffff, RZ, 0xc0, !PT ;  /* 0x0000ffff74217812 */ /* 0x000fe400078ec0ff */
[----:B------:R-:W-:Y:S02]  /*9810*/  LOP3.LUT R31, R94, 0xffff, RZ, 0xc0, !PT ;  /* 0x0000ffff5e1f7812 */ /* 0x000fe400078ec0ff */
[----:B------:R-:W-:Y:S02]  /*9820*/  SHF.R.U32.HI R4, RZ, 0x8, R44 ;  /* 0x00000008ff047819 */ /* 0x000fe4000001162c */
[--C-:B------:R-:W-:Y:S02]  /*9830*/  PRMT R44, R44, 0x3340, R29.reuse ;  /* 0x000033402c2c7816 */ /* 0x100fe4000000001d */
[----:B------:R-:W-:Y:S02]  /*9840*/  SHF.R.U32.HI R12, RZ, 0x8, R29 ;  /* 0x00000008ff0c7819 */ /* 0x000fe4000001161d */
[----:B------:R-:W-:-:S02]  /*9850*/  SHF.R.U32.HI R8, RZ, 0x8, R68 ;  /* 0x00000008ff087819 */ /* 0x000fc40000011644 */
[----:B------:R-:W-:Y:S02]  /*9860*/  SHF.R.U32.HI R29, RZ, 0x8, R33 ;  /* 0x00000008ff1d7819 */ /* 0x000fe40000011621 */
[----:B------:R-:W-:Y:S02]  /*9870*/  SHF.R.U32.HI R6, RZ, 0x8, R46 ;  /* 0x00000008ff067819 */ /* 0x000fe4000001162e */
[--C-:B------:R-:W-:Y:S02]  /*9880*/  SHF.R.U32.HI R14, RZ, 0x8, R31.reuse ;  /* 0x00000008ff0e7819 */ /* 0x100fe4000001161f */
[----:B------:R-:W-:Y:S02]  /*9890*/  PRMT R46, R46, 0x3340, R31 ;  /* 0x000033402e2e7816 */ /* 0x000fe4000000001f */
        /* <DEDUP_REMOVED lines=9> */
[----:B------:R-:W-:Y:S02]  /*9930*/  PRMT R51, R33, 0x3340, R14 ;  /* 0x0000334021337816 */ /* 0x000fe4000000000e */
[----:B------:R-:W-:Y:S02]  /*9940*/  LOP3.LUT R29, R96, 0xffff, RZ, 0xc0, !PT ;  /* 0x0000ffff601d7812 */ /* 0x000fe400078ec0ff */
[----:B------:R-:W-:Y:S02]  /*9950*/  LOP3.LUT R32, R32, 0xffff, RZ, 0xc0, !PT ;  /* 0x0000ffff20207812 */ /* 0x000fe400078ec0ff */
[----:B------:R-:W-:Y:S02]  /*9960*/  LOP3.LUT R31, R98, 0xffff, RZ, 0xc0, !PT ;  /* 0x0000ffff621f7812 */ /* 0x000fe400078ec0ff */
[----:B------:R-:W-:-:S02]  /*9970*/  LOP3.LUT R33, R136, 0xffff, RZ, 0xc0, !PT ;  /* 0x0000ffff88217812 */ /* 0x000fc400078ec0ff */
[----:B------:R-:W-:Y:S02]  /*9980*/  SHF.R.U32.HI R4, RZ, 0x8, R48 ;  /* 0x00000008ff047819 */ /* 0x000fe40000011630 */
[----:B------:R-:W-:Y:S02]  /*9990*/  SHF.R.U32.HI R6, RZ, 0x8, R50 ;  /* 0x00000008ff067819 */ /* 0x000fe40000011632 */
[--C-:B------:R-:W-:Y:S02]  /*99a0*/  PRMT R48, R48, 0x3340, R29.reuse ;  /* 0x0000334030307816 */ /* 0x100fe4000000001d */
[----:B------:R-:W-:Y:S02]  /*99b0*/  SHF.R.U32.HI R12, RZ, 0x8, R29 ;  /* 0x00000008ff0c7819 */ /* 0x000fe4000001161d */
[----:B------:R-:W-:Y:S02]  /*99c0*/  SHF.R.U32.HI R8, RZ, 0x8, R72 ;  /* 0x00000008ff087819 */ /* 0x000fe40000011648 */
[----:B------:R-:W-:-:S02]  /*99d0*/  PRMT R78, R35, 0x3340, R32 ;  /* 0x00003340234e7816 */ /* 0x000fc40000000020 */
[--C-:B------:R-:W-:Y:S02]  /*99e0*/  PRMT R50, R50, 0x3340, R31.reuse ;  /* 0x0000334032327816 */ /* 0x100fe4000000001f */
[----:B------:R-:W-:Y:S02]  /*99f0*/  SHF.R.U32.HI R14, RZ, 0x8, R31 ;  /* 0x00000008ff0e7819 */ /* 0x000fe4000001161f */
[--C-:B------:R-:W-:Y:S02]  /*9a00*/  PRMT R72, R72, 0x3340, R33.reuse ;  /* 0x0000334048487816 */ /* 0x100fe40000000021 */
[----:B------:R-:W-:Y:S02]  /*9a10*/  SHF.R.U32.HI R29, RZ, 0x8, R33 ;  /* 0x00000008ff1d7819 */ /* 0x000fe40000011621 */
[----:B------:R-:W-:Y:S02]  /*9a20*/  LOP3.LUT R35, R10, 0xffff, RZ, 0xc0, !PT ;  /* 0x0000ffff0a237812 */ /* 0x000fe400078ec0ff */
[----:B------:R-:W-:-:S02]  /*9a30*/  LOP3.LUT R30, R30, 0xffff, RZ, 0xc0, !PT ;  /* 0x0000ffff1e1e7812 */ /* 0x000fc400078ec0ff */
[----:B------:R-:W-:Y:S02]  /*9a40*/  LOP3.LUT R31, R4, 0xffff, RZ, 0xc0, !PT ;  /* 0x0000ffff041f7812 */ /* 0x000fe400078ec0ff */
[----:B------:R-:W-:Y:S02]  /*9a50*/  LOP3.LUT R33, R6, 0xffff, RZ, 0xc0, !PT ;  /* 0x0000ffff06217812 */ /* 0x000fe400078ec0ff */
[----:B------:R-:W-:Y:S02]  /*9a60*/  PRMT R4, R2, 0x5410, R3 ;  /* 0x0000541002047816 */ /* 0x000fe40000000003 */
[----:B------:R-:W-:Y:S02]  /*9a70*/  PRMT R5, R5, 0x5410, R16 ;  /* 0x0000541005057816 */ /* 0x000fe40000000010 */
[----:B------:R-:W-:Y:S02]  /*9a80*/  PRMT R6, R9, 0x5410, R18 ;  /* 0x0000541009067816 */ /* 0x000fe40000000012 */
[----:B------:R-:W-:Y:S01]  /*9a90*/  PRMT R7, R7, 0x5410, R20 ;  /* 0x0000541007077816 */ /* 0x000fe20000000014 */
[----:B------:R-:W-:Y:S01]  /*9aa0*/  BAR.SYNC.DEFER_BLOCKING 0x0 ;  /* 0x0000000000007b1d */ /* 0x000fe20000010000 */
[----:B------:R-:W-:-:S02]  /*9ab0*/  PRMT R82, R35, 0x3340, R30 ;  /* 0x0000334023527816 */ /* 0x000fc4000000001e */
[----:B------:R-:W-:Y:S02]  /*9ac0*/  LOP3.LUT R35, R118, 0xffff, RZ, 0xc0, !PT ;  /* 0x0000ffff76237812 */ /* 0x000fe400078ec0ff */
[----:B------:R-:W-:Y:S02]  /*9ad0*/  SHF.R.U32.HI R10, RZ, 0x8, R70 ;  /* 0x00000008ff0a7819 */ /* 0x000fe40000011646 */
[--C-:B------:R-:W-:Y:S02]  /*9ae0*/  SHF.R.U32.HI R30, RZ, 0x8, R35.reuse ;  /* 0x00000008ff1e7819 */ /* 0x100fe40000011623 */
[----:B------:R-:W-:Y:S02]  /*9af0*/  PRMT R59, R70, 0x3340, R35 ;  /* 0x00003340463b7816 */ /* 0x000fe40000000023 */
[----:B------:R-:W-:Y:S02]  /*9b00*/  LOP3.LUT R35, R10, 0xffff, RZ, 0xc0, !PT ;  /* 0x0000ffff0a237812 */ /* 0x000fe400078ec0ff */
[----:B------:R-:W-:-:S02]  /*9b10*/  LOP3.LUT R30, R30, 0xffff, RZ, 0xc0, !PT ;  /* 0x0000ffff1e1e7812 */ /* 0x000fc400078ec0ff */
[----:B------:R-:W-:Y:S02]  /*9b20*/  SHF.R.U32.HI R10, RZ, 0x8, R74 ;  /* 0x00000008ff0a7819 */ /* 0x000fe4000001164a */
[----:B------:R-:W-:Y:S02]  /*9b30*/  PRMT R70, R35, 0x3340, R30 ;  /* 0x0000334023467816 */ /* 0x000fe4000000001e */
[----:B------:R-:W-:Y:S02]  /*9b40*/  LOP3.LUT R35, R138, 0xffff, RZ, 0xc0, !PT ;  /* 0x0000ffff8a237812 */ /* 0x000fe400078ec0ff */
[----:B------:R-:W-:Y:S02]  /*9b50*/  LOP3.LUT R0, R0, 0x3f, RZ, 0xc0, !PT ;  /* 0x0000003f00007812 */ /* 0x000fe400078ec0ff */
[--C-:B------:R-:W-:Y:S01]  /*9b60*/  SHF.R.U32.HI R30, RZ, 0x8, R35.reuse ;  /* 0x00000008ff1e7819 */ /* 0x100fe20000011623 */
[----:B------:R-:W-:Y:S01]  /*9b70*/  STSM.16.M88.4 [R25], R4 ;  /* 0x0000000419007844 */ /* 0x000fe20000000200 */
[----:B------:R-:W-:-:S02]  /*9b80*/  PRMT R74, R74, 0x3340, R35 ;  /* 0x000033404a4a7816 */ /* 0x000fc40000000023 */
[----:B------:R-:W-:Y:S02]  /*9b90*/  LOP3.LUT R35, R10, 0xffff, RZ, 0xc0, !PT ;  /* 0x0000ffff0a237812 */ /* 0x000fe400078ec0ff */
[----:B------:R-:W-:Y:S02]  /*9ba0*/  LOP3.LUT R14, R14, 0xffff, RZ, 0xc0, !PT ;  /* 0x0000ffff0e0e7812 */ /* 0x000fe400078ec0ff */
[----:B------:R-:W-:Y:S02]  /*9bb0*/  LOP3.LUT R30, R30, 0xffff, RZ, 0xc0, !PT ;  /* 0x0000ffff1e1e7812 */ /* 0x000fe400078ec0ff */
[----:B------:R-:W-:Y:S01]  /*9bc0*/  LEA R0, R0, UR4, 0x4 ;  /* 0x0000000400007c11 */ /* 0x000fe2000f8e20ff */
[----:B------:R-:W-:Y:S01]  /*9bd0*/  BAR.SYNC.DEFER_BLOCKING 0x0 ;  /* 0x0000000000007b1d */ /* 0x000fe20000010000 */
[----:B------:R-:W-:Y:S02]  /*9be0*/  PRMT R71, R33, 0x3340, R14 ;  /* 0x0000334021477816 */ /* 0x000fe4000000000e */
[----:B------:R-:W-:-:S02]  /*9bf0*/  PRMT R75, R35, 0x3340, R30 ;  /* 0x00003340234b7816 */ /* 0x000fc4000000001e */
[----:B------:R-:W-:Y:S01]  /*9c00*/  LOP3.LUT R8, R8, 0xffff, RZ, 0xc0, !PT ;  /* 0x0000ffff08087812 */ /* 0x000fe200078ec0ff */
[----:B------:R-:W0:Y:S01]  /*9c10*/  LDCU.64 UR4, c[0x0][0x398] ;  /* 0x00007300ff0477ac */ /* 0x000e220008000a00 */
[----:B------:R-:W-:Y:S02]  /*9c20*/  LOP3.LUT R29, R29, 0xffff, RZ, 0xc0, !PT ;  /* 0x0000ffff1d1d7812 */ /* 0x000fe400078ec0ff */
[----:B------:R-:W-:Y:S02]  /*9c30*/  PRMT R15, R15, 0x3340, R126 ;  /* 0x000033400f0f7816 */ /* 0x000fe4000000007e */
[----:B------:R-:W-:Y:S02]  /*9c40*/  PRMT R73, R8, 0x3340, R29 ;  /* 0x0000334008497816 */ /* 0x000fe4000000001d */
[----:B------:R-:W-:Y:S02]  /*9c50*/  PRMT R8, R17, 0x5410, R22 ;  /* 0x0000541011087816 */ /* 0x000fe40000000016 */
[----:B------:R-:W-:-:S02]  /*9c60*/  PRMT R9, R15, 0x5410, R24 ;  /* 0x000054100f097816 */ /* 0x000fc40000000018 */
[----:B------:R-:W-:Y:S02]  /*9c70*/  PRMT R10, R13, 0x5410, R28 ;  /* 0x000054100d0a7816 */ /* 0x000fe4000000001c */
[----:B------:R-:W-:Y:S02]  /*9c80*/  PRMT R11, R11, 0x5410, R26 ;  /* 0x000054100b0b7816 */ /* 0x000fe4000000001a */
[----:B------:R-:W-:Y:S02]  /*9c90*/  LOP3.LUT R12, R12, 0xffff, RZ, 0xc0, !PT ;  /* 0x0000ffff0c0c7812 */ /* 0x000fe400078ec0ff */
[----:B------:R-:W-:Y:S01]  /*9ca0*/  PRMT R13, R21, 0x5410, R36 ;  /* 0x00005410150d7816 */ /* 0x000fe20000000024 */
[----:B------:R-:W2:Y:S01]  /*9cb0*/  LDS.128 R32, [R0] ;  /* 0x0000000000207984 */ /* 0x000ea20000000c00 */
[----:B------:R-:W-:Y:S01]  /*9cc0*/  PRMT R69, R31, 0x3340, R12 ;  /* 0x000033401f457816 */ /* 0x000fe2000000000c */
[----:B------:R-:W0:Y:S01]  /*9cd0*/  LDC R36, c[0x0][0x3b4] ;  /* 0x0000ed00ff247b82 */ /* 0x000e220000000800 */
[----:B------:R-:W-:-:S07]  /*9ce0*/  PRMT R12, R19, 0x5410, R38 ;  /* 0x00005410130c7816 */ /* 0x000fce0000000026 */
[----:B------:R-:W-:Y:S01]  /*9cf0*/  BAR.SYNC.DEFER_BLOCKING 0x0 ;  /* 0x0000000000007b1d */ /* 0x000fe20000010000 */
[----:B------:R-:W-:Y:S01]  /*9d00*/  PRMT R14, R23, 0x5410, R40 ;  /* 0x00005410170e7816 */ /* 0x000fe20000000028 */
[C---:B------:R-:W-:Y:S01]  /*9d10*/  VIADD R38, R154.reuse, 0x3 ;  /* 0x000000039a267836 */ /* 0x040fe20000000000 */
[----:B------:R-:W-:Y:S02]  /*9d20*/  PRMT R15, R27, 0x5410, R42 ;  /* 0x000054101b0f7816 */ /* 0x000fe4000000002a */
[----:B------:R-:W-:Y:S02]  /*9d30*/  PRMT R53, R53, 0x5410, R54 ;  /* 0x0000541035357816 */ /* 0x000fe40000000036 */
[----:B------:R-:W-:Y:S01]  /*9d40*/  PRMT R52, R37, 0x5410, R52 ;  /* 0x0000541025347816 */ /* 0x000fe20000000034 */
[----:B------:R-:W-:Y:S01]  /*9d50*/  IMAD R37, R154, UR26, RZ ;  /* 0x0000001a9a257c24 */ /* 0x000fe2000f8e02ff */
[----:B------:R-:W-:Y:S02]  /*9d60*/  PRMT R54, R39, 0x5410, R56 ;  /* 0x0000541027367816 */ /* 0x000fe40000000038 */
[----:B------:R-:W-:Y:S01]  /*9d70*/  PRMT R55, R55, 0x5410, R58 ;  /* 0x0000541037377816 */ /* 0x000fe2000000003a */
[----:B------:R-:W-:Y:S01]  /*9d80*/  VIADD R39, R37, UR26 ;  /* 0x0000001a25277c36 */ /* 0x000fe20008000000 */
[----:B------:R-:W-:-:S02]  /*9d90*/  PRMT R61, R61, 0x5410, R62 ;  /* 0x000054103d3d7816 */ /* 0x000fc4000000003e */
[----:B------:R-:W-:Y:S02]  /*9da0*/  PRMT R60, R41, 0x5410, R60 ;  /* 0x00005410293c7816 */ /* 0x000fe4000000003c */
[----:B------:R-:W-:Y:S02]  /*9db0*/  PRMT R62, R43, 0x5410, R76 ;  /* 0x000054102b3e7816 */ /* 0x000fe4000000004c */
[----:B------:R-:W-:Y:S02]  /*9dc0*/  PRMT R63, R63, 0x5410, R78 ;  /* 0x000054103f3f7816 */ /* 0x000fe4000000004e */
[----:B------:R-:W-:Y:S01]  /*9dd0*/  PRMT R65, R65, 0x5410, R66 ;  /* 0x0000541041417816 */ /* 0x000fe20000000042 */
[----:B0-----:R-:W-:Y:S01]  /*9de0*/  IMAD R24, R155, R36, RZ ;  /* 0x000000249b187224 */ /* 0x001fe200078e02ff */
[----:B------:R-:W-:Y:S01]  /*9df0*/  PRMT R64, R45, 0x5410, R64 ;  /* 0x000054102d407816 */ /* 0x000fe20000000040 */
[----:B------:R-:W-:Y:S01]  /*9e00*/  STSM.16.M88.4 [R25], R8 ;  /* 0x0000000819007844 */ /* 0x000fe20000000200 */
[----:B------:R-:W-:Y:S01]  /*9e10*/  PRMT R66, R47, 0x5410, R80 ;  /* 0x000054102f427816 */ /* 0x000fe20000000050 */
[----:B------:R-:W-:Y:S01]  /*9e20*/  IMAD R36, R36, 0x40, R24 ;  /* 0x0000004024247824 */ /* 0x000fe200078e0218 */
[----:B------:R-:W-:Y:S01]  /*9e30*/  PRMT R67, R67, 0x5410, R82 ;  /* 0x0000541043437816 */ /* 0x000fe20000000052 */
[----:B------:R-:W-:Y:S01]  /*9e40*/  BAR.SYNC.DEFER_BLOCKING 0x0 ;  /* 0x0000000000007b1d */ /* 0x000fe20000010000 */
[----:B------:R-:W-:-:S02]  /*9e50*/  PRMT R45, R46, 0x5410, R51 ;  /* 0x000054102e2d7816 */ /* 0x000fc40000000033 */
[----:B------:R-:W-:Y:S02]  /*9e60*/  PRMT R44, R44, 0x5410, R49 ;  /* 0x000054102c2c7816 */ /* 0x000fe40000000031 */
[----:B------:R-:W-:Y:S02]  /*9e70*/  PRMT R46, R57, 0x5410, R68 ;  /* 0x00005410392e7816 */ /* 0x000fe40000000044 */
[----:B------:R-:W-:Y:S02]  /*9e80*/  PRMT R47, R59, 0x5410, R70 ;  /* 0x000054103b2f7816 */ /* 0x000fe40000000046 */
[----:B------:R-:W-:Y:S02]  /*9e90*/  PRMT R49, R50, 0x5410, R71 ;  /* 0x0000541032317816 */ /* 0x000fe40000000047 */
[----:B------:R-:W-:Y:S02]  /*9ea0*/  PRMT R48, R48, 0x5410, R69 ;  /* 0x0000541030307816 */ /* 0x000fe40000000045 */
[----:B------:R-:W-:-:S02]  /*9eb0*/  PRMT R50, R72, 0x5410, R73 ;  /* 0x0000541048327816 */ /* 0x000fc40000000049 */
[----:B------:R-:W-:Y:S02]  /*9ec0*/  PRMT R51, R74, 0x5410, R75 ;  /* 0x000054104a337816 */ /* 0x000fe4000000004b */
[----:B------:R-:W-:Y:S02]  /*9ed0*/  ISETP.GE.AND P3, PT, R155, UR4, PT ;  /* 0x000000049b007c0c */ /* 0x000fe4000bf66270 */
[----:B------:R-:W-:Y:S02]  /*9ee0*/  IADD3 R2, P4, PT, R24, UR12, RZ ;  /* 0x0000000c18027c10 */ /* 0x000fe4000ff9e0ff */
[----:B------:R-:W-:Y:S02]  /*9ef0*/  ISETP.LT.AND P3, PT, R154, UR31, !P3 ;  /* 0x0000001f9a007c0c */ /* 0x000fe4000df61270 */
[----:B------:R-:W-:Y:S01]  /*9f00*/  LEA.HI.X.SX32 R3, R24, UR13, 0x1, P4 ;  /* 0x0000000d18037c11 */ /* 0x000fe2000a0f0eff */
[----:B------:R-:W0:Y:S01]  /*9f10*/  LDS.128 R28, [R0] ;  /* 0x00000000001c7984 */ /* 0x000e220000000c00 */
[----:B------:R-:W-:Y:S01]  /*9f20*/  SHF.R.S32.HI R40, RZ, 0x1f, R37 ;  /* 0x0000001fff287819 */ /* 0x000fe20000011425 */
[----:B------:R-:W-:Y:S01]  /*9f30*/  BAR.SYNC.DEFER_BLOCKING 0x0 ;  /* 0x0000000000007b1d */ /* 0x000fe20000010000 */
[----:B------:R-:W-:-:S02]  /*9f40*/  IADD3 R26, P4, PT, R37, R2, RZ ;  /* 0x00000002251a7210 */ /* 0x000fc40007f9e0ff */
[----:B--2---:R-:W-:Y:S02]  /*9f50*/  PRMT R43, R32, 0x7770, RZ ;  /* 0x00007770202b7816 */ /* 0x004fe400000000ff */
[----:B------:R-:W-:Y:S01]  /*9f60*/  IADD3 R24, P5, PT, R36, UR12, RZ ;  /* 0x0000000c24187c10 */ /* 0x000fe2000ffbe0ff */
[----:B------:R-:W-:Y:S01]  /*9f70*/  IMAD.X R27, R40, 0x1, R3, P4 ;  /* 0x00000001281b7824 */ /* 0x000fe200020e0603 */
[----:B------:R-:W-:Y:S01]  /*9f80*/  ISETP.GE.AND P4, PT, R154, UR5, PT ;  /* 0x000000059a007c0c */ /* 0x000fe2000bf86270 */
[----:B------:R-:W2:Y:S01]  /*9f90*/  LDCU.64 UR4, c[0x0][0x398] ;  /* 0x00007300ff0477ac */ /* 0x000ea20008000a00 */
[----:B------:R-:W-:Y:S02]  /*9fa0*/  PRMT R41, R32, 0x7771, RZ ;  /* 0x0000777120297816 */ /* 0x000fe400000000ff */
[----:B------:R-:W-:Y:S01]  /*9fb0*/  ISETP.LT.AND P4, PT, R166, UR10, !P4 ;  /* 0x0000000aa6007c0c */ /* 0x000fe2000e781270 */
[----:B------:R-:W0:Y:S01]  /*9fc0*/  LDCU UR10, c[0x0][0x398] ;  /* 0x00007300ff0a77ac */ /* 0x000e220008000800 */
[----:B------:R-:W-:Y:S01]  /*9fd0*/  STSM.16.M88.4 [R25], R12 ;  /* 0x0000000c19007844 */ /* 0x000fe20000000200 */
[----:B------:R-:W-:Y:S06]  /*9fe0*/  BAR.SYNC.DEFER_BLOCKING 0x0 ;  /* 0x0000000000007b1d */ /* 0x000fec0000010000 */
[----:B------:R-:W0:Y:S02]  /*9ff0*/  LDS.128 R20, [R0] ;  /* 0x0000000000147984 */ /* 0x000e240000000c00 */
[----:B------:R-:W-:Y:S06]  /*a000*/  BAR.SYNC.DEFER_BLOCKING 0x0 ;  /* 0x0000000000007b1d */ /* 0x000fec0000010000 */
[----:B------:R-:W-:Y:S02]  /*a010*/  STSM.16.M88.4 [R25], R52 ;  /* 0x0000003419007844 */ /* 0x000fe40000000200 */
        /* <DEDUP_REMOVED lines=9> */
[----:B------:R-:W-:Y:S02]  /*a0b0*/  LDS.128 R8, [R0] ;  /* 0x0000000000087984 */ /* 0x000fe40000000c00 */
[----:B------:R-:W-:Y:S06]  /*a0c0*/  BAR.SYNC.DEFER_BLOCKING 0x0 ;  /* 0x0000000000007b1d */ /* 0x000fec0000010000 */
[----:B------:R1:W-:Y:S02]  /*a0d0*/  STSM.16.M88.4 [R25], R44 ;  /* 0x0000002c19007844 */ /* 0x0003e40000000200 */
[----:B------:R-:W-:Y:S01]  /*a0e0*/  BAR.SYNC.DEFER_BLOCKING 0x0 ;  /* 0x0000000000007b1d */ /* 0x000fe20000010000 */
[----:B-1----:R-:W-:-:S05]  /*a0f0*/  PRMT R45, R32, 0x7772, RZ ;  /* 0x00007772202d7816 */ /* 0x002fca00000000ff */
[----:B------:R-:W1:Y:S02]  /*a100*/  LDS.128 R4, [R0] ;  /* 0x0000000000047984 */ /* 0x000e640000000c00 */
[----:B------:R-:W-:Y:S06]  /*a110*/  BAR.SYNC.DEFER_BLOCKING 0x0 ;  /* 0x0000000000007b1d */ /* 0x000fec0000010000 */
[----:B------:R0:W-:Y:S02]  /*a120*/  STSM.16.M88.4 [R25], R48 ;  /* 0x0000003019007844 */ /* 0x0001e40000000200 */
[----:B------:R-:W-:Y:S01]  /*a130*/  BAR.SYNC.DEFER_BLOCKING 0x0 ;  /* 0x0000000000007b1d */ /* 0x000fe20000010000 */
[----:B0-----:R-:W-:-:S05]  /*a140*/  LEA.HI.X.SX32 R25, R36, UR13, 0x1, P5 ;  /* 0x0000000d24197c11 */ /* 0x001fca000a8f0eff */
[----:B------:R-:W0:Y:S01]  /*a150*/  LDCU.64 UR12, c[0x0][0x398] ;  /* 0x00007300ff0c77ac */ /* 0x000e220008000a00 */
[----:B-----5:R-:W-:Y:S02]  /*a160*/  ISETP.LT.AND P5, PT, R155, UR8, !P1 ;  /* 0x000000089b007c0c */ /* 0x020fe4000cfa1270 */
[----:B--2---:R-:W-:Y:S01]  /*a170*/  ISETP.LT.AND P1, PT, R166, UR4, !P1 ;  /* 0x00000004a6007c0c */ /* 0x004fe2000cf21270 */
[----:B------:R-:W2:Y:S01]  /*a180*/  LDCU UR8, c[0x0][0x39c] ;  /* 0x00007380ff0877ac */ /* 0x000ea20008000800 */
[----:B------:R-:W5:Y:S01]  /*a190*/  LDCU UR4, c[0x0][0x39c] ;  /* 0x00007380ff0477ac */ /* 0x000f620008000800 */
[----:B------:R0:W-:Y:S01]  /*a1a0*/  @P3 STG.E.U8 desc[UR6][R26.64], R43 ;  /* 0x0000002b1a003986 */ /* 0x0001e2000c101106 */
[----:B------:R-:W-:-:S05]  /*a1b0*/  IADD3 R36, P3, PT, R37, R24, RZ ;  /* 0x0000001825247210 */ /* 0x000fca0007f7e0ff */
[----:B------:R-:W-:Y:S01]  /*a1c0*/  IMAD.X R37, R40, 0x1, R25, P3 ;  /* 0x0000000128257824 */ /* 0x000fe200018e0619 */
[----:B------:R-:W-:Y:S02]  /*a1d0*/  SHF.R.S32.HI R40, RZ, 0x1f, R39 ;  /* 0x0000001fff287819 */ /* 0x000fe40000011427 */
[----:B---3--:R-:W-:Y:S01]  /*a1e0*/  ISETP.GE.AND P3, PT, R38, UR14, PT ;  /* 0x0000000e26007c0c */ /* 0x008fe2000bf66270 */
[----:B------:R-:W-:Y:S01]  /*a1f0*/  VIADD R38, R154, 0x4 ;  /* 0x000000049a267836 */ /* 0x000fe20000000000 */
[----:B------:R3:W-:Y:S01]  /*a200*/  @P4 STG.E.U8 desc[UR6][R36.64], R41 ;  /* 0x0000002924004986 */ /* 0x0007e2000c101106 */
[C---:B0-----:R-:W-:Y:S02]  /*a210*/  IADD3 R26, P6, PT, R39.reuse, R2, RZ ;  /* 0x00000002271a7210 */ /* 0x041fe40007fde0ff */
[----:B------:R-:W-:Y:S01]  /*a220*/  PRMT R43, R32, 0x7773, RZ ;  /* 0x00007773202b7816 */ /* 0x000fe200000000ff */
[----:B------:R-:W-:Y:S01]  /*a230*/  VIADD R32, R154, 0x5 ;  /* 0x000000059a207836 */ /* 0x000fe20000000000 */
[----:B------:R-:W-:Y:S01]  /*a240*/  ISETP.GE.AND P4, PT, R38, UR15, PT ;  /* 0x0000000f26007c0c */ /* 0x000fe2000bf86270 */
[C---:B------:R-:W-:Y:S01]  /*a250*/  IMAD.X R27, R40.reuse, 0x1, R3, P6 ;  /* 0x00000001281b7824 */ /* 0x040fe200030e0603 */
[C---:B------:R-:W-:Y:S01]  /*a260*/  IADD3 R38, P6, PT, R39.reuse, R24, RZ ;  /* 0x0000001827267210 */ /* 0x040fe20007fde0ff */
[----:B------:R-:W0:Y:S03]  /*a270*/  LDCU.64 UR14, c[0x0][0x398] ;  /* 0x00007300ff0e77ac */ /* 0x000e260008000a00 */
[----:B------:R1:W-:Y:S01]  /*a280*/  @P5 STG.E.U8 desc[UR6][R26.64], R45 ;  /* 0x0000002d1a005986 */ /* 0x0003e2000c101106 */
[----:B---3--:R-:W-:Y:S01]  /*a290*/  VIADD R41, R39, UR26 ;  /* 0x0000001a27297c36 */ /* 0x008fe20008000000 */
[----:B------:R-:W-:Y:S01]  /*a2a0*/  ISETP.LT.AND P5, PT, R155, UR12, !P2 ;  /* 0x0000000c9b007c0c */ /* 0x000fe2000d7a1270 */
[----:B------:R-:W-:Y:S01]  /*a2b0*/  IMAD.X R39, R40, 0x1, R25, P6 ;  /* 0x0000000128277824 */ /* 0x000fe200030e0619 */
[----:B----4-:R-:W-:Y:S01]  /*a2c0*/  ISETP.LT.AND P2, PT, R166, UR24, !P2 ;  /* 0x00000018a6007c0c */ /* 0x010fe2000d741270 */
[----:B------:R-:W3:Y:S01]  /*a2d0*/  LDCU UR12, c[0x0][0x398] ;  /* 0x00007300ff0c77ac */ /* 0x000ee20008000800 */
[----:B------:R-:W-:-:S02]  /*a2e0*/  SHF.R.S32.HI R40, RZ, 0x1f, R41 ;  /* 0x0000001fff287819 */ /* 0x000fc40000011429 */
[----:B------:R-:W-:Y:S01]  /*a2f0*/  IADD3 R36, P6, PT, R41, R2, RZ ;  /* 0x0000000229247210 */ /* 0x000fe20007fde0ff */
[----:B------:R4:W-:Y:S01]  /*a300*/  @P1 STG.E.U8 desc[UR6][R38.64], R43 ;  /* 0x0000002b26001986 */ /* 0x0009e2000c101106 */
[----:B--2---:R-:W-:Y:S01]  /*a310*/  ISETP.GE.AND P1, PT, R32, UR8, PT ;  /* 0x0000000820007c0c */ /* 0x004fe2000bf26270 */
[----:B------:R-:W2:Y:S01]  /*a320*/  LDCU UR8, c[0x0][0x39c] ;  /* 0x00007380ff0877ac */ /* 0x000ea20008000800 */
[----:B-1----:R-:W-:Y:S01]  /*a330*/  PRMT R45, R33, 0x7770, RZ ;  /* 0x00007770212d7816 */ /* 0x002fe200000000ff */
[----:B------:R-:W-:Y:S01]  /*a340*/  IMAD.X R37, R40, 0x1, R3, P6 ;  /* 0x0000000128257824 */ /* 0x000fe200030e0603 */
[C---:B------:R-:W-:Y:S01]  /*a350*/  IADD3 R26, P6, PT, R41.reuse, R24, RZ ;  /* 0x00000018291a7210 */ /* 0x040fe20007fde0ff */
[----:B------:R-:W-:Y:S02]  /*a360*/  VIADD R41, R41, UR26 ;  /* 0x0000001a29297c36 */ /* 0x000fe40008000000 */
[----:B------:R-:W-:Y:S01]  /*a370*/  VIADD R32, R154, 0x6 ;  /* 0x000000069a207836 */ /* 0x000fe20000000000 */
[----:B------:R1:W-:Y:S01]  /*a380*/  @P5 STG.E.U8 desc[UR6][R36.64], R45 ;  /* 0x0000002d24005986 */ /* 0x0003e2000c101106 */
[----:B------:R-:W-:Y:S01]  /*a390*/  ISETP.LT.AND P5, PT, R155, UR22, !P3 ;  /* 0x000000169b007c0c */ /* 0x000fe2000dfa1270 */
[----:B------:R-:W-:Y:S01]  /*a3a0*/  IMAD.X R27, R40, 0x1, R25, P6 ;  /* 0x00000001281b7824 */ /* 0x000fe200030e0619 */
[----:B------:R-:W-:-:S02]  /*a3b0*/  SHF.R.S32.HI R40, RZ, 0x1f, R41 ;  /* 0x0000001fff287819 */ /* 0x000fc40000011429 */
[----:B----4-:R-:W-:Y:S02]  /*a3c0*/  IADD3 R38, P6, PT, R41, R2, RZ ;  /* 0x0000000229267210 */ /* 0x010fe40007fde0ff */
[----:B------:R-:W-:-:S03]  /*a3d0*/  PRMT R43, R33, 0x7771, RZ ;  /* 0x00007771212b7816 */ /* 0x000fc600000000ff */
[----:B------:R-:W-:Y:S01]  /*a3e0*/  IMAD.X R39, R40, 0x1, R3, P6 ;  /* 0x0000000128277824 */ /* 0x000fe200030e0603 */
[----:B-1----:R-:W-:Y:S01]  /*a3f0*/  PRMT R45, R33, 0x7772, RZ ;  /* 0x00007772212d7816 */ /* 0x002fe200000000ff */
[----:B------:R1:W-:Y:S01]  /*a400*/  @P2 STG.E.U8 desc[UR6][R26.64], R43 ;  /* 0x0000002b1a002986 */ /* 0x0003e2000c101106 */
[----:B0-----:R-:W-:Y:S01]  /*a410*/  ISETP.LT.AND P2, PT, R166, UR14, !P3 ;  /* 0x0000000ea6007c0c */ /* 0x001fe2000df41270 */
[----:B------:R-:W0:Y:S01]  /*a420*/  LDCU UR14, c[0x0][0x398] ;  /* 0x00007300ff0e77ac */ /* 0x000e220008000800 */
[C---:B------:R-:W-:Y:S01]  /*a430*/  IADD3 R36, P3, PT, R41.reuse, R24, RZ ;  /* 0x0000001829247210 */ /* 0x040fe20007f7e0ff */
[----:B------:R-:W-:Y:S01]  /*a440*/  VIADD R41, R41, UR26 ;  /* 0x0000001a29297c36 */ /* 0x000fe20008000000 */
[----:B------:R4:W-:Y:S01]  /*a450*/  @P5 STG.E.U8 desc[UR6][R38.64], R45 ;  /* 0x0000002d26005986 */ /* 0x0009e2000c101106 */
[----:B------:R-:W-:Y:S01]  /*a460*/  ISETP.LT.AND P5, PT, R155, UR20, !P4 ;  /* 0x000000149b007c0c */ /* 0x000fe2000e7a1270 */
[----:B------:R-:W0:Y:S01]  /*a470*/  LDCU UR20, c[0x0][0x398] ;  /* 0x00007300ff1477ac */ /* 0x000e220008000800 */
[----:B------:R-:W-:Y:S01]  /*a480*/  IMAD.X R37, R40, 0x1, R25, P3 ;  /* 0x0000000128257824 */ /* 0x000fe200018e0619 */
[----:B------:R-:W-:-:S02]  /*a490*/  SHF.R.S32.HI R40, RZ, 0x1f, R41 ;  /* 0x0000001fff287819 */ /* 0x000fc40000011429 */
[----:B-----5:R-:W-:Y:S01]  /*a4a0*/  ISETP.GE.AND P3, PT, R32, UR4, PT ;  /* 0x0000000420007c0c */ /* 0x020fe2000bf66270 */
[----:B------:R-:W5:Y:S01]  /*a4b0*/  LDCU UR4, c[0x0][0x39c] ;  /* 0x00007380ff0477ac */ /* 0x000f620008000800 */
[----:B-1----:R-:W-:Y:S02]  /*a4c0*/  IADD3 R26, P6, PT, R41, R2, RZ ;  /* 0x00000002291a7210 */ /* 0x002fe40007fde0ff */
[----:B------:R-:W-:Y:S01]  /*a4d0*/  PRMT R43, R33, 0x7773, RZ ;  /* 0x00007773212b7816 */ /* 0x000fe200000000ff */
[----:B------:R-:W-:Y:S01]  /*a4e0*/  VIADD R33, R154, 0x7 ;  /* 0x000000079a217836 */ /* 0x000fe20000000000 */
[----:B----4-:R-:W-:Y:S01]  /*a4f0*/  PRMT R39, R34, 0x7770, RZ ;  /* 0x0000777022277816 */ /* 0x010fe200000000ff */
[----:B------:R-:W-:Y:S01]  /*a500*/  IMAD.X R27, R40, 0x1, R3, P6 ;  /* 0x00000001281b7824 */ /* 0x000fe200030e0603 */
[----:B------:R-:W-:Y:S01]  /*a510*/  ISETP.LT.AND P4, PT, R166, UR18, !P4 ;  /* 0x00000012a6007c0c */ /* 0x000fe2000e781270 */
[----:B------:R1:W-:Y:S01]  /*a520*/  @P2 STG.E.U8 desc[UR6][R36.64], R43 ;  /* 0x0000002b24002986 */ /* 0x0003e2000c101106 */
[C---:B------:R-:W-:Y:S01]  /*a530*/  IADD3 R32, P2, PT, R41.reuse, R24, RZ ;  /* 0x0000001829207210 */ /* 0x040fe20007f5e0ff */
[----:B------:R-:W-:Y:S01]  /*a540*/  VIADD R41, R41, UR26 ;  /* 0x0000001a29297c36 */ /* 0x000fe20008000000 */
[----:B------:R-:W-:Y:S01]  /*a550*/  ISETP.LT.AND P6, PT, R155, UR16, !P1 ;  /* 0x000000109b007c0c */ /* 0x000fe2000cfc1270 */
[----:B------:R4:W-:Y:S01]  /*a560*/  @P5 STG.E.U8 desc[UR6][R26.64], R39 ;  /* 0x000000271a005986 */ /* 0x0009e2000c101106 */
[----:B--2---:R-:W-:Y:S01]  /*a570*/  ISETP.GE.AND P5, PT, R33, UR8, PT ;  /* 0x0000000821007c0c */ /* 0x004fe2000bfa6270 */
[----:B------:R-:W-:Y:S01]  /*a580*/  IMAD.X R33, R40, 0x1, R25, P2 ;  /* 0x0000000128217824 */ /* 0x000fe200010e0619 */
[----:B------:R-:W-:Y:S01]  /*a590*/  SHF.R.S32.HI R40, RZ, 0x1f, R41 ;  /* 0x0000001fff287819 */ /* 0x000fe20000011429 */
[----:B------:R-:W-:Y:S01]  /*a5a0*/  VIADD R38, R154, 0x8 ;  /* 0x000000089a267836 */ /* 0x000fe20000000000 */
[----:B------:R-:W-:Y:S01]  /*a5b0*/  PRMT R45, R34, 0x7771, RZ ;  /* 0x00007771222d7816 */ /* 0x000fe200000000ff */
[----:B------:R-:W2:Y:S01]  /*a5c0*/  LDCU UR8, c[0x0][0x39c] ;  /* 0x00007380ff0877ac */ /* 0x000ea20008000800 */
[----:B------:R-:W-:-:S02]  /*a5d0*/  ISETP.LT.AND P1, PT, R166, UR28, !P1 ;  /* 0x0000001ca6007c0c */ /* 0x000fc4000cf21270 */
[C---:B-1----:R-:W-:Y:S01]  /*a5e0*/  IADD3 R36, P2, PT, R41.reuse, R2, RZ ;  /* 0x0000000229247210 */ /* 0x042fe20007f5e0ff */
[----:B------:R1:W-:Y:S01]  /*a5f0*/  @P4 STG.E.U8 desc[UR6][R32.64], R45 ;  /* 0x0000002d20004986 */ /* 0x0003e2000c101106 */
[----:B------:R-:W-:Y:S01]  /*a600*/  PRMT R43, R34, 0x7772, RZ ;  /* 0x00007772222b7816 */ /* 0x000fe200000000ff */
[----:B----4-:R-:W-:Y:S01]  /*a610*/  VIADD R39, R41, UR26 ;  /* 0x0000001a29277c36 */ /* 0x010fe20008000000 */
[----:B------:R-:W-:Y:S01]  /*a620*/  ISETP.LT.AND P4, PT, R155, UR30, !P3 ;  /* 0x0000001e9b007c0c */ /* 0x000fe2000df81270 */
[----:B------:R-:W-:Y:S01]  /*a630*/  IMAD.X R37, R40, 0x1, R3, P2 ;  /* 0x0000000128257824 */ /* 0x000fe200010e0603 */
[----:B-----5:R-:W-:Y:S01]  /*a640*/  ISETP.GE.AND P2, PT, R38, UR4, PT ;  /* 0x0000000426007c0c */ /* 0x020fe2000bf46270 */
[----:B------:R-:W4:Y:S01]  /*a650*/  LDCU UR4, c[0x0][0x39c] ;  /* 0x00007380ff0477ac */ /* 0x000f220008000800 */
[----:B------:R-:W-:Y:S02]  /*a660*/  SHF.R.S32.HI R38, RZ, 0x1f, R39 ;  /* 0x0000001fff267819 */ /* 0x000fe40000011427 */
[----:B------:R5:W-:Y:S01]  /*a670*/  @P6 STG.E.U8 desc[UR6][R36.64], R43 ;  /* 0x0000002b24006986 */ /* 0x000be2000c101106 */
[----:B------:R-:W-:Y:S01]  /*a680*/  IADD3 R26, P6, PT, R41, R24, RZ ;  /* 0x00000018291a7210 */ /* 0x000fe20007fde0ff */
[----:B------:R-:W0:Y:S01]  /*a690*/  LDCU UR16, c[0x0][0x398] ;  /* 0x00007300ff1077ac */ /* 0x000e220008000800 */
[----:B-1----:R-:W-:Y:S01]  /*a6a0*/  PRMT R45, R34, 0x7773, RZ ;  /* 0x00007773222d7816 */ /* 0x002fe200000000ff */
[----:B------:R-:W-:Y:S01]  /*a6b0*/  VIADD R34, R154, 0x9 ;  /* 0x000000099a227836 */ /* 0x000fe20000000000 */
[----:B------:R-:W-:Y:S01]  /*a6c0*/  PRMT R41, R35, 0x7770, RZ ;  /* 0x0000777023297816 */ /* 0x000fe200000000ff */
[----:B------:R-:W-:Y:S01]  /*a6d0*/  IMAD.X R27, R40, 0x1, R25, P6 ;  /* 0x00000001281b7824 */ /* 0x000fe200030e0619 */
[----:B------:R-:W-:Y:S01]  /*a6e0*/  IADD3 R32, P6, PT, R39, R2, RZ ;  /* 0x0000000227207210 */ /* 0x000fe20007fde0ff */
[----:B------:R-:W1:Y:S01]  /*a6f0*/  LDCU UR18, c[0x0][0x398] ;  /* 0x00007300ff1277ac */ /* 0x000e620008000800 */
[----:B------:R-:W-:-:S02]  /*a700*/  ISETP.LT.AND P3, PT, R166, UR10, !P3 ;  /* 0x0000000aa6007c0c */ /* 0x000fc4000df61270 */
[----:B------:R0:W-:Y:S01]  /*a710*/  @P1 STG.E.U8 desc[UR6][R26.64], R45 ;  /* 0x0000002d1a001986 */ /* 0x0001e2000c101106 */
[C---:B-----5:R-:W-:Y:S01]  /*a720*/  IADD3 R36, P1, PT, R39.reuse, R24, RZ ;  /* 0x0000001827247210 */ /* 0x060fe20007f3e0ff */
[C---:B------:R-:W-:Y:S01]  /*a730*/  IMAD.X R33, R38.reuse, 0x1, R3, P6 ;  /* 0x0000000126217824 */ /* 0x040fe200030e0603 */
[----:B------:R-:W5:Y:S01]  /*a740*/  LDCU UR10, c[0x0][0x398] ;  /* 0x00007300ff0a77ac */ /* 0x000f620008000800 */
[----:B------:R-:W-:Y:S01]  /*a750*/  VIADD R39, R39, UR26 ;  /* 0x0000001a27277c36 */ /* 0x000fe20008000000 */
[----:B---3--:R-:W-:Y:S01]  /*a760*/  ISETP.LT.AND P6, PT, R155, UR12, !P5 ;  /* 0x0000000c9b007c0c */ /* 0x008fe2000efc1270 */
[----:B------:R-:W-:Y:S01]  /*a770*/  IMAD.X R37, R38, 0x1, R25, P1 ;  /* 0x0000000126257824 */ /* 0x000fe200008e0619 */
[----:B------:R3:W-:Y:S01]  /*a780*/  @P4 STG.E.U8 desc[UR6][R32.64], R41 ;  /* 0x0000002920004986 */ /* 0x0007e2000c101106 */
[----:B----4-:R-:W-:Y:S01]  /*a790*/  ISETP.GE.AND P1, PT, R34, UR4, PT ;  /* 0x0000000422007c0c */ /* 0x010fe2000bf26270 */
[----:B------:R-:W4:Y:S01]  /*a7a0*/  LDCU UR12, c[0x0][0x398] ;  /* 0x00007300ff0c77ac */ /* 0x000f220008000800 */
[----:B------:R-:W-:-:S02]  /*a7b0*/  SHF.R.S32.HI R34, RZ, 0x1f, R39 ;  /* 0x0000001fff227819 */ /* 0x000fc40000011427 */
[----:B0-----:R-:W-:Y:S01]  /*a7c0*/  IADD3 R26, P4, PT, R39, R2, RZ ;  /* 0x00000002271a7210 */ /* 0x001fe20007f9e0ff */
[----:B------:R-:W0:Y:S01]  /*a7d0*/  LDCU UR4, c[0x0][0x39c] ;  /* 0x00007380ff0477ac */ /* 0x000e220008000800 */
[C---:B------:R-:W-:Y:S02]  /*a7e0*/  PRMT R43, R35.reuse, 0x7771, RZ ;  /* 0x00007771232b7816 */ /* 0x040fe400000000ff */
[----:B------:R-:W-:Y:S01]  /*a7f0*/  ISETP.LT.AND P5, PT, R166, UR14, !P5 ;  /* 0x0000000ea6007c0c */ /* 0x000fe2000efa1270 */
[----:B------:R-:W-:Y:S01]  /*a800*/  IMAD.X R27, R34, 0x1, R3, P4 ;  /* 0x00000001221b7824 */ /* 0x000fe200020e0603 */
[----:B------:R-:W0:Y:S01]  /*a810*/  LDCU UR14, c[0x0][0x398] ;  /* 0x00007300ff0e77ac */ /* 0x000e220008000800 */
[----:B---3--:R-:W-:Y:S01]  /*a820*/  VIADD R32, R154, 0xa ;  /* 0x0000000a9a207836 */ /* 0x008fe20000000000 */
[----:B------:R-:W-:Y:S01]  /*a830*/  PRMT R41, R35, 0x7772, RZ ;  /* 0x0000777223297816 */ /* 0x000fe200000000ff */
[----:B------:R3:W-:Y:S01]  /*a840*/  @P3 STG.E.U8 desc[UR6][R36.64], R43 ;  /* 0x0000002b24003986 */ /* 0x0007e2000c101106 */
[----:B-----5:R-:W-:Y:S01]  /*a850*/  ISETP.LT.AND P3, PT, R155, UR10, !P2 ;  /* 0x0000000a9b007c0c */ /* 0x020fe2000d761270 */
[----:B------:R-:W5:Y:S01]  /*a860*/  LDCU UR10, c[0x0][0x398] ;  /* 0x00007300ff0a77ac */ /* 0x000f620008000800 */
[----:B--2---:R-:W-:Y:S01]  /*a870*/  ISETP.GE.AND P4, PT, R32, UR8, PT ;  /* 0x0000000820007c0c */ /* 0x004fe2000bf86270 */
[----:B------:R2:W-:Y:S01]  /*a880*/  @P6 STG.E.U8 desc[UR6][R26.64], R41 ;  /* 0x000000291a006986 */ /* 0x0005e2000c101106 */
[C---:B------:R-:W-:Y:S01]  /*a890*/  IADD3 R32, P6, PT, R39.reuse, R24, RZ ;  /* 0x0000001827207210 */ /* 0x040fe20007fde0ff */
[----:B------:R-:W1:Y:S01]  /*a8a0*/  LDCU UR8, c[0x0][0x398] ;  /* 0x00007300ff0877ac */ /* 0x000e620008000800 */
[----:B------:R-:W-:-:S03]  /*a8b0*/  VIADD R39, R39, UR26 ;  /* 0x0000001a27277c36 */ /* 0x000fc60008000000 */
[----:B------:R-:W-:Y:S02]  /*a8c0*/  IMAD.X R33, R34, 0x1, R25, P6 ;  /* 0x0000000122217824 */ /* 0x000fe400030e0619 */
[----:B------:R-:W-:Y:S01]  /*a8d0*/  SHF.R.S32.HI R38, RZ, 0x1f, R39 ;  /* 0x0000001fff267819 */ /* 0x000fe20000011427 */
[----:B---3--:R-:W-:Y:S01]  /*a8e0*/  VIADD R36, R154, 0xb ;  /* 0x0000000b9a247836 */ /* 0x008fe20000000000 */
[----:B------:R-:W-:Y:S02]  /*a8f0*/  IADD3 R34, P6, PT, R39, R2, RZ ;  /* 0x0000000227227210 */ /* 0x000fe40007fde0ff */
[----:B------:R-:W-:Y:S02]  /*a900*/  PRMT R37, R35, 0x7773, RZ ;  /* 0x0000777323257816 */ /* 0x000fe400000000ff */
[----:B--2---:R-:W-:Y:S01]  /*a910*/  PRMT R41, R28, 0x7770, RZ ;  /* 0x000077701c297816 */ /* 0x004fe200000000ff */
[----:B------:R-:W-:Y:S01]  /*a920*/  IMAD.X R35, R38, 0x1, R3, P6 ;  /* 0x0000000126237824 */ /* 0x000fe200030e0603 */
[C---:B------:R-:W-:Y:S01]  /*a930*/  IADD3 R26, P6, PT, R39.reuse, R24, RZ ;  /* 0x00000018271a7210 */ /* 0x040fe20007fde0ff */
[----:B------:R2:W-:Y:S01]  /*a940*/  @P5 STG.E.U8 desc[UR6][R32.64], R37 ;  /* 0x0000002520005986 */ /* 0x0005e2000c101106 */
[----:B------:R-:W-:Y:S01]  /*a950*/  VIADD R39, R39, UR26 ;  /* 0x0000001a27277c36 */ /* 0x000fe20008000000 */
[----:B0-----:R-:W-:Y:S01]  /*a960*/  ISETP.GE.AND P5, PT, R36, UR4, PT ;  /* 0x0000000424007c0c */ /* 0x001fe2000bfa6270 */
[----:B------:R-:W0:Y:S01]  /*a970*/  LDCU UR4, c[0x0][0x39c] ;  /* 0x00007380ff0477ac */ /* 0x000e220008000800 */
[----:B-1----:R-:W-:Y:S01]  /*a980*/  ISETP.LT.AND P2, PT, R166, UR8, !P2 ;  /* 0x00000008a6007c0c */ /* 0x002fe2000d741270 */
[----:B------:R1:W-:Y:S01]  /*a990*/  @P3 STG.E.U8 desc[UR6][R34.64], R41 ;  /* 0x0000002922003986 */ /* 0x0003e2000c101106 */
[----:B----4-:R-:W-:Y:S01]  /*a9a0*/  ISETP.LT.AND P3, PT, R155, UR12, !P1 ;  /* 0x0000000c9b007c0c */ /* 0x010fe2000cf61270 */
[----:B------:R-:W-:Y:S01]  /*a9b0*/  IMAD.X R27, R38, 0x1, R25, P6 ;  /* 0x00000001261b7824 */ /* 0x000fe200030e0619 */
[----:B------:R-:W-:Y:S01]  /*a9c0*/  SHF.R.S32.HI R38, RZ, 0x1f, R39 ;  /* 0x0000001fff267819 */ /* 0x000fe20000011427 */
[----:B------:R-:W3:Y:S01]  /*a9d0*/  LDCU UR12, c[0x0][0x398] ;  /* 0x00007300ff0c77ac */ /* 0x000ee20008000800 */
[----:B------:R-:W-:Y:S01]  /*a9e0*/  PRMT R43, R28, 0x7771, RZ ;  /* 0x000077711c2b7816 */ /* 0x000fe200000000ff */
[----:B------:R-:W-:Y:S01]  /*a9f0*/  VIADD R36, R154, 0xc ;  /* 0x0000000c9a247836 */ /* 0x000fe20000000000 */
[----:B--2---:R-:W-:Y:S01]  /*aa00*/  IADD3 R32, P6, PT, R39, R2, RZ ;  /* 0x0000000227207210 */ /* 0x004fe20007fde0ff */
[----:B------:R-:W2:Y:S01]  /*aa10*/  LDCU UR8, c[0x0][0x39c] ;  /* 0x00007380ff0877ac */ /* 0x000ea20008000800 */
[----:B------:R-:W-:-:S02]  /*aa20*/  PRMT R37, R28, 0x7772, RZ ;  /* 0x000077721c257816 */ /* 0x000fc400000000ff */
[----:B-----5:R-:W-:Y:S01]  /*aa30*/  ISETP.LT.AND P1, PT, R166, UR10, !P1 ;  /* 0x0000000aa6007c0c */ /* 0x020fe2000cf21270 */
[----:B------:R-:W-:Y:S01]  /*aa40*/  IMAD.X R33, R38, 0x1, R3, P6 ;  /* 0x0000000126217824 */ /* 0x000fe200030e0603 */
[----:B------:R4:W-:Y:S01]  /*aa50*/  @P2 STG.E.U8 desc[UR6][R26.64], R43 ;  /* 0x0000002b1a002986 */ /* 0x0009e2000c101106 */
[----:B------:R-:W5:Y:S01]  /*aa60*/  LDCU UR10, c[0x0][0x398] ;  /* 0x00007300ff0a77ac */ /* 0x000f620008000800 */
[----:B------:R-:W-:Y:S02]  /*aa70*/  ISETP.LT.AND P2, PT, R155, UR14, !P4 ;  /* 0x0000000e9b007c0c */ /* 0x000fe4000e741270 */
[----:B------:R2:W-:Y:S01]  /*aa80*/  @P3 STG.E.U8 desc[UR6][R32.64], R37 ;  /* 0x0000002520003986 */ /* 0x0005e2000c101106 */
[C---:B-1----:R-:W-:Y:S01]  /*aa90*/  IADD3 R34, P3, PT, R39.reuse, R24, RZ ;  /* 0x0000001827227210 */ /* 0x042fe20007f7e0ff */
[----:B------:R-:W-:Y:S01]  /*aaa0*/  VIADD R39, R39, UR26 ;  /* 0x0000001a27277c36 */ /* 0x000fe20008000000 */
[----:B------:R-:W-:Y:S01]  /*aab0*/  PRMT R41, R28, 0x7773, RZ ;  /* 0x000077731c297816 */ /* 0x000fe200000000ff */
[----:B------:R-:W1:Y:S01]  /*aac0*/  LDCU UR14, c[0x0][0x398] ;  /* 0x00007300ff0e77ac */ /* 0x000e620008000800 */
[----:B------:R-:W-:Y:S01]  /*aad0*/  VIADD R28, R154, 0xd ;  /* 0x0000000d9a1c7836 */ /* 0x000fe20000000000 */
[----:B---3--:R-:W-:Y:S01]  /*aae0*/  ISETP.LT.AND P4, PT, R166, UR12, !P4 ;  /* 0x0000000ca6007c0c */ /* 0x008fe2000e781270 */
[----:B------:R-:W-:Y:S01]  /*aaf0*/  IMAD.X R35, R38, 0x1, R25, P3 ;  /* 0x0000000126237824 */ /* 0x000fe200018e0619 */
[----:B0-----:R-:W-:Y:S01]  /*ab00*/  ISETP.GE.AND P3, PT, R36, UR4, PT ;  /* 0x0000000424007c0c */ /* 0x001fe2000bf66270 */
[----:B------:R-:W0:Y:S01]  /*ab10*/  LDCU UR4, c[0x0][0x39c] ;  /* 0x00007380ff0477ac */ /* 0x000e220008000800 */
[----:B------:R-:W-:-:S02]  /*ab20*/  SHF.R.S32.HI R36, RZ, 0x1f, R39 ;  /* 0x0000001fff247819 */ /* 0x000fc40000011427 */
[----:B----4-:R-:W-:Y:S01]  /*ab30*/  IADD3 R26, P6, PT, R39, R2, RZ ;  /* 0x00000002271a7210 */ /* 0x010fe20007fde0ff */
[----:B------:R3:W-:Y:S01]  /*ab40*/  @P1 STG.E.U8 desc[UR6][R34.64], R41 ;  /* 0x0000002922001986 */ /* 0x0007e2000c101106 */
[----:B--2---:R-:W-:Y:S01]  /*ab50*/  PRMT R37, R29, 0x7770, RZ ;  /* 0x000077701d257816 */ /* 0x004fe200000000ff */
[----:B------:R-:W2:Y:S01]  /*ab60*/  LDCU UR12, c[0x0][0x398] ;  /* 0x00007300ff0c77ac */ /* 0x000ea20008000800 */
[----:B------:R-:W-:Y:S01]  /*ab70*/  ISETP.GE.AND P1, PT, R28, UR8, PT ;  /* 0x000000081c007c0c */ /* 0x000fe2000bf26270 */
[----:B------:R-:W-:Y:S01]  /*ab80*/  IMAD.X R27, R36, 0x1, R3, P6 ;  /* 0x00000001241b7824 */ /* 0x000fe200030e0603 */
[----:B-----5:R-:W-:Y:S01]  /*ab90*/  ISETP.LT.AND P6, PT, R155, UR10, !P5 ;  /* 0x0000000a9b007c0c */ /* 0x020fe2000efc1270 */
[----:B------:R-:W4:Y:S03]  /*aba0*/  LDCU UR8, c[0x0][0x398] ;  /* 0x00007300ff0877ac */ /* 0x000f260008000800 */
[----:B------:R5:W-:Y:S01]  /*abb0*/  @P2 STG.E.U8 desc[UR6][R26.64], R37 ;  /* 0x000000251a002986 */ /* 0x000be2000c101106 */
[C---:B------:R-:W-:Y:S01]  /*abc0*/  IADD3 R32, P2, PT, R39.reuse, R24, RZ ;  /* 0x0000001827207210 */ /* 0x040fe20007f5e0ff */
[----:B------:R-:W-:Y:S01]  /*abd0*/  VIADD R39, R39, UR26 ;  /* 0x0000001a27277c36 */ /* 0x000fe20008000000 */
[----:B------:R-:W2:Y:S01]  /*abe0*/  LDCU UR10, c[0x0][0x398] ;  /* 0x00007300ff0a77ac */ /* 0x000ea20008000800 */
[----:B---3--:R-:W-:-:S02]  /*abf0*/  PRMT R41, R29, 0x7771, RZ ;  /* 0x000077711d297816 */ /* 0x008fc400000000ff */
[----:B------:R-:W-:Y:S01]  /*ac00*/  IMAD.X R33, R36, 0x1, R25, P2 ;  /* 0x0000000124217824 */ /* 0x000fe200010e0619 */
[----:B------:R-:W-:Y:S02]  /*ac10*/  SHF.R.S32.HI R28, RZ, 0x1f, R39 ;  /* 0x0000001fff1c7819 */ /* 0x000fe40000011427 */
[----:B------:R-:W-:Y:S02]  /*ac20*/  IADD3 R34, P2, PT, R39, R2, RZ ;  /* 0x0000000227227210 */ /* 0x000fe40007f5e0ff */
[----:B------:R3:W-:Y:S01]  /*ac30*/  @P4 STG.E.U8 desc[UR6][R32.64], R41 ;  /* 0x0000002920004986 */ /* 0x0007e2000c101106 */
[----:B-----5:R-:W-:Y:S01]  /*ac40*/  VIADD R26, R154, 0xe ;  /* 0x0000000e9a1a7836 */ /* 0x020fe20000000000 */
[----:B------:R-:W-:Y:S01]  /*ac50*/  PRMT R37, R29, 0x7772, RZ ;  /* 0x000077721d257816 */ /* 0x000fe200000000ff */
[----:B------:R-:W-:Y:S01]  /*ac60*/  IMAD.X R35, R28, 0x1, R3, P2 ;  /* 0x000000011c237824 */ /* 0x000fe200010e0603 */
[----:B-1----:R-:W-:Y:S01]  /*ac70*/  ISETP.LT.AND P4, PT, R166, UR14, !P5 ;  /* 0x0000000ea6007c0c */ /* 0x002fe2000ef81270 */
[----:B------:R-:W1:Y:S01]  /*ac80*/  LDCU UR14, c[0x0][0x398] ;  /* 0x00007300ff0e77ac */ /* 0x000e620008000800 */
[----:B0-----:R-:W-:-:S02]  /*ac90*/  ISETP.GE.AND P2, PT, R26, UR4, PT ;  /* 0x000000041a007c0c */ /* 0x001fc4000bf46270 */
[----:B------:R0:W-:Y:S01]  /*aca0*/  @P6 STG.E.U8 desc[UR6][R34.64], R37 ;  /* 0x0000002522006986 */ /* 0x0001e2000c101106 */
[----:B------:R-:W5:Y:S01]  /*acb0*/  LDCU UR4, c[0x0][0x39c] ;  /* 0x00007380ff0477ac */ /* 0x000f620008000800 */
[C---:B------:R-:W-:Y:S01]  /*acc0*/  IADD3 R26, P6, PT, R39.reuse, R24, RZ ;  /* 0x00000018271a7210 */ /* 0x040fe20007fde0ff */
[----:B------:R-:W-:Y:S01]  /*acd0*/  VIADD R39, R39, UR26 ;  /* 0x0000001a27277c36 */ /* 0x000fe20008000000 */
[----:B---3--:R-:W-:Y:S01]  /*ace0*/  PRMT R41, R29, 0x7773, RZ ;  /* 0x000077731d297816 */ /* 0x008fe200000000ff */
[----:B------:R-:W-:Y:S01]  /*acf0*/  VIADD R33, R154, 0xf ;  /* 0x0000000f9a217836 */ /* 0x000fe20000000000 */
[----:B----4-:R-:W-:Y:S01]  /*ad00*/  ISETP.LT.AND P5, PT, R155, UR8, !P3 ;  /* 0x000000089b007c0c */ /* 0x010fe2000dfa1270 */
[----:B------:R-:W-:Y:S01]  /*ad10*/  IMAD.X R27, R28, 0x1, R25, P6 ;  /* 0x000000011c1b7824 */ /* 0x000fe200030e0619 */
[----:B--2---:R-:W-:Y:S01]  /*ad20*/  ISETP.LT.AND P3, PT, R166, UR10, !P3 ;  /* 0x0000000aa6007c0c */ /* 0x004fe2000df61270 */
[----:B------:R-:W2:Y:S01]  /*ad30*/  LDCU UR8, c[0x0][0x39c] ;  /* 0x00007380ff0877ac */ /* 0x000ea20008000800 */
[----:B------:R-:W-:-:S02]  /*ad40*/  SHF.R.S32.HI R36, RZ, 0x1f, R39 ;  /* 0x0000001fff247819 */ /* 0x000fc40000011427 */
[C---:B------:R-:W-:Y:S01]  /*ad50*/  IADD3 R28, P6, PT, R39.reuse, R2, RZ ;  /* 0x00000002271c7210 */ /* 0x040fe20007fde0ff */
[----:B------:R3:W-:Y:S01]  /*ad60*/  @P4 STG.E.U8 desc[UR6][R26.64], R41 ;  /* 0x000000291a004986 */ /* 0x0007e2000c101106 */
[C---:B------:R-:W-:Y:S01]  /*ad70*/  IADD3 R32, P4, PT, R39.reuse, R24, RZ ;  /* 0x0000001827207210 */ /* 0x040fe20007f9e0ff */
[----:B------:R-:W-:Y:S01]  /*ad80*/  VIADD R39, R39, UR26 ;  /* 0x0000001a27277c36 */ /* 0x000fe20008000000 */
[----:B0-----:R-:W-:Y:S01]  /*ad90*/  PRMT R37, R30, 0x7770, RZ ;  /* 0x000077701e257816 */ /* 0x001fe200000000ff */
[----:B------:R-:W-:Y:S01]  /*ada0*/  IMAD.X R29, R36, 0x1, R3, P6 ;  /* 0x00000001241d7824 */ /* 0x000fe200030e0603 */
[----:B------:R-:W-:Y:S01]  /*adb0*/  PRMT R35, R30, 0x7771, RZ ;  /* 0x000077711e237816 */ /* 0x000fe200000000ff */
[----:B------:R-:W0:Y:S01]  /*adc0*/  LDCU UR10, c[0x0][0x39c] ;  /* 0x00007380ff0a77ac */ /* 0x000e220008000800 */
[----:B-----5:R-:W-:Y:S01]  /*add0*/  ISETP.GE.AND P6, PT, R33, UR4, PT ;  /* 0x0000000421007c0c */ /* 0x020fe2000bfc6270 */
[----:B------:R-:W-:Y:S01]  /*ade0*/  IMAD.X R33, R36, 0x1, R25, P4 ;  /* 0x0000000124217824 */ /* 0x000fe200020e0619 */
[----:B------:R4:W-:Y:S01]  /*adf0*/  @P5 STG.E.U8 desc[UR6][R28.64], R37 ;  /* 0x000000251c005986 */ /* 0x0009e2000c101106 */
[----:B------:R-:W-:Y:S01]  /*ae00*/  ISETP.LT.AND P4, PT, R155, UR12, !P1 ;  /* 0x0000000c9b007c0c */ /* 0x000fe2000cf81270 */
[----:B------:R-:W-:Y:S01]  /*ae10*/  VIADD R34, R154, 0x10 ;  /* 0x000000109a227836 */ /* 0x000fe20000000000 */
[----:B------:R-:W-:Y:S01]  /*ae20*/  SHF.R.S32.HI R36, RZ, 0x1f, R39 ;  /* 0x0000001fff247819 */ /* 0x000fe20000011427 */
[----:B------:R5:W-:Y:S01]  /*ae30*/  @P3 STG.E.U8 desc[UR6][R32.64], R35 ;  /* 0x0000002320003986 */ /* 0x000be2000c101106 */
[----:B-1----:R-:W-:Y:S01]  /*ae40*/  ISETP.LT.AND P3, PT, R166, UR14, !P1 ;  /* 0x0000000ea6007c0c */ /* 0x002fe2000cf61270 */
[----:B------:R-:W1:Y:S01]  /*ae50*/  LDCU UR4, c[0x0][0x3b8] ;  /* 0x00007700ff0477ac */ /* 0x000e620008000800 */
[C---:B---3--:R-:W-:Y:S01]  /*ae60*/  IADD3 R26, P1, PT, R39.reuse, R2, RZ ;  /* 0x00000002271a7210 */ /* 0x048fe20007f3e0ff */
[----:B------:R-:W3:Y:S01]  /*ae70*/  LDCU UR12, c[0x0][0x398] ;  /* 0x00007300ff0c77ac */ /* 0x000ee20008000800 */
[----:B----4-:R-:W-:-:S03]  /*ae80*/  IADD3 R28, P5, PT, R39, R24, RZ ;  /* 0x00000018271c7210 */ /* 0x010fc60007fbe0ff */
[----:B------:R-:W-:Y:S01]  /*ae90*/  IMAD.X R27, R36, 0x1, R3, P1 ;  /* 0x00000001241b7824 */ /* 0x000fe200008e0603 */
[C---:B------:R-:W-:Y:S01]  /*aea0*/  PRMT R37, R30.reuse, 0x7772, RZ ;  /* 0x000077721e257816 */ /* 0x040fe200000000ff */
[----:B------:R-:W-:Y:S01]  /*aeb0*/  VIADD R39, R39, UR26 ;  /* 0x0000001a27277c36 */ /* 0x000fe20008000000 */
[----:B-----5:R-:W-:Y:S01]  /*aec0*/  PRMT R35, R30, 0x7773, RZ ;  /* 0x000077731e237816 */ /* 0x020fe200000000ff */
[----:B------:R-:W-:Y:S01]  /*aed0*/  IMAD.X R29, R36, 0x1, R25, P5 ;  /* 0x00000001241d7824 */ /* 0x000fe200028e0619 */
[----:B--2---:R-:W-:Y:S01]  /*aee0*/  ISETP.GE.AND P1, PT, R34, UR8, PT ;  /* 0x0000000822007c0c */ /* 0x004fe2000bf26270 */
[----:B------:R2:W-:Y:S01]  /*aef0*/  @P4 STG.E.U8 desc[UR6][R26.64], R37 ;  /* 0x000000251a004986 */ /* 0x0005e2000c101106 */
[----:B------:R-:W-:Y:S01]  /*af00*/  ISETP.LT.AND P4, PT, R155, UR16, !P2 ;  /* 0x000000109b007c0c */ /* 0x000fe2000d781270 */
[----:B------:R-:W-:Y:S01]  /*af10*/  VIADD R30, R154, 0x11 ;  /* 0x000000119a1e7836 */ /* 0x000fe20000000000 */
[----:B------:R-:W-:Y:S01]  /*af20*/  SHF.R.S32.HI R34, RZ, 0x1f, R39 ;  /* 0x0000001fff227819 */ /* 0x000fe20000011427 */
[----:B------:R4:W-:Y:S01]  /*af30*/  @P3 STG.E.U8 desc[UR6][R28.64], R35 ;  /* 0x000000231c003986 */ /* 0x0009e2000c101106 */
[----:B------:R-:W-:Y:S01]  /*af40*/  ISETP.LT.AND P3, PT, R166, UR18, !P2 ;  /* 0x00000012a6007c0c */ /* 0x000fe2000d761270 */
[----:B------:R-:W5:Y:S01]  /*af50*/  LDCU UR14, c[0x0][0x398] ;  /* 0x00007300ff0e77ac */ /* 0x000f620008000800 */
[C---:B------:R-:W-:Y:S01]  /*af60*/  IADD3 R32, P2, PT, R39.reuse, R2, RZ ;  /* 0x0000000227207210 */ /* 0x040fe20007f5e0ff */
[----:B------:R-:W5:Y:S04]  /*af70*/  LDCU UR8, c[0x0][0x3b8] ;  /* 0x00007700ff0877ac */ /* 0x000f680008000800 */
[----:B------:R-:W-:Y:S01]  /*af80*/  IMAD.X R33, R34, 0x1, R3, P2 ;  /* 0x0000000122217824 */ /* 0x000fe200010e0603 */
[----:B0-----:R-:W-:Y:S01]  /*af90*/  ISETP.GE.AND P2, PT, R30, UR10, PT ;  /* 0x0000000a1e007c0c */ /* 0x001fe2000bf46270 */
[----:B------:R-:W0:Y:S01]  /*afa0*/  LDCU UR10, c[0x0][0x39c] ;  /* 0x00007380ff0a77ac */ /* 0x000e220008000800 */
[C---:B--2---:R-:W-:Y:S01]  /*afb0*/  IADD3 R26, P5, PT, R39.reuse, R24, RZ ;  /* 0x00000018271a7210 */ /* 0x044fe20007fbe0ff */
[----:B-1----:R-:W-:Y:S01]  /*afc0*/  VIADD R39, R39, UR4 ;  /* 0x0000000427277c36 */ /* 0x002fe20008000000 */
[C---:B------:R-:W-:Y:S01]  /*afd0*/  PRMT R37, R31.reuse, 0x7770, RZ ;  /* 0x000077701f257816 */ /* 0x040fe200000000ff */
[----:B------:R-:W1:Y:S01]  /*afe0*/  LDCU UR16, c[0x0][0x398] ;  /* 0x00007300ff1077ac */ /* 0x000e620008000800 */
[----:B----4-:R-:W-:Y:S01]  /*aff0*/  PRMT R35, R31, 0x7771, RZ ;  /* 0x000077711f237816 */ /* 0x010fe200000000ff */
[----:B------:R-:W-:Y:S01]  /*b000*/  IMAD.X R27, R34, 0x1, R25, P5 ;  /* 0x00000001221b7824 */ /* 0x000fe200028e0619 */
[----:B------:R-:W-:Y:S01]  /*b010*/  SHF.R.S32.HI R34, RZ, 0x1f, R39 ;  /* 0x0000001fff227819 */ /* 0x000fe20000011427 */
[----:B------:R2:W-:Y:S01]  /*b020*/  @P4 STG.E.U8 desc[UR6][R32.64], R37 ;  /* 0x0000002520004986 */ /* 0x0005e2000c101106 */
[----:B------:R-:W4:Y:S01]  /*b030*/  LDCU UR18, c[0x0][0x398] ;  /* 0x00007300ff1277ac */ /* 0x000f220008000800 */
[----:B------:R-:W-:Y:S01]  /*b040*/  VIADD R30, R154, 0x12 ;  /* 0x000000129a1e7836 */ /* 0x000fe20000000000 */
[----:B---3--:R-:W-:Y:S01]  /*b050*/  ISETP.LT.AND P4, PT, R155, UR12, !P6 ;  /* 0x0000000c9b007c0c */ /* 0x008fe2000f781270 */
[----:B------:R3:W-:Y:S01]  /*b060*/  @P3 STG.E.U8 desc[UR6][R26.64], R35 ;  /* 0x000000231a003986 */ /* 0x0007e2000c101106 */
[----:B------:R-:W-:Y:S01]  /*b070*/  IADD3 R28, P3, PT, R39, R2, RZ ;  /* 0x00000002271c7210 */ /* 0x000fe20007f7e0ff */
[----:B------:R-:W4:Y:S01]  /*b080*/  LDCU UR4, c[0x0][0x3b8] ;  /* 0x00007700ff0477ac */ /* 0x000f220008000800 */
[----:B-----5:R-:W-:-:S03]  /*b090*/  ISETP.LT.AND P6, PT, R166, UR14, !P6 ;  /* 0x0000000ea6007c0c */ /* 0x020fc6000f7c1270 */
[----:B------:R-:W-:Y:S01]  /*b0a0*/  IMAD.X R29, R34, 0x1, R3, P3 ;  /* 0x00000001221d7824 */ /* 0x000fe200018e0603 */
[----:B0-----:R-:W-:Y:S01]  /*b0b0*/  ISETP.GE.AND P3, PT, R30, UR10, PT ;  /* 0x0000000a1e007c0c */ /* 0x001fe2000bf66270 */
[----:B------:R-:W0:Y:S01]  /*b0c0*/  LDCU UR10, c[0x0][0x39c] ;  /* 0x00007380ff0a77ac */ /* 0x000e220008000800 */
[C---:B--2---:R-:W-:Y:S01]  /*b0d0*/  IADD3 R32, P5, PT, R39.reuse, R24, RZ ;  /* 0x0000001827207210 */ /* 0x044fe20007fbe0ff */
[----:B------:R-:W-:Y:S01]  /*b0e0*/  VIADD R39, R39, UR8 ;  /* 0x0000000827277c36 */ /* 0x000fe20008000000 */
[----:B---3--:R-:W-:Y:S01]  /*b0f0*/  PRMT R35, R31, 0x7772, RZ ;  /* 0x000077721f237816 */ /* 0x008fe200000000ff */
[----:B------:R-:W2:Y:S02]  /*b100*/  LDCU UR12, c[0x0][0x398] ;  /* 0x00007300ff0c77ac */ /* 0x000ea40008000800 */
[----:B------:R-:W-:Y:S01]  /*b110*/  IMAD.X R33, R34, 0x1, R25, P5 ;  /* 0x0000000122217824 */ /* 0x000fe200028e0619 */
[----:B-1----:R-:W-:Y:S01]  /*b120*/  ISETP.LT.AND P5, PT, R155, UR16, !P1 ;  /* 0x000000109b007c0c */ /* 0x002fe2000cfa1270 */
[----:B------:R-:W-:Y:S01]  /*b130*/  VIADD R30, R154, 0x13 ;  /* 0x000000139a1e7836 */ /* 0x000fe20000000000 */
[----:B------:R1:W-:Y:S01]  /*b140*/  @P4 STG.E.U8 desc[UR6][R28.64], R35 ;  /* 0x000000231c004986 */ /* 0x0003e2000c101106 */
[----:B----4-:R-:W-:Y:S01]  /*b150*/  ISETP.LT.AND P4, PT, R166, UR18, !P1 ;  /* 0x00000012a6007c0c */ /* 0x010fe2000cf81270 */
[----:B------:R-:W3:Y:S01]  /*b160*/  LDCU UR14, c[0x0][0x398] ;  /* 0x00007300ff0e77ac */ /* 0x000ee20008000800 */
[----:B------:R-:W-:-:S02]  /*b170*/  SHF.R.S32.HI R34, RZ, 0x1f, R39 ;  /* 0x0000001fff227819 */ /* 0x000fc40000011427 */
[----:B------:R-:W-:Y:S01]  /*b180*/  IADD3 R26, P1, PT, R39, R2, RZ ;  /* 0x00000002271a7210 */ /* 0x000fe20007f3e0ff */
[----:B------:R-:W4:Y:S01]  /*b190*/  LDCU UR8, c[0x0][0x3b8] ;  /* 0x00007700ff0877ac */ /* 0x000f220008000800 */
[----:B------:R-:W-:-:S03]  /*b1a0*/  PRMT R31, R31, 0x7773, RZ ;  /* 0x000077731f1f7816 */ /* 0x000fc600000000ff */
[----:B------:R-:W-:Y:S01]  /*b1b0*/  IMAD.X R27, R34, 0x1, R3, P1 ;  /* 0x00000001221b7824 */ /* 0x000fe200008e0603 */
[----:B0-----:R-:W-:Y:S01]  /*b1c0*/  ISETP.GE.AND P1, PT, R30, UR10, PT ;  /* 0x0000000a1e007c0c */ /* 0x001fe2000bf26270 */
[----:B------:R0:W-:Y:S01]  /*b1d0*/  @P6 STG.E.U8 desc[UR6][R32.64], R31 ;  /* 0x0000001f20006986 */ /* 0x0001e2000c101106 */
[C---:B-1----:R-:W-:Y:S01]  /*b1e0*/  IADD3 R28, P6, PT, R39.reuse, R24, RZ ;  /* 0x00000018271c7210 */ /* 0x042fe20007fde0ff */
[----:B------:R-:W1:Y:S01]  /*b1f0*/  LDCU UR10, c[0x0][0x39c] ;  /* 0x00007380ff0a77ac */ /* 0x000e620008000800 */
[----:B------:R-:W-:Y:S01]  /*b200*/  PRMT R35, R20, 0x7770, RZ ;  /* 0x0000777014237816 */ /* 0x000fe200000000ff */
[----:B------:R-:W-:Y:S02]  /*b210*/  VIADD R39, R39, UR4 ;  /* 0x0000000427277c36 */ /* 0x000fe40008000000 */
[----:B------:R-:W-:Y:S01]  /*b220*/  IMAD.X R29, R34, 0x1, R25, P6 ;  /* 0x00000001221d7824 */ /* 0x000fe200030e0619 */
[----:B------:R-:W5:Y:S01]  /*b230*/  LDCU UR16, c[0x0][0x398] ;  /* 0x00007300ff1077ac */ /* 0x000f620008000800 */
[----:B------:R1:W-:Y:S01]  /*b240*/  @P5 STG.E.U8 desc[UR6][R26.64], R35 ;  /* 0x000000231a005986 */ /* 0x0003e2000c101106 */
[----:B--2---:R-:W-:Y:S01]  /*b250*/  ISETP.LT.AND P5, PT, R155, UR12, !P2 ;  /* 0x0000000c9b007c0c */ /* 0x004fe2000d7a1270 */
[----:B------:R-:W2:Y:S01]  /*b260*/  LDCU UR18, c[0x0][0x398] ;  /* 0x00007300ff1277ac */ /* 0x000ea20008000800 */
[----:B0-----:R-:W-:Y:S01]  /*b270*/  PRMT R33, R20, 0x7771, RZ ;  /* 0x0000777114217816 */ /* 0x001fe200000000ff */
[----:B------:R-:W-:Y:S01]  /*b280*/  VIADD R32, R154, 0x14 ;  /* 0x000000149a207836 */ /* 0x000fe20000000000 */
[----:B------:R-:W-:Y:S01]  /*b290*/  SHF.R.S32.HI R34, RZ, 0x1f, R39 ;  /* 0x0000001fff227819 */ /* 0x000fe20000011427 */
[----:B------:R-:W0:Y:S02]  /*b2a0*/  LDCU UR4, c[0x0][0x3b8] ;  /* 0x00007700ff0477ac */ /* 0x000e240008000800 */
[----:B------:R2:W-:Y:S01]  /*b2b0*/  @P4 STG.E.U8 desc[UR6][R28.64], R33 ;  /* 0x000000211c004986 */ /* 0x0005e2000c101106 */
[----:B---3--:R-:W-:Y:S01]  /*b2c0*/  ISETP.LT.AND P4, PT, R166, UR14, !P2 ;  /* 0x0000000ea6007c0c */ /* 0x008fe2000d781270 */
[----:B------:R-:W3:Y:S01]  /*b2d0*/  LDCU UR12, c[0x0][0x398] ;  /* 0x00007300ff0c77ac */ /* 0x000ee20008000800 */
[----:B------:R-:W-:-:S02]  /*b2e0*/  IADD3 R30, P2, PT, R39, R2, RZ ;  /* 0x00000002271e7210 */ /* 0x000fc40007f5e0ff */
[C---:B-1----:R-:W-:Y:S01]  /*b2f0*/  IADD3 R26, P6, PT, R39.reuse, R24, RZ ;  /* 0x00000018271a7210 */ /* 0x042fe20007fde0ff */
[----:B----4-:R-:W-:Y:S01]  /*b300*/  VIADD R39, R39, UR8 ;  /* 0x0000000827277c36 */ /* 0x010fe20008000000 */
[----:B------:R-:W-:Y:S01]  /*b310*/  PRMT R35, R20, 0x7772, RZ ;  /* 0x0000777214237816 */ /* 0x000fe200000000ff */
[----:B------:R-:W-:Y:S01]  /*b320*/  IMAD.X R31, R34, 0x1, R3, P2 ;  /* 0x00000001221f7824 */ /* 0x000fe200010e0603 */
[----:B------:R-:W-:Y:S01]  /*b330*/  ISETP.GE.AND P2, PT, R32, UR10, PT ;  /* 0x0000000a20007c0c */ /* 0x000fe2000bf46270 */
[----:B------:R-:W1:Y:S01]  /*b340*/  LDCU UR10, c[0x0][0x39c] ;  /* 0x00007380ff0a77ac */ /* 0x000e620008000800 */
[----:B------:R-:W-:Y:S01]  /*b350*/  IMAD.X R27, R34, 0x1, R25, P6 ;  /* 0x00000001221b7824 */ /* 0x000fe200030e0619 */
[----:B--2---:R-:W-:Y:S01]  /*b360*/  PRMT R33, R20, 0x7773, RZ ;  /* 0x0000777314217816 */ /* 0x004fe200000000ff */
[----:B------:R2:W-:Y:S01]  /*b370*/  @P5 STG.E.U8 desc[UR6][R30.64], R35 ;  /* 0x000000231e005986 */ /* 0x0005e2000c101106 */
[----:B-----5:R-:W-:Y:S01]  /*b380*/  ISETP.LT.AND P5, PT, R155, UR16, !P3 ;  /* 0x000000109b007c0c */ /* 0x020fe2000dfa1270 */
[----:B------:R-:W4:Y:S01]  /*b390*/  LDCU UR14, c[0x0][0x398] ;  /* 0x00007300ff0e77ac */ /* 0x000f220008000800 */
[----:B------:R-:W-:Y:S01]  /*b3a0*/  SHF.R.S32.HI R32, RZ, 0x1f, R39 ;  /* 0x0000001fff207819 */ /* 0x000fe20000011427 */
[----:B------:R5:W-:Y:S01]  /*b3b0*/  @P4 STG.E.U8 desc[UR6][R26.64], R33 ;  /* 0x000000211a004986 */ /* 0x000be2000c101106 */
[----:B------:R-:W-:Y:S01]  /*b3c0*/  ISETP.LT.AND P4, PT, R166, UR18, !P3 ;  /* 0x00000012a6007c0c */ /* 0x000fe2000df81270 */
[----:B------:R-:W-:Y:S01]  /*b3d0*/  VIADD R20, R154, 0x15 ;  /* 0x000000159a147836 */ /* 0x000fe20000000000 */
[C---:B------:R-:W-:Y:S01]  /*b3e0*/  IADD3 R28, P3, PT, R39.reuse, R2, RZ ;  /* 0x00000002271c7210 */ /* 0x040fe20007f7e0ff */
[----:B------:R-:W4:Y:S04]  /*b3f0*/  LDCU UR8, c[0x0][0x3b8] ;  /* 0x00007700ff0877ac */ /* 0x000f280008000800 */
[----:B------:R-:W-:Y:S01]  /*b400*/  IMAD.X R29, R32, 0x1, R3, P3 ;  /* 0x00000001201d7824 */ /* 0x000fe200018e0603 */
[C---:B--2---:R-:W-:Y:S01]  /*b410*/  IADD3 R30, P6, PT, R39.reuse, R24, RZ ;  /* 0x00000018271e7210 */ /* 0x044fe20007fde0ff */
[----:B0-----:R-:W-:Y:S01]  /*b420*/  VIADD R39, R39, UR4 ;  /* 0x0000000427277c36 */ /* 0x001fe20008000000 */
[----:B-1----:R-:W-:Y:S01]  /*b430*/  ISETP.GE.AND P3, PT, R20, UR10, PT ;  /* 0x0000000a14007c0c */ /* 0x002fe2000bf66270 */
[----:B------:R-:W0:Y:S01]  /*b440*/  LDCU UR10, c[0x0][0x39c] ;  /* 0x00007380ff0a77ac */ /* 0x000e220008000800 */
[C---:B------:R-:W-:Y:S01]  /*b450*/  PRMT R35, R21.reuse, 0x7770, RZ ;  /* 0x0000777015237816 */ /* 0x040fe200000000ff */
[----:B------:R-:W-:Y:S01]  /*b460*/  IMAD.X R31, R32, 0x1, R25, P6 ;  /* 0x00000001201f7824 */ /* 0x000fe200030e0619 */
[----:B-----5:R-:W-:Y:S01]  /*b470*/  PRMT R33, R21, 0x7771, RZ ;  /* 0x0000777115217816 */ /* 0x020fe200000000ff */
[----:B------:R-:W1:Y:S01]  /*b480*/  LDCU UR16, c[0x0][0x398] ;  /* 0x00007300ff1077ac */ /* 0x000e620008000800 */
[----:B------:R-:W-:Y:S01]  /*b490*/  SHF.R.S32.HI R32, RZ, 0x1f, R39 ;  /* 0x0000001fff207819 */ /* 0x000fe20000011427 */
[----:B------:R2:W-:Y:S01]  /*b4a0*/  @P5 STG.E.U8 desc[UR6][R28.64], R35 ;  /* 0x000000231c005986 */ /* 0x0005e2000c101106 */
[----:B---3--:R-:W-:Y:S01]  /*b4b0*/  ISETP.LT.AND P5, PT, R155, UR12, !P1 ;  /* 0x0000000c9b007c0c */ /* 0x008fe2000cfa1270 */
[----:B------:R-:W3:Y:S01]  /*b4c0*/  LDCU UR18, c[0x0][0x398] ;  /* 0x00007300ff1277ac */ /* 0x000ee20008000800 */
[----:B------:R-:W-:Y:S01]  /*b4d0*/  VIADD R20, R154, 0x16 ;  /* 0x000000169a147836 */ /* 0x000fe20000000000 */
[----:B------:R5:W-:Y:S01]  /*b4e0*/  @P4 STG.E.U8 desc[UR6][R30.64], R33 ;  /* 0x000000211e004986 */ /* 0x000be2000c101106 */
[----:B----4-:R-:W-:Y:S01]  /*b4f0*/  ISETP.LT.AND P4, PT, R166, UR14, !P1 ;  /* 0x0000000ea6007c0c */ /* 0x010fe2000cf81270 */
[----:B------:R-:W4:Y:S01]  /*b500*/  LDCU UR4, c[0x0][0x3b8] ;  /* 0x00007700ff0477ac */ /* 0x000f220008000800 */
[C---:B------:R-:W-:Y:S01]  /*b510*/  IADD3 R26, P1, PT, R39.reuse, R2, RZ ;  /* 0x00000002271a7210 */ /* 0x040fe20007f3e0ff */
[----:B------:R-:W3:Y:S04]  /*b520*/  LDCU UR12, c[0x0][0x398] ;  /* 0x00007300ff0c77ac */ /* 0x000ee80008000800 */
[----:B------:R-:W-:Y:S01]  /*b530*/  IMAD.X R27, R32, 0x1, R3, P1 ;  /* 0x00000001201b7824 */ /* 0x000fe200008e0603 */
[----:B0-----:R-:W-:Y:S01]  /*b540*/  ISETP.GE.AND P1, PT, R20, UR10, PT ;  /* 0x0000000a14007c0c */ /* 0x001fe2000bf26270 */
[----:B------:R-:W0:Y:S01]  /*b550*/  LDCU UR10, c[0x0][0x39c] ;  /* 0x00007380ff0a77ac */ /* 0x000e220008000800 */
[C---:B--2---:R-:W-:Y:S01]  /*b560*/  IADD3 R28, P6, PT, R39.reuse, R24, RZ ;  /* 0x00000018271c7210 */ /* 0x044fe20007fde0ff */
[----:B------:R-:W-:Y:S01]  /*b570*/  VIADD R39, R39, UR8 ;  /* 0x0000000827277c36 */ /* 0x000fe20008000000 */
[C---:B-----5:R-:W-:Y:S01]  /*b580*/  PRMT R33, R21.reuse, 0x7772, RZ ;  /* 0x0000777215217816 */ /* 0x060fe200000000ff */
[----:B------:R-:W2:Y:S01]  /*b590*/  LDCU UR14, c[0x0][0x398] ;  /* 0x00007300ff0e77ac */ /* 0x000ea20008000800 */
[----:B------:R-:W-:Y:S01]  /*b5a0*/  PRMT R31, R21, 0x7773, RZ ;  /* 0x00007773151f7816 */ /* 0x000fe200000000ff */
[----:B------:R-:W-:Y:S01]  /*b5b0*/  IMAD.X R29, R32, 0x1, R25, P6 ;  /* 0x00000001201d7824 */ /* 0x000fe200030e0619 */
[----:B------:R-:W-:Y:S01]  /*b5c0*/  SHF.R.S32.HI R32, RZ, 0x1f, R39 ;  /* 0x0000001fff207819 */ /* 0x000fe20000011427 */
[----:B------:R5:W-:Y:S01]  /*b5d0*/  @P5 STG.E.U8 desc[UR6][R26.64], R33 ;  /* 0x000000211a005986 */ /* 0x000be2000c101106 */
[----:B-1----:R-:W-:Y:S01]  /*b5e0*/  ISETP.LT.AND P5, PT, R155, UR16, !P2 ;  /* 0x000000109b007c0c */ /* 0x002fe2000d7a1270 */
[----:B------:R-:W-:Y:S01]  /*b5f0*/  VIADD R30, R154, 0x17 ;  /* 0x000000179a1e7836 */ /* 0x000fe20000000000 */
[----:B------:R-:W1:Y:S01]  /*b600*/  LDCU UR8, c[0x0][0x3b8] ;  /* 0x00007700ff0877ac */ /* 0x000e620008000800 */
[----:B------:R2:W-:Y:S01]  /*b610*/  @P4 STG.E.U8 desc[UR6][R28.64], R31 ;  /* 0x0000001f1c004986 */ /* 0x0005e2000c101106 */
[----:B---3--:R-:W-:-:S02]  /*b620*/  ISETP.LT.AND P4, PT, R166, UR18, !P2 ;  /* 0x00000012a6007c0c */ /* 0x008fc4000d781270 */
[C---:B------:R-:W-:Y:S01]  /*b630*/  IADD3 R20, P2, PT, R39.reuse, R2, RZ ;  /* 0x0000000227147210 */ /* 0x040fe20007f5e0ff */
[----:B------:R-:W3:Y:S04]  /*b640*/  LDCU UR16, c[0x0][0x398] ;  /* 0x00007300ff1077ac */ /* 0x000ee80008000800 */
[----:B------:R-:W-:Y:S01]  /*b650*/  IMAD.X R21, R32, 0x1, R3, P2 ;  /* 0x0000000120157824 */ /* 0x000fe200010e0603 */
[----:B0-----:R-:W-:Y:S01]  /*b660*/  ISETP.GE.AND P2, PT, R30, UR10, PT ;  /* 0x0000000a1e007c0c */ /* 0x001fe2000bf46270 */
[----:B------:R-:W0:Y:S01]  /*b670*/  LDCU UR10, c[0x0][0x39c] ;  /* 0x00007380ff0a77ac */ /* 0x000e220008000800 */
[C---:B-----5:R-:W-:Y:S01]  /*b680*/  IADD3 R26, P6, PT, R39.reuse, R24, RZ ;  /* 0x00000018271a7210 */ /* 0x060fe20007fde0ff */
[----:B----4-:R-:W-:Y:S01]  /*b690*/  VIADD R39, R39, UR4 ;  /* 0x0000000427277c36 */ /* 0x010fe20008000000 */
[C---:B------:R-:W-:Y:S01]  /*b6a0*/  PRMT R33, R22.reuse, 0x7770, RZ ;  /* 0x0000777016217816 */ /* 0x040fe200000000ff */
[----:B------:R-:W4:Y:S01]  /*b6b0*/  LDCU UR18, c[0x0][0x398] ;  /* 0x00007300ff1277ac */ /* 0x000f220008000800 */
[----:B--2---:R-:W-:Y:S01]  /*b6c0*/  PRMT R31, R22, 0x7771, RZ ;  /* 0x00007771161f7816 */ /* 0x004fe200000000ff */
[----:B------:R-:W-:Y:S01]  /*b6d0*/  IMAD.X R27, R32, 0x1, R25, P6 ;  /* 0x00000001201b7824 */ /* 0x000fe200030e0619 */
[----:B------:R-:W-:Y:S01]  /*b6e0*/  SHF.R.S32.HI R32, RZ, 0x1f, R39 ;  /* 0x0000001fff207819 */ /* 0x000fe20000011427 */
[----:B------:R2:W-:Y:S01]  /*b6f0*/  @P5 STG.E.U8 desc[UR6][R20.64], R33 ;  /* 0x0000002114005986 */ /* 0x0005e2000c101106 */
[----:B------:R-:W-:Y:S01]  /*b700*/  ISETP.LT.AND P5, PT, R155, UR12, !P3 ;  /* 0x0000000c9b007c0c */ /* 0x000fe2000dfa1270 */
[----:B------:R-:W-:Y:S01]  /*b710*/  VIADD R30, R154, 0x18 ;  /* 0x000000189a1e7836 */ /* 0x000fe20000000000 */
[----:B------:R-:W5:Y:S01]  /*b720*/  LDCU UR4, c[0x0][0x3b8] ;  /* 0x00007700ff0477ac */ /* 0x000f620008000800 */
[----:B------:R1:W-:Y:S01]  /*b730*/  @P4 STG.E.U8 desc[UR6][R26.64], R31 ;  /* 0x0000001f1a004986 */ /* 0x0003e2000c101106 */
[----:B------:R-:W-:-:S02]  /*b740*/  ISETP.LT.AND P4, PT, R166, UR14, !P3 ;  /* 0x0000000ea6007c0c */ /* 0x000fc4000df81270 */
[C---:B------:R-:W-:Y:S01]  /*b750*/  IADD3 R28, P3, PT, R39.reuse, R2, RZ ;  /* 0x00000002271c7210 */ /* 0x040fe20007f7e0ff */
[----:B------:R-:W4:Y:S04]  /*b760*/  LDCU UR12, c[0x0][0x398] ;  /* 0x00007300ff0c77ac */ /* 0x000f280008000800 */
[----:B------:R-:W-:Y:S01]  /*b770*/  IMAD.X R29, R32, 0x1, R3, P3 ;  /* 0x00000001201d7824 */ /* 0x000fe200018e0603 */
[----:B0-----:R-:W-:Y:S01]  /*b780*/  ISETP.GE.AND P3, PT, R30, UR10, PT ;  /* 0x0000000a1e007c0c */ /* 0x001fe2000bf66270 */
[----:B------:R-:W0:Y:S01]  /*b790*/  LDCU UR10, c[0x0][0x39c] ;  /* 0x00007380ff0a77ac */ /* 0x000e220008000800 */
[C---:B--2---:R-:W-:Y:S01]  /*b7a0*/  IADD3 R20, P6, PT, R39.reuse, R24, RZ ;  /* 0x0000001827147210 */ /* 0x044fe20007fde0ff */
[----:B-1----:R-:W-:Y:S01]  /*b7b0*/  VIADD R39, R39, UR8 ;  /* 0x0000000827277c36 */ /* 0x002fe20008000000 */
[C---:B------:R-:W-:Y:S01]  /*b7c0*/  PRMT R33, R22.reuse, 0x7772, RZ ;  /* 0x0000777216217816 */ /* 0x040fe200000000ff */
[----:B------:R-:W1:Y:S01]  /*b7d0*/  LDCU UR14, c[0x0][0x398] ;  /* 0x00007300ff0e77ac */ /* 0x000e620008000800 */
[----:B------:R-:W-:Y:S01]  /*b7e0*/  PRMT R31, R22, 0x7773, RZ ;  /* 0x00007773161f7816 */ /* 0x000fe200000000ff */
[----:B------:R-:W-:Y:S01]  /*b7f0*/  IMAD.X R21, R32, 0x1, R25, P6 ;  /* 0x0000000120157824 */ /* 0x000fe200030e0619 */
[----:B------:R-:W-:Y:S01]  /*b800*/  SHF.R.S32.HI R30, RZ, 0x1f, R39 ;  /* 0x0000001fff1e7819 */ /* 0x000fe20000011427 */
[----:B------:R2:W-:Y:S01]  /*b810*/  @P5 STG.E.U8 desc[UR6][R28.64], R33 ;  /* 0x000000211c005986 */ /* 0x0005e2000c101106 */
[----:B---3--:R-:W-:Y:S01]  /*b820*/  ISETP.LT.AND P5, PT, R155, UR16, !P1 ;  /* 0x000000109b007c0c */ /* 0x008fe2000cfa1270 */
[----:B------:R-:W-:Y:S01]  /*b830*/  VIADD R22, R154, 0x19 ;  /* 0x000000199a167836 */ /* 0x000fe20000000000 */
[----:B------:R-:W3:Y:S01]  /*b840*/  LDCU UR8, c[0x0][0x3b8] ;  /* 0x00007700ff0877ac */ /* 0x000ee20008000800 */
[----:B------:R1:W-:Y:S01]  /*b850*/  @P4 STG.E.U8 desc[UR6][R20.64], R31 ;  /* 0x0000001f14004986 */ /* 0x0003e2000c101106 */
[----:B----4-:R-:W-:-:S02]  /*b860*/  ISETP.LT.AND P4, PT, R166, UR18, !P1 ;  /* 0x00000012a6007c0c */ /* 0x010fc4000cf81270 */
[C---:B------:R-:W-:Y:S01]  /*b870*/  IADD3 R26, P1, PT, R39.reuse, R2, RZ ;  /* 0x00000002271a7210 */ /* 0x040fe20007f3e0ff */
[----:B------:R-:W4:Y:S04]  /*b880*/  LDCU UR16, c[0x0][0x398] ;  /* 0x00007300ff1077ac */ /* 0x000f280008000800 */
[----:B------:R-:W-:Y:S01]  /*b890*/  IMAD.X R27, R30, 0x1, R3, P1 ;  /* 0x000000011e1b7824 */ /* 0x000fe200008e0603 */
[----:B0-----:R-:W-:Y:S01]  /*b8a0*/  ISETP.GE.AND P1, PT, R22, UR10, PT ;  /* 0x0000000a16007c0c */ /* 0x001fe2000bf26270 */
[----:B------:R-:W0:Y:S01]  /*b8b0*/  LDCU UR10, c[0x0][0x39c] ;  /* 0x00007380ff0a77ac */ /* 0x000e220008000800 */
[C---:B--2---:R-:W-:Y:S01]  /*b8c0*/  IADD3 R28, P6, PT, R39.reuse, R24, RZ ;  /* 0x00000018271c7210 */ /* 0x044fe20007fde0ff */
[----:B-----5:R-:W-:Y:S01]  /*b8d0*/  VIADD R39, R39, UR4 ;  /* 0x0000000427277c36 */ /* 0x020fe20008000000 */
[C---:B------:R-:W-:Y:S01]  /*b8e0*/  PRMT R33, R23.reuse, 0x7770, RZ ;  /* 0x0000777017217816 */ /* 0x040fe200000000ff */
[----:B------:R-:W2:Y:S01]  /*b8f0*/  LDCU UR18, c[0x0][0x398] ;  /* 0x00007300ff1277ac */ /* 0x000ea20008000800 */
[----:B-1----:R-:W-:Y:S01]  /*b900*/  PRMT R31, R23, 0x7771, RZ ;  /* 0x00007771171f7816 */ /* 0x002fe200000000ff */
        /* <DEDUP_REMOVED lines=9> */
[----:B------:R-:W5:Y:S04]  /*b9a0*/  LDCU UR12, c[0x0][0x398] ;  /* 0x00007300ff0c77ac */ /* 0x000f680008000800 */
[----:B------:R-:W-:Y:S01]  /*b9b0*/  IMAD.X R21, R30, 0x1, R3, P2 ;  /* 0x000000011e157824 */ /* 0x000fe200010e0603 */
[----:B0-----:R-:W-:Y:S01]  /*b9c0*/  ISETP.GE.AND P2, PT, R22, UR10, PT ;  /* 0x0000000a16007c0c */ /* 0x001fe2000bf46270 */
[----:B------:R-:W0:Y:S01]  /*b9d0*/  LDCU UR10, c[0x0][0x39c] ;  /* 0x00007380ff0a77ac */ /* 0x000e220008000800 */
[C---:B-1----:R-:W-:Y:S01]  /*b9e0*/  IADD3 R26, P6, PT, R39.reuse, R24, RZ ;  /* 0x00000018271a7210 */ /* 0x042fe20007fde0ff */
[----:B---3--:R-:W-:Y:S01]  /*b9f0*/  VIADD R39, R39, UR8 ;  /* 0x0000000827277c36 */ /* 0x008fe20008000000 */
[C---:B--2---:R-:W-:Y:S01]  /*ba00*/  PRMT R31, R23.reuse, 0x7772, RZ ;  /* 0x00007772171f7816 */ /* 0x044fe200000000ff */
[----:B------:R-:W1:Y:S01]  /*ba10*/  LDCU UR14, c[0x0][0x398] ;  /* 0x00007300ff0e77ac */ /* 0x000e620008000800 */
[----:B------:R-:W-:Y:S01]  /*ba20*/  PRMT R29, R23, 0x7773, RZ ;  /* 0x00007773171d7816 */ /* 0x000fe200000000ff */
[----:B------:R-:W-:Y:S01]  /*ba30*/  IMAD.X R27, R30, 0x1, R25, P6 ;  /* 0x000000011e1b7824 */ /* 0x000fe200030e0619 */
[----:B------:R-:W-:Y:S01]  /*ba40*/  SHF.R.S32.HI R30, RZ, 0x1f, R39 ;  /* 0x0000001fff1e7819 */ /* 0x000fe20000011427 */
[----:B------:R2:W-:Y:S01]  /*ba50*/  @P5 STG.E.U8 desc[UR6][R20.64], R31 ;  /* 0x0000001f14005986 */ /* 0x0005e2000c101106 */
[----:B----4-:R-:W-:Y:S01]  /*ba60*/  ISETP.LT.AND P5, PT, R155, UR16, !P3 ;  /* 0x000000109b007c0c */ /* 0x010fe2000dfa1270 */
[----:B------:R-:W-:Y:S01]  /*ba70*/  VIADD R28, R154, 0x1b ;  /* 0x0000001b9a1c7836 */ /* 0x000fe20000000000 */
[----:B------:R-:W3:Y:S01]  /*ba80*/  LDCU UR8, c[0x0][0x3b8] ;  /* 0x00007700ff0877ac */ /* 0x000ee20008000800 */
[----:B------:R4:W-:Y:S01]  /*ba90*/  @P4 STG.E.U8 desc[UR6][R26.64], R29 ;  /* 0x0000001d1a004986 */ /* 0x0009e2000c101106 */
[----:B------:R-:W-:-:S02]  /*baa0*/  ISETP.LT.AND P4, PT, R166, UR18, !P3 ;  /* 0x00000012a6007c0c */ /* 0x000fc4000df81270 */
[C---:B------:R-:W-:Y:S01]  /*bab0*/  IADD3 R22, P3, PT, R39.reuse, R2, RZ ;  /* 0x0000000227167210 */ /* 0x040fe20007f7e0ff */
[----:B------:R-:W1:Y:S04]  /*bac0*/  LDCU UR16, c[0x0][0x398] ;  /* 0x00007300ff1077ac */ /* 0x000e680008000800 */
[----:B------:R-:W-:Y:S01]  /*bad0*/  IMAD.X R23, R30, 0x1, R3, P3 ;  /* 0x000000011e177824 */ /* 0x000fe200018e0603 */
[----:B0-----:R-:W-:Y:S01]  /*bae0*/  ISETP.GE.AND P3, PT, R28, UR10, PT ;  /* 0x0000000a1c007c0c */ /* 0x001fe2000bf66270 */
[----:B------:R-:W0:Y:S01]  /*baf0*/  LDCU UR10, c[0x0][0x39c] ;  /* 0x00007380ff0a77ac */ /* 0x000e220008000800 */
[C---:B--2---:R-:W-:Y:S01]  /*bb00*/  IADD3 R20, P6, PT, R39.reuse, R24, RZ ;  /* 0x0000001827147210 */ /* 0x044fe20007fde0ff */
[----:B-----5:R-:W-:Y:S01]  /*bb10*/  VIADD R39, R39, UR4 ;  /* 0x0000000427277c36 */ /* 0x020fe20008000000 */
[C---:B------:R-:W-:Y:S01]  /*bb20*/  PRMT R31, R16.reuse, 0x7770, RZ ;  /* 0x00007770101f7816 */ /* 0x040fe200000000ff */
[----:B------:R-:W2:Y:S01]  /*bb30*/  LDCU UR18, c[0x0][0x398] ;  /* 0x00007300ff1277ac */ /* 0x000ea20008000800 */
[----:B----4-:R-:W-:Y:S01]  /*bb40*/  PRMT R29, R16, 0x7771, RZ ;  /* 0x00007771101d7816 */ /* 0x010fe200000000ff */
[----:B------:R-:W-:Y:S01]  /*bb50*/  IMAD.X R21, R30, 0x1, R25, P6 ;  /* 0x000000011e157824 */ /* 0x000fe200030e0619 */
[----:B------:R-:W-:Y:S01]  /*bb60*/  SHF.R.S32.HI R30, RZ, 0x1f, R39 ;  /* 0x0000001fff1e7819 */ /* 0x000fe20000011427 */
[----:B------:R4:W-:Y:S01]  /*bb70*/  @P5 STG.E.U8 desc[UR6][R22.64], R31 ;  /* 0x0000001f16005986 */ /* 0x0009e2000c101106 */
[----:B------:R-:W-:Y:S01]  /*bb80*/  ISETP.LT.AND P5, PT, R155, UR12, !P1 ;  /* 0x0000000c9b007c0c */ /* 0x000fe2000cfa1270 */
[----:B------:R-:W-:Y:S01]  /*bb90*/  VIADD R28, R154, 0x1c ;  /* 0x0000001c9a1c7836 */ /* 0x000fe20000000000 */
[----:B------:R-:W5:Y:S01]  /*bba0*/  LDCU UR4, c[0x0][0x3b8] ;  /* 0x00007700ff0477ac */ /* 0x000f620008000800 */
[----:B------:R2:W-:Y:S01]  /*bbb0*/  @P4 STG.E.U8 desc[UR6][R20.64], R29 ;  /* 0x0000001d14004986 */ /* 0x0005e2000c101106 */
[----:B-1----:R-:W-:-:S02]  /*bbc0*/  ISETP.LT.AND P4, PT, R166, UR14, !P1 ;  /* 0x0000000ea6007c0c */ /* 0x002fc4000cf81270 */
[C---:B------:R-:W-:Y:S01]  /*bbd0*/  IADD3 R26, P1, PT, R39.reuse, R2, RZ ;  /* 0x00000002271a7210 */ /* 0x040fe20007f3e0ff */
[----:B------:R-:W1:Y:S04]  /*bbe0*/  LDCU UR12, c[0x0][0x398] ;  /* 0x00007300ff0c77ac */ /* 0x000e680008000800 */
[----:B------:R-:W-:Y:S01]  /*bbf0*/  IMAD.X R27, R30, 0x1, R3, P1 ;  /* 0x000000011e1b7824 */ /* 0x000fe200008e0603 */
[----:B0-----:R-:W-:Y:S01]  /*bc00*/  ISETP.GE.AND P1, PT, R28, UR10, PT ;  /* 0x0000000a1c007c0c */ /* 0x001fe2000bf26270 */
[----:B------:R-:W0:Y:S01]  /*bc10*/  LDCU UR10, c[0x0][0x39c] ;  /* 0x00007380ff0a77ac */ /* 0x000e220008000800 */
[C---:B----4-:R-:W-:Y:S01]  /*bc20*/  IADD3 R22, P6, PT, R39.reuse, R24, RZ ;  /* 0x0000001827167210 */ /* 0x050fe20007fde0ff */
[----:B---3--:R-:W-:Y:S01]  /*bc30*/  VIADD R39, R39, UR8 ;  /* 0x0000000827277c36 */ /* 0x008fe20008000000 */
[C---:B------:R-:W-:Y:S01]  /*bc40*/  PRMT R31, R16.reuse, 0x7772, RZ ;  /* 0x00007772101f7816 */ /* 0x040fe200000000ff */
[----:B------:R-:W3:Y:S01]  /*bc50*/  LDCU UR14, c[0x0][0x398] ;  /* 0x00007300ff0e77ac */ /* 0x000ee20008000800 */
[----:B--2---:R-:W-:Y:S01]  /*bc60*/  PRMT R29, R16, 0x7773, RZ ;  /* 0x00007773101d7816 */ /* 0x004fe200000000ff */
[----:B------:R-:W-:Y:S01]  /*bc70*/  IMAD.X R23, R30, 0x1, R25, P6 ;  /* 0x000000011e177824 */ /* 0x000fe200030e0619 */
[----:B------:R-:W-:Y:S01]  /*bc80*/  SHF.R.S32.HI R28, RZ, 0x1f, R39 ;  /* 0x0000001fff1c7819 */ /* 0x000fe20000011427 */
[----:B------:R2:W-:Y:S01]  /*bc90*/  @P5 STG.E.U8 desc[UR6][R26.64], R31 ;  /* 0x0000001f1a005986 */ /* 0x0005e2000c101106 */
[----:B------:R-:W-:Y:S01]  /*bca0*/  ISETP.LT.AND P5, PT, R155, UR16, !P2 ;  /* 0x000000109b007c0c */ /* 0x000fe2000d7a1270 */
[----:B------:R-:W-:Y:S01]  /*bcb0*/  VIADD R16, R154, 0x1d ;  /* 0x0000001d9a107836 */ /* 0x000fe20000000000 */
[----:B------:R-:W4:Y:S01]  /*bcc0*/  LDCU UR8, c[0x0][0x3b8] ;  /* 0x00007700ff0877ac */ /* 0x000f220008000800 */
[----:B------:R1:W-:Y:S01]  /*bcd0*/  @P4 STG.E.U8 desc[UR6][R22.64], R29 ;  /* 0x0000001d16004986 */ /* 0x0003e2000c101106 */
[----:B------:R-:W-:-:S02]  /*bce0*/  ISETP.LT.AND P4, PT, R166, UR18, !P2 ;  /* 0x00000012a6007c0c */ /* 0x000fc4000d781270 */
[C---:B------:R-:W-:Y:S01]  /*bcf0*/  IADD3 R20, P2, PT, R39.reuse, R2, RZ ;  /* 0x0000000227147210 */ /* 0x040fe20007f5e0ff */
[----:B------:R-:W3:Y:S04]  /*bd00*/  LDCU UR16, c[0x0][0x398] ;  /* 0x00007300ff1077ac */ /* 0x000ee80008000800 */
        /* <DEDUP_REMOVED lines=15> */
[----:B---3--:R-:W-:-:S02]  /*be00*/  ISETP.LT.AND P4, PT, R166, UR14, !P3 ;  /* 0x0000000ea6007c0c */ /* 0x008fc4000df81270 */
[C---:B------:R-:W-:Y:S01]  /*be10*/  IADD3 R22, P3, PT, R39.reuse, R2, RZ ;  /* 0x0000000227167210 */ /* 0x040fe20007f7e0ff */
[----:B------:R-:W3:Y:S04]  /*be20*/  LDCU UR12, c[0x0][0x398] ;  /* 0x00007300ff0c77ac */ /* 0x000ee80008000800 */
[----:B------:R-:W-:Y:S01]  /*be30*/  IMAD.X R23, R28, 0x1, R3, P3 ;  /* 0x000000011c177824 */ /* 0x000fe200018e0603 */
[----:B0-----:R-:W-:Y:S01]  /*be40*/  ISETP.GE.AND P3, PT, R16, UR10, PT ;  /* 0x0000000a10007c0c */ /* 0x001fe2000bf66270 */
[----:B------:R-:W0:Y:S01]  /*be50*/  LDCU UR10, c[0x0][0x39c] ;  /* 0x00007380ff0a77ac */ /* 0x000e220008000800 */
[C---:B-1----:R-:W-:Y:S01]  /*be60*/  IADD3 R20, P6, PT, R39.reuse, R24, RZ ;  /* 0x0000001827147210 */ /* 0x042fe20007fde0ff */
[----:B----4-:R-:W-:Y:S01]  /*be70*/  VIADD R39, R39, UR8 ;  /* 0x0000000827277c36 */ /* 0x010fe20008000000 */
[C---:B--2---:R-:W-:Y:S01]  /*be80*/  PRMT R29, R17.reuse, 0x7772, RZ ;  /* 0x00007772111d7816 */ /* 0x044fe200000000ff */
[----:B------:R-:W1:Y:S01]  /*be90*/  LDCU UR14, c[0x0][0x398] ;  /* 0x00007300ff0e77ac */ /* 0x000e620008000800 */
[----:B------:R-:W-:Y:S01]  /*bea0*/  PRMT R27, R17, 0x7773, RZ ;  /* 0x00007773111b7816 */ /* 0x000fe200000000ff */
        /* <DEDUP_REMOVED lines=21> */
[----:B---3--:R-:W-:Y:S01]  /*c000*/  ISETP.LT.AND P5, PT, R155, UR12, !P2 ;  /* 0x0000000c9b007c0c */ /* 0x008fe2000d7a1270 */
[----:B------:R-:W-:Y:S01]  /*c010*/  VIADD R26, R154, 0x20 ;  /* 0x000000209a1a7836 */ /* 0x000fe20000000000 */
[----:B------:R-:W3:Y:S01]  /*c020*/  LDCU UR4, c[0x0][0x3b8] ;  /* 0x00007700ff0477ac */ /* 0x000ee20008000800 */
[----:B------:R5:W-:Y:S01]  /*c030*/  @P4 STG.E.U8 desc[UR6][R22.64], R27 ;  /* 0x0000001b16004986 */ /* 0x000be2000c101106 */
[----:B------:R-:W-:-:S02]  /*c040*/  ISETP.LT.AND P4, PT, R166, UR14, !P2 ;  /* 0x0000000ea6007c0c */ /* 0x000fc4000d781270 */
[C---:B------:R-:W-:Y:S01]  /*c050*/  IADD3 R20, P2, PT, R39.reuse, R2, RZ ;  /* 0x0000000227147210 */ /* 0x040fe20007f5e0ff */
[----:B------:R-:W2:Y:S04]  /*c060*/  LDCU UR12, c[0x0][0x398] ;  /* 0x00007300ff0c77ac */ /* 0x000ea80008000800 */
[----:B------:R-:W-:Y:S01]  /*c070*/  IMAD.X R21, R28, 0x1, R3, P2 ;  /* 0x000000011c157824 */ /* 0x000fe200010e0603 */
[----:B0-----:R-:W-:Y:S01]  /*c080*/  ISETP.GE.AND P2, PT, R26, UR10, PT ;  /* 0x0000000a1a007c0c */ /* 0x001fe2000bf46270 */
[----:B------:R-:W0:Y:S01]  /*c090*/  LDCU UR10, c[0x0][0x39c] ;  /* 0x00007380ff0a77ac */ /* 0x000e220008000800 */
[C---:B-1----:R-:W-:Y:S01]  /*c0a0*/  IADD3 R16, P6, PT, R39.reuse, R24, RZ ;  /* 0x0000001827107210 */ /* 0x042fe20007fde0ff */
[----:B----4-:R-:W-:Y:S01]  /*c0b0*/  VIADD R39, R39, UR8 ;  /* 0x0000000827277c36 */ /* 0x010fe20008000000 */
[C---:B------:R-:W-:Y:S01]  /*c0c0*/  PRMT R29, R18.reuse, 0x7772, RZ ;  /* 0x00007772121d7816 */ /* 0x040fe200000000ff */
[----:B------:R-:W1:Y:S01]  /*c0d0*/  LDCU UR14, c[0x0][0x398] ;  /* 0x00007300ff0e77ac */ /* 0x000e620008000800 */
[----:B-----5:R-:W-:Y:S01]  /*c0e0*/  PRMT R27, R18, 0x7773, RZ ;  /* 0x00007773121b7816 */ /* 0x020fe200000000ff */
[----:B------:R-:W-:Y:S01]  /*c0f0*/  IMAD.X R17, R28, 0x1, R25, P6 ;  /* 0x000000011c117824 */ /* 0x000fe200030e0619 */
[----:B------:R-:W-:Y:S01]  /*c100*/  SHF.R.S32.HI R26, RZ, 0x1f, R39 ;  /* 0x0000001fff1a7819 */ /* 0x000fe20000011427 */
[----:B------:R4:W-:Y:S01]  /*c110*/  @P5 STG.E.U8 desc[UR6][R20.64], R29 ;  /* 0x0000001d14005986 */ /* 0x0009e2000c101106 */
[----:B------:R-:W-:Y:S01]  /*c120*/  ISETP.LT.AND P5, PT, R155, UR16, !P3 ;  /* 0x000000109b007c0c */ /* 0x000fe2000dfa1270 */
[----:B------:R-:W-:Y:S01]  /*c130*/  VIADD R18, R154, 0x21 ;  /* 0x000000219a127836 */ /* 0x000fe20000000000 */
[----:B------:R-:W5:Y:S01]  /*c140*/  LDCU UR8, c[0x0][0x3b8] ;  /* 0x00007700ff0877ac */ /* 0x000f620008000800 */
[----:B------:R1:W-:Y:S01]  /*c150*/  @P4 STG.E.U8 desc[UR6][R16.64], R27 ;  /* 0x0000001b10004986 */ /* 0x0003e2000c101106 */
[----:B--2---:R-:W-:-:S02]  /*c160*/  ISETP.LT.AND P4, PT, R166, UR18, !P3 ;  /* 0x00000012a6007c0c */ /* 0x004fc4000df81270 */
[C---:B------:R-:W-:Y:S01]  /*c170*/  IADD3 R22, P3, PT, R39.reuse, R2, RZ ;  /* 0x0000000227167210 */ /* 0x040fe20007f7e0ff */
[----:B------:R-:W2:Y:S04]  /*c180*/  LDCU UR16, c[0x0][0x398] ;  /* 0x00007300ff1077ac */ /* 0x000ea80008000800 */
[----:B------:R-:W-:Y:S01]  /*c190*/  IMAD.X R23, R26, 0x1, R3, P3 ;  /* 0x000000011a177824 */ /* 0x000fe200018e0603 */
[----:B0-----:R-:W-:Y:S01]  /*c1a0*/  ISETP.GE.AND P3, PT, R18, UR10, PT ;  /* 0x0000000a12007c0c */ /* 0x001fe2000bf66270 */
[----:B------:R-:W0:Y:S01]  /*c1b0*/  LDCU UR10, c[0x0][0x39c] ;  /* 0x00007380ff0a77ac */ /* 0x000e220008000800 */
[C---:B----4-:R-:W-:Y:S01]  /*c1c0*/  IADD3 R20, P6, PT, R39.reuse, R24, RZ ;  /* 0x0000001827147210 */ /* 0x050fe20007fde0ff */
[----:B---3--:R-:W-:Y:S01]  /*c1d0*/  VIADD R39, R39, UR4 ;  /* 0x0000000427277c36 */ /* 0x008fe20008000000 */
[C---:B------:R-:W-:Y:S01]  /*c1e0*/  PRMT R29, R19.reuse, 0x7770, RZ ;  /* 0x00007770131d7816 */ /* 0x040fe200000000ff */
[----:B------:R-:W3:Y:S01]  /*c1f0*/  LDCU UR18, c[0x0][0x398] ;  /* 0x00007300ff1277ac */ /* 0x000ee20008000800 */
[----:B-1----:R-:W-:Y:S01]  /*c200*/  PRMT R27, R19, 0x7771, RZ ;  /* 0x00007771131b7816 */ /* 0x002fe200000000ff */
        /* <DEDUP_REMOVED lines=13> */
[C---:B-1----:R-:W-:Y:S01]  /*c2e0*/  IADD3 R22, P6, PT, R39.reuse, R24, RZ ;  /* 0x0000001827167210 */ /* 0x042fe20007fde0ff */
[----:B-----5:R-:W-:Y:S01]  /*c2f0*/  VIADD R39, R39, UR8 ;  /* 0x0000000827277c36 */ /* 0x020fe20008000000 */
        /* <DEDUP_REMOVED lines=16> */
[C---:B--2---:R-:W-:Y:S01]  /*c400*/  IADD3 R16, P6, PT, R39.reuse, R24, RZ ;  /* 0x0000001827107210 */ /* 0x044fe20007fde0ff */
[----:B----4-:R-:W-:Y:S01]  /*c410*/  VIADD R39, R39, UR4 ;  /* 0x0000000427277c36 */ /* 0x010fe20008000000 */
        /* <DEDUP_REMOVED lines=16> */
[C---:B-1----:R-:W-:Y:S01]  /*c520*/  IADD3 R18, P6, PT, R39.reuse, R24, RZ ;  /* 0x0000001827127210 */ /* 0x042fe20007fde0ff */
[----:B-----5:R-:W-:Y:S01]  /*c530*/  VIADD R39, R39, UR8 ;  /* 0x0000000827277c36 */ /* 0x020fe20008000000 */
[C---:B------:R-:W-:Y:S01]  /*c540*/  PRMT R27, R12.reuse, 0x7772, RZ ;  /* 0x000077720c1b7816 */ /* 0x040fe200000000ff */
[----:B------:R-:W1:Y:S01]  /*c550*/  LDCU UR14, c[0x0][0x398] ;  /* 0x00007300ff0e77ac */ /* 0x000e620008000800 */
[----:B--2---:R-:W-:Y:S01]  /*c560*/  PRMT R23, R12, 0x7773, RZ ;  /* 0x000077730c177816 */ /* 0x004fe200000000ff */
        /* <DEDUP_REMOVED lines=14> */
[----:B----4-:R-:W-:Y:S01]  /*c650*/  VIADD R39, R39, UR4 ;  /* 0x0000000427277c36 */ /* 0x010fe20008000000 */
[C---:B------:R-:W-:Y:S01]  /*c660*/  PRMT R27, R13.reuse, 0x7770, RZ ;  /* 0x000077700d1b7816 */ /* 0x040fe200000000ff */
[----:B------:R-:W2:Y:S01]  /*c670*/  LDCU UR18, c[0x0][0x398] ;  /* 0x00007300ff1277ac */ /* 0x000ea20008000800 */
        /* <DEDUP_REMOVED lines=10> */
[----:B------:R-:W1:Y:S01]  /*c720*/  LDCU UR12, c[0x0][0x398] ;  /* 0x00007300ff0c77ac */ /* 0x000e620008000800 */
[----:B----4-:R-:W-:-:S03]  /*c730*/  IADD3 R16, P6, PT, R39, R24, RZ ;  /* 0x0000001827107210 */ /* 0x010fc60007fde0ff */
[----:B------:R-:W-:Y:S01]  /*c740*/  IMAD.X R19, R22, 0x1, R3, P2 ;  /* 0x0000000116137824 */ /* 0x000fe200010e0603 */
[----:B0-----:R-:W-:Y:S01]  /*c750*/  ISETP.GE.AND P2, PT, R12, UR10, PT ;  /* 0x0000000a0c007c0c */ /* 0x001fe2000bf46270 */
[----:B------:R-:W0:Y:S01]  /*c760*/  LDCU UR10, c[0x0][0x39c] ;  /* 0x00007380ff0a77ac */ /* 0x000e220008000800 */
[C---:B--2---:R-:W-:Y:S01]  /*c770*/  PRMT R23, R13.reuse, 0x7772, RZ ;  /* 0x000077720d177816 */ /* 0x044fe200000000ff */
[----:B------:R-:W-:Y:S01]  /*c780*/  IMAD.X R17, R22, 0x1, R25, P6 ;  /* 0x0000000116117824 */ /* 0x000fe200030e0619 */
[----:B------:R-:W-:Y:S01]  /*c790*/  PRMT R21, R13, 0x7773, RZ ;  /* 0x000077730d157816 */ /* 0x000fe200000000ff */
[----:B---3--:R-:W-:Y:S01]  /*c7a0*/  VIADD R39, R39, UR8 ;  /* 0x0000000827277c36 */ /* 0x008fe20008000000 */
[----:B------:R-:W2:Y:S01]  /*c7b0*/  LDCU UR14, c[0x0][0x398] ;  /* 0x00007300ff0e77ac */ /* 0x000ea20008000800 */
[----:B------:R3:W-:Y:S01]  /*c7c0*/  @P5 STG.E.U8 desc[UR6][R18.64], R23 ;  /* 0x0000001712005986 */ /* 0x0007e2000c101106 */
[----:B------:R-:W-:Y:S01]  /*c7d0*/  ISETP.LT.AND P5, PT, R155, UR16, !P3 ;  /* 0x000000109b007c0c */ /* 0x000fe2000dfa1270 */
[----:B------:R-:W-:Y:S01]  /*c7e0*/  VIADD R20, R154, 0x27 ;  /* 0x000000279a147836 */ /* 0x000fe20000000000 */
[----:B------:R-:W-:Y:S01]  /*c7f0*/  SHF.R.S32.HI R22, RZ, 0x1f, R39 ;  /* 0x0000001fff167819 */ /* 0x000fe20000011427 */
[----:B------:R4:W-:Y:S01]  /*c800*/  @P4 STG.E.U8 desc[UR6][R16.64], R21 ;  /* 0x0000001510004986 */ /* 0x0009e2000c101106 */
[----:B------:R-:W-:Y:S01]  /*c810*/  ISETP.LT.AND P4, PT, R166, UR18, !P3 ;  /* 0x00000012a6007c0c */ /* 0x000fe2000df81270 */
[----:B------:R-:W2:Y:S01]  /*c820*/  LDCU UR8, c[0x0][0x3b8] ;  /* 0x00007700ff0877ac */ /* 0x000ea20008000800 */
[C---:B------:R-:W-:Y:S01]  /*c830*/  IADD3 R12, P3, PT, R39.reuse, R2, RZ ;  /* 0x00000002270c7210 */ /* 0x040fe20007f7e0ff */
[----:B------:R-:W2:Y:S01]  /*c840*/  LDCU UR16, c[0x0][0x398] ;  /* 0x00007300ff1077ac */ /* 0x000ea20008000800 */
[----:B---3--:R-:W-:-:S03]  /*c850*/  IADD3 R18, P6, PT, R39, R24, RZ ;  /* 0x0000001827127210 */ /* 0x008fc60007fde0ff */
[----:B------:R-:W-:Y:S01]  /*c860*/  IMAD.X R13, R22, 0x1, R3, P3 ;  /* 0x00000001160d7824 */ /* 0x000fe200018e0603 */
[C---:B------:R-:W-:Y:S01]  /*c870*/  PRMT R23, R14.reuse, 0x7770, RZ ;  /* 0x000077700e177816 */ /* 0x040fe200000000ff */
[----:B-----5:R-:W-:Y:S01]  /*c880*/  VIADD R39, R39, UR4 ;  /* 0x0000000427277c36 */ /* 0x020fe20008000000 */
[----:B----4-:R-:W-:Y:S01]  /*c890*/  PRMT R21, R14, 0x7771, RZ ;  /* 0x000077710e157816 */ /* 0x010fe200000000ff */
[----:B------:R-:W-:Y:S01]  /*c8a0*/  IMAD.X R19, R22, 0x1, R25, P6 ;  /* 0x0000000116137824 */ /* 0x000fe200030e0619 */
[----:B0-----:R-:W-:Y:S01]  /*c8b0*/  ISETP.GE.AND P3, PT, R20, UR10, PT ;  /* 0x0000000a14007c0c */ /* 0x001fe2000bf66270 */
[----:B------:R-:W0:Y:S01]  /*c8c0*/  LDCU UR10, c[0x0][0x39c] ;  /* 0x00007380ff0a77ac */ /* 0x000e220008000800 */
[----:B------:R3:W-:Y:S01]  /*c8d0*/  @P5 STG.E.U8 desc[UR6][R12.64], R23 ;  /* 0x000000170c005986 */ /* 0x0007e2000c101106 */
[----:B-1----:R-:W-:Y:S01]  /*c8e0*/  ISETP.LT.AND P5, PT, R155, UR12, !P1 ;  /* 0x0000000c9b007c0c */ /* 0x002fe2000cfa1270 */
[----:B------:R-:W-:Y:S01]  /*c8f0*/  VIADD R20, R154, 0x28 ;  /* 0x000000289a147836 */ /* 0x000fe20000000000 */
[----:B------:R-:W1:Y:S01]  /*c900*/  LDCU UR18, c[0x0][0x398] ;  /* 0x00007300ff1277ac */ /* 0x000e620008000800 */
[----:B------:R4:W-:Y:S01]  /*c910*/  @P4 STG.E.U8 desc[UR6][R18.64], R21 ;  /* 0x0000001512004986 */ /* 0x0009e2000c101106 */
[----:B--2---:R-:W-:-:S02]  /*c920*/  ISETP.LT.AND P4, PT, R166, UR14, !P1 ;  /* 0x0000000ea6007c0c */ /* 0x004fc4000cf81270 */
[----:B------:R-:W-:Y:S01]  /*c930*/  SHF.R.S32.HI R22, RZ, 0x1f, R39 ;  /* 0x0000001fff167819 */ /* 0x000fe20000011427 */
[----:B------:R-:W2:Y:S01]  /*c940*/  LDCU UR4, c[0x0][0x3b8] ;  /* 0x00007700ff0477ac */ /* 0x000ea20008000800 */
[C---:B------:R-:W-:Y:S02]  /*c950*/  IADD3 R16, P1, PT, R39.reuse, R2, RZ ;  /* 0x0000000227107210 */ /* 0x040fe40007f3e0ff */
[C---:B---3--:R-:W-:Y:S01]  /*c960*/  IADD3 R12, P6, PT, R39.reuse, R24, RZ ;  /* 0x00000018270c7210 */ /* 0x048fe20007fde0ff */
[----:B------:R-:W3:Y:S02]  /*c970*/  LDCU UR14, c[0x0][0x398] ;  /* 0x00007300ff0e77ac */ /* 0x000ee40008000800 */
[----:B------:R-:W-:Y:S01]  /*c980*/  IMAD.X R17, R22, 0x1, R3, P1 ;  /* 0x0000000116117824 */ /* 0x000fe200008e0603 */
[C---:B------:R-:W-:Y:S01]  /*c990*/  PRMT R23, R14.reuse, 0x7772, RZ ;  /* 0x000077720e177816 */ /* 0x040fe200000000ff */
[----:B------:R-:W-:Y:S01]  /*c9a0*/  VIADD R39, R39, UR8 ;  /* 0x0000000827277c36 */ /* 0x000fe20008000000 */
[----:B----4-:R-:W-:Y:S01]  /*c9b0*/  PRMT R21, R14, 0x7773, RZ ;  /* 0x000077730e157816 */ /* 0x010fe200000000ff */
[----:B------:R-:W-:Y:S01]  /*c9c0*/  IMAD.X R13, R22, 0x1, R25, P6 ;  /* 0x00000001160d7824 */ /* 0x000fe200030e0619 */
[----:B------:R-:W4:Y:S01]  /*c9d0*/  LDCU UR12, c[0x0][0x39c] ;  /* 0x00007380ff0c77ac */ /* 0x000f220008000800 */
[----:B------:R5:W-:Y:S01]  /*c9e0*/  @P5 STG.E.U8 desc[UR6][R16.64], R23 ;  /* 0x0000001710005986 */ /* 0x000be2000c101106 */
[----:B------:R-:W-:Y:S01]  /*c9f0*/  ISETP.LT.AND P5, PT, R155, UR16, !P2 ;  /* 0x000000109b007c0c */ /* 0x000fe2000d7a1270 */
[----:B------:R-:W-:Y:S01]  /*ca00*/  VIADD R14, R154, 0x29 ;  /* 0x000000299a0e7836 */ /* 0x000fe20000000000 */
[----:B0-----:R-:W-:Y:S01]  /*ca10*/  ISETP.GE.AND P1, PT, R20, UR10, PT ;  /* 0x0000000a14007c0c */ /* 0x001fe2000bf26270 */
[----:B------:R0:W-:Y:S01]  /*ca20*/  @P4 STG.E.U8 desc[UR6][R12.64], R21 ;  /* 0x000000150c004986 */ /* 0x0001e2000c101106 */
[----:B-1----:R-:W-:Y:S01]  /*ca30*/  ISETP.LT.AND P2, PT, R166, UR18, !P2 ;  /* 0x00000012a6007c0c */ /* 0x002fe2000d741270 */
[----:B------:R-:W1:Y:S01]  /*ca40*/  LDCU UR16, c[0x0][0x398] ;  /* 0x00007300ff1077ac */ /* 0x000e620008000800 */
[----:B------:R-:W-:-:S02]  /*ca50*/  SHF.R.S32.HI R20, RZ, 0x1f, R39 ;  /* 0x0000001fff147819 */ /* 0x000fc40000011427 */
[C---:B------:R-:W-:Y:S01]  /*ca60*/  IADD3 R18, P4, PT, R39.reuse, R2, RZ ;  /* 0x0000000227127210 */ /* 0x040fe20007f9e0ff */
[----:B------:R-:W1:Y:S01]  /*ca70*/  LDCU UR10, c[0x0][0x39c] ;  /* 0x00007380ff0a77ac */ /* 0x000e620008000800 */
[C---:B-----5:R-:W-:Y:S01]  /*ca80*/  IADD3 R16, P6, PT, R39.reuse, R24, RZ ;  /* 0x0000001827107210 */ /* 0x060fe20007fde0ff */
[----:B--2---:R-:W-:Y:S01]  /*ca90*/  VIADD R39, R39, UR4 ;  /* 0x0000000427277c36 */ /* 0x004fe20008000000 */
[----:B------:R-:W2:Y:S01]  /*caa0*/  LDCU UR8, c[0x0][0x3b8] ;  /* 0x00007700ff0877ac */ /* 0x000ea20008000800 */
[C---:B------:R-:W-:Y:S01]  /*cab0*/  IMAD.X R19, R20.reuse, 0x1, R3, P4 ;  /* 0x0000000114137824 */ /* 0x040fe200020e0603 */
[C---:B------:R-:W-:Y:S01]  /*cac0*/  PRMT R23, R15.reuse, 0x7770, RZ ;  /* 0x000077700f177816 */ /* 0x040fe200000000ff */
[----:B------:R-:W-:Y:S01]  /*cad0*/  IMAD.X R17, R20, 0x1, R25, P6 ;  /* 0x0000000114117824 */ /* 0x000fe200030e0619 */
[----:B0-----:R-:W-:Y:S01]  /*cae0*/  PRMT R21, R15, 0x7771, RZ ;  /* 0x000077710f157816 */ /* 0x001fe200000000ff */
[----:B------:R-:W0:Y:S01]  /*caf0*/  LDCU UR18, c[0x0][0x398] ;  /* 0x00007300ff1277ac */ /* 0x000e220008000800 */
[----:B------:R-:W-:Y:S01]  /*cb00*/  VIADD R13, R154, 0x2a ;  /* 0x0000002a9a0d7836 */ /* 0x000fe20000000000 */
[----:B------:R-:W-:Y:S01]  /*cb10*/  @P5 STG.E.U8 desc[UR6][R18.64], R23 ;  /* 0x0000001712005986 */ /* 0x000fe2000c101106 */
[----:B---3--:R-:W-:Y:S01]  /*cb20*/  ISETP.LT.AND P5, PT, R155, UR14, !P3 ;  /* 0x0000000e9b007c0c */ /* 0x008fe2000dfa1270 */
[----:B------:R-:W3:Y:S01]  /*cb30*/  LDCU UR14, c[0x0][0x398] ;  /* 0x00007300ff0e77ac */ /* 0x000ee20008000800 */
[----:B------:R-:W-:Y:S01]  /*cb40*/  SHF.R.S32.HI R20, RZ, 0x1f, R39 ;  /* 0x0000001fff147819 */ /* 0x000fe20000011427 */
[----:B------:R5:W-:Y:S01]  /*cb50*/  @P2 STG.E.U8 desc[UR6][R16.64], R21 ;  /* 0x0000001510002986 */ /* 0x000be2000c101106 */
[----:B----4-:R-:W-:Y:S01]  /*cb60*/  ISETP.GE.AND P2, PT, R13, UR12, PT ;  /* 0x0000000c0d007c0c */ /* 0x010fe2000bf46270 */
[----:B------:R-:W4:Y:S01]  /*cb70*/  LDCU UR12, c[0x0][0x39c] ;  /* 0x00007380ff0c77ac */ /* 0x000f220008000800 */
[----:B------:R-:W-:-:S02]  /*cb80*/  IADD3 R12, P6, PT, R39, R2, RZ ;  /* 0x00000002270c7210 */ /* 0x000fc40007fde0ff */
[----:B-1----:R-:W-:Y:S01]  /*cb90*/  ISETP.LT.AND P3, PT, R166, UR16, !P3 ;  /* 0x00000010a6007c0c */ /* 0x002fe2000df61270 */
[----:B------:R-:W1:Y:S01]  /*cba0*/  LDCU UR16, c[0x0][0x398] ;  /* 0x00007300ff1077ac */ /* 0x000e620008000800 */
[----:B------:R-:W-:Y:S01]  /*cbb0*/  ISETP.GE.AND P4, PT, R14, UR10, PT ;  /* 0x0000000a0e007c0c */ /* 0x000fe2000bf86270 */
[----:B------:R-:W-:Y:S01]  /*cbc0*/  IMAD.X R13, R20, 0x1, R3, P6 ;  /* 0x00000001140d7824 */ /* 0x000fe200030e0603 */
[C---:B------:R-:W-:Y:S01]  /*cbd0*/  IADD3 R14, P6, PT, R39.reuse, R24, RZ ;  /* 0x00000018270e7210 */ /* 0x040fe20007fde0ff */
[----:B------:R-:W1:Y:S01]  /*cbe0*/  LDCU UR10, c[0x0][0x3b8] ;  /* 0x00007700ff0a77ac */ /* 0x000e620008000800 */
[----:B--2---:R-:W-:Y:S01]  /*cbf0*/  VIADD R39, R39, UR8 ;  /* 0x0000000827277c36 */ /* 0x004fe20008000000 */
[C---:B-----5:R-:W-:Y:S01]  /*cc00*/  PRMT R21, R15.reuse, 0x7772, RZ ;  /* 0x000077720f157816 */ /* 0x060fe200000000ff */
[----:B------:R-:W-:Y:S01]  /*cc10*/  VIADD R18, R154, 0x2b ;  /* 0x0000002b9a127836 */ /* 0x000fe20000000000 */
[----:B------:R-:W-:Y:S01]  /*cc20*/  PRMT R19, R15, 0x7773, RZ ;  /* 0x000077730f137816 */ /* 0x000fe200000000ff */
[----:B------:R-:W-:Y:S01]  /*cc30*/  IMAD.X R15, R20, 0x1, R25, P6 ;  /* 0x00000001140f7824 */ /* 0x000fe200030e0619 */
[----:B------:R-:W-:Y:S01]  /*cc40*/  SHF.R.S32.HI R20, RZ, 0x1f, R39 ;  /* 0x0000001fff147819 */ /* 0x000fe20000011427 */
[----:B------:R2:W-:Y:S01]  /*cc50*/  @P5 STG.E.U8 desc[UR6][R12.64], R21 ;  /* 0x000000150c005986 */ /* 0x0005e2000c101106 */
[----:B0-----:R-:W-:Y:S01]  /*cc60*/  ISETP.LT.AND P5, PT, R155, UR18, !P1 ;  /* 0x000000129b007c0c */ /* 0x001fe2000cfa1270 */
[----:B------:R-:W0:Y:S01]  /*cc70*/  LDCU UR4, c[0x0][0x3b8] ;  /* 0x00007700ff0477ac */ /* 0x000e220008000800 */
[----:B------:R-:W-:Y:S01]  /*cc80*/  IADD3 R16, P6, PT, R39, R2, RZ ;  /* 0x0000000227107210 */ /* 0x000fe20007fde0ff */
[----:B------:R5:W-:Y:S01]  /*cc90*/  @P3 STG.E.U8 desc[UR6][R14.64], R19 ;  /* 0x000000130e003986 */ /* 0x000be2000c101106 */
[----:B----4-:R-:W-:Y:S01]  /*cca0*/  ISETP.GE.AND P3, PT, R18, UR12, PT ;  /* 0x0000000c12007c0c */ /* 0x010fe2000bf66270 */
[----:B------:R-:W4:Y:S01]  /*ccb0*/  LDCU UR12, c[0x0][0x39c] ;  /* 0x00007380ff0c77ac */ /* 0x000f220008000800 */
[----:B---3--:R-:W-:Y:S01]  /*ccc0*/  ISETP.LT.AND P1, PT, R166, UR14, !P1 ;  /* 0x0000000ea6007c0c */ /* 0x008fe2000cf21270 */
[----:B------:R-:W-:Y:S01]  /*ccd0*/  IMAD.X R17, R20, 0x1, R3, P6 ;  /* 0x0000000114117824 */ /* 0x000fe200030e0603 */
[----:B-1----:R-:W-:Y:S01]  /*cce0*/  ISETP.LT.AND P6, PT, R155, UR16, !P4 ;  /* 0x000000109b007c0c */ /* 0x002fe2000e7c1270 */
[----:B------:R-:W1:Y:S01]  /*ccf0*/  LDCU UR18, c[0x0][0x398] ;  /* 0x00007300ff1277ac */ /* 0x000e620008000800 */
[----:B------:R-:W-:-:S02]  /*cd00*/  PRMT R23, R6, 0x7773, RZ ;  /* 0x0000777306177816 */ /* 0x000fc400000000ff */
[C---:B--2---:R-:W-:Y:S01]  /*cd10*/  PRMT R21, R8.reuse, 0x7770, RZ ;  /* 0x0000777008157816 */ /* 0x044fe200000000ff */
[----:B------:R-:W2:Y:S01]  /*cd20*/  LDCU UR8, c[0x0][0x3b8] ;  /* 0x00007700ff0877ac */ /* 0x000ea20008000800 */
[----:B-----5:R-:W-:-:S03]  /*cd30*/  PRMT R19, R8, 0x7771, RZ ;  /* 0x0000777108137816 */ /* 0x020fc600000000ff */
[----:B------:R3:W-:Y:S01]  /*cd40*/  @P5 STG.E.U8 desc[UR6][R16.64], R21 ;  /* 0x0000001510005986 */ /* 0x0007e2000c101106 */
[C---:B------:R-:W-:Y:S01]  /*cd50*/  IADD3 R12, P5, PT, R39.reuse, R24, RZ ;  /* 0x00000018270c7210 */ /* 0x040fe20007fbe0ff */
[----:B------:R-:W-:Y:S01]  /*cd60*/  VIADD R39, R39, UR10 ;  /* 0x0000000a27277c36 */ /* 0x000fe20008000000 */
[----:B------:R-:W5:Y:S03]  /*cd70*/  LDCU UR14, c[0x0][0x398] ;  /* 0x00007300ff0e77ac */ /* 0x000f660008000800 */
[----:B------:R-:W-:Y:S01]  /*cd80*/  IMAD.X R13, R20, 0x1, R25, P5 ;  /* 0x00000001140d7824 */ /* 0x000fe200028e0619 */
[----:B------:R-:W-:Y:S01]  /*cd90*/  SHF.R.S32.HI R18, RZ, 0x1f, R39 ;  /* 0x0000001fff127819 */ /* 0x000fe20000011427 */
[----:B------:R-:W2:Y:S01]  /*cda0*/  LDCU UR16, c[0x0][0x398] ;  /* 0x00007300ff1077ac */ /* 0x000ea20008000800 */
[----:B------:R-:W-:Y:S02]  /*cdb0*/  IADD3 R14, P5, PT, R39, R2, RZ ;  /* 0x00000002270e7210 */ /* 0x000fe40007fbe0ff */
[----:B------:R5:W-:Y:S01]  /*cdc0*/  @P1 STG.E.U8 desc[UR6][R12.64], R19 ;  /* 0x000000130c001986 */ /* 0x000be2000c101106 */
[----:B---3--:R-:W-:Y:S01]  /*cdd0*/  VIADD R16, R154, 0x2c ;  /* 0x0000002c9a107836 */ /* 0x008fe20000000000 */
[----:B------:R-:W-:Y:S01]  /*cde0*/  PRMT R21, R8, 0x7772, RZ ;  /* 0x0000777208157816 */ /* 0x000fe200000000ff */
[----:B------:R-:W-:Y:S01]  /*cdf0*/  IMAD.X R15, R18, 0x1, R3, P5 ;  /* 0x00000001120f7824 */ /* 0x000fe200028e0603 */
[----:B-1----:R-:W-:Y:S01]  /*ce00*/  ISETP.LT.AND P4, PT, R166, UR18, !P4 ;  /* 0x00000012a6007c0c */ /* 0x002fe2000e781270 */
[----:B------:R-:W1:Y:S01]  /*ce10*/  LDCU UR18, c[0x0][0x398] ;  /* 0x00007300ff1277ac */ /* 0x000e620008000800 */
[----:B----4-:R-:W-:-:S02]  /*ce20*/  ISETP.GE.AND P5, PT, R16, UR12, PT ;  /* 0x0000000c10007c0c */ /* 0x010fc4000bfa6270 */
[C---:B------:R-:W-:Y:S01]  /*ce30*/  IADD3 R16, P1, PT, R39.reuse, R24, RZ ;  /* 0x0000001827107210 */ /* 0x040fe20007f3e0ff */
[----:B------:R-:W3:Y:S01]  /*ce40*/  LDCU UR12, c[0x0][0x39c] ;  /* 0x00007380ff0c77ac */ /* 0x000ee20008000800 */
[----:B0-----:R-:W-:Y:S01]  /*ce50*/  VIADD R39, R39, UR4 ;  /* 0x0000000427277c36 */ /* 0x001fe20008000000 */
[----:B------:R0:W-:Y:S01]  /*ce60*/  @P6 STG.E.U8 desc[UR6][R14.64], R21 ;  /* 0x000000150e006986 */ /* 0x0001e2000c101106 */
[----:B-----5:R-:W-:Y:S01]  /*ce70*/  PRMT R19, R8, 0x7773, RZ ;  /* 0x0000777308137816 */ /* 0x020fe200000000ff */
[----:B------:R-:W-:Y:S01]  /*ce80*/  IMAD.X R17, R18, 0x1, R25, P1 ;  /* 0x0000000112117824 */ /* 0x000fe200008e0619 */
[----:B------:R-:W-:Y:S01]  /*ce90*/  ISETP.LT.AND P6, PT, R155, UR20, !P2 ;  /* 0x000000149b007c0c */ /* 0x000fe2000d7c1270 */
[----:B------:R-:W-:Y:S01]  /*cea0*/  VIADD R8, R154, 0x2d ;  /* 0x0000002d9a087836 */ /* 0x000fe20000000000 */
[----:B------:R-:W-:Y:S01]  /*ceb0*/  SHF.R.S32.HI R18, RZ, 0x1f, R39 ;  /* 0x0000001fff127819 */ /* 0x000fe20000011427 */
[----:B------:R-:W4:Y:S01]  /*cec0*/  LDCU UR10, c[0x0][0x3b8] ;  /* 0x00007700ff0a77ac */ /* 0x000f220008000800 */
[----:B------:R-:W-:Y:S01]  /*ced0*/  IADD3 R12, P1, PT, R39, R2, RZ ;  /* 0x00000002270c7210 */ /* 0x000fe20007f3e0ff */
[----:B------:R5:W-:Y:S01]  /*cee0*/  @P4 STG.E.U8 desc[UR6][R16.64], R19 ;  /* 0x0000001310004986 */ /* 0x000be2000c101106 */
[----:B------:R-:W-:Y:S01]  /*cef0*/  ISETP.LT.AND P2, PT, R166, UR14, !P2 ;  /* 0x0000000ea6007c0c */ /* 0x000fe2000d741270 */
[----:B------:R-:W1:Y:S02]  /*cf00*/  LDCU UR20, c[0x0][0x398] ;  /* 0x00007300ff1477ac */ /* 0x000e640008000800 */
[----:B------:R-:W-:Y:S01]  /*cf10*/  IMAD.X R13, R18, 0x1, R3, P1 ;  /* 0x00000001120d7824 */ /* 0x000fe200008e0603 */
[----:B0-----:R-:W-:Y:S01]  /*cf20*/  PRMT R21, R9, 0x7770, RZ ;  /* 0x0000777009157816 */ /* 0x001fe200000000ff */
[----:B------:R-:W0:Y:S01]  /*cf30*/  LDCU UR4, c[0x0][0x3b8] ;  /* 0x00007700ff0477ac */ /* 0x000e220008000800 */
[C---:B------:R-:W-:Y:S01]  /*cf40*/  IADD3 R14, P4, PT, R39.reuse, R24, RZ ;  /* 0x00000018270e7210 */ /* 0x040fe20007f9e0ff */
[----:B--2---:R-:W-:Y:S01]  /*cf50*/  VIADD R39, R39, UR8 ;  /* 0x0000000827277c36 */ /* 0x004fe20008000000 */
[----:B---3--:R-:W-:Y:S01]  /*cf60*/  ISETP.GE.AND P1, PT, R8, UR12, PT ;  /* 0x0000000c08007c0c */ /* 0x008fe2000bf26270 */
[----:B------:R-:W2:Y:S01]  /*cf70*/  LDCU UR12, c[0x0][0x39c] ;  /* 0x00007380ff0c77ac */ /* 0x000ea20008000800 */
[----:B------:R3:W-:Y:S01]  /*cf80*/  @P6 STG.E.U8 desc[UR6][R12.64], R21 ;  /* 0x000000150c006986 */ /* 0x0007e2000c101106 */
[----:B------:R-:W-:Y:S01]  /*cf90*/  IMAD.X R15, R18, 0x1, R25, P4 ;  /* 0x00000001120f7824 */ /* 0x000fe200020e0619 */
[----:B------:R-:W-:Y:S01]  /*cfa0*/  ISETP.LT.AND P6, PT, R155, UR16, !P3 ;  /* 0x000000109b007c0c */ /* 0x000fe2000dfc1270 */
[----:B------:R-:W-:Y:S01]  /*cfb0*/  VIADD R8, R154, 0x2e ;  /* 0x0000002e9a087836 */ /* 0x000fe20000000000 */
[----:B------:R-:W-:Y:S01]  /*cfc0*/  SHF.R.S32.HI R18, RZ, 0x1f, R39 ;  /* 0x0000001fff127819 */ /* 0x000fe20000011427 */
[----:B------:R-:W0:Y:S01]  /*cfd0*/  LDCU UR14, c[0x0][0x398] ;  /* 0x00007300ff0e77ac */ /* 0x000e220008000800 */
[----:B-----5:R-:W-:-:S02]  /*cfe0*/  IADD3 R16, P4, PT, R39, R2, RZ ;  /* 0x0000000227107210 */ /* 0x020fc40007f9e0ff */
[C---:B------:R-:W-:Y:S01]  /*cff0*/  PRMT R19, R9.reuse, 0x7771, RZ ;  /* 0x0000777109137816 */ /* 0x040fe200000000ff */
[----:B------:R-:W5:Y:S01]  /*d000*/  LDCU UR16, c[0x0][0x398] ;  /* 0x00007300ff1077ac */ /* 0x000f620008000800 */
[----:B-1----:R-:W-:Y:S01]  /*d010*/  ISETP.LT.AND P3, PT, R166, UR18, !P3 ;  /* 0x00000012a6007c0c */ /* 0x002fe2000df61270 */
[----:B------:R-:W-:Y:S01]  /*d020*/  IMAD.X R17, R18, 0x1, R3, P4 ;  /* 0x0000000112117824 */ /* 0x000fe200020e0603 */
[----:B---3--:R-:W-:Y:S01]  /*d030*/  PRMT R21, R9, 0x7772, RZ ;  /* 0x0000777209157816 */ /* 0x008fe200000000ff */
[----:B------:R1:W-:Y:S01]  /*d040*/  @P2 STG.E.U8 desc[UR6][R14.64], R19 ;  /* 0x000000130e002986 */ /* 0x0003e2000c101106 */
[----:B------:R-:W-:Y:S01]  /*d050*/  ISETP.LT.AND P2, PT, R155, UR20, !P5 ;  /* 0x000000149b007c0c */ /* 0x000fe2000ef41270 */
[----:B------:R-:W3:Y:S01]  /*d060*/  LDCU UR8, c[0x0][0x3b8] ;  /* 0x00007700ff0877ac */ /* 0x000ee20008000800 */
[----:B--2---:R-:W-:Y:S01]  /*d070*/  ISETP.GE.AND P4, PT, R8, UR12, PT ;  /* 0x0000000c08007c0c */ /* 0x004fe2000bf86270 */
[----:B------:R2:W-:Y:S01]  /*d080*/  @P6 STG.E.U8 desc[UR6][R16.64], R21 ;  /* 0x0000001510006986 */ /* 0x0005e2000c101106 */
[----:B------:R-:W3:Y:S01]  /*d090*/  LDCU UR12, c[0x0][0x39c] ;  /* 0x00007380ff0c77ac */ /* 0x000ee20008000800 */
[C---:B------:R-:W-:Y:S01]  /*d0a0*/  IADD3 R12, P6, PT, R39.reuse, R24, RZ ;  /* 0x00000018270c7210 */ /* 0x040fe20007fde0ff */
[----:B----4-:R-:W-:Y:S01]  /*d0b0*/  VIADD R39, R39, UR10 ;  /* 0x0000000a27277c36 */ /* 0x010fe20008000000 */
[----:B0-----:R-:W-:Y:S01]  /*d0c0*/  ISETP.LT.AND P5, PT, R166, UR14, !P5 ;  /* 0x0000000ea6007c0c */ /* 0x001fe2000efa1270 */
[----:B------:R-:W0:Y:S02]  /*d0d0*/  LDCU UR18, c[0x0][0x398] ;  /* 0x00007300ff1277ac */ /* 0x000e240008000800 */
[----:B------:R-:W-:Y:S01]  /*d0e0*/  IMAD.X R13, R18, 0x1, R25, P6 ;  /* 0x00000001120d7824 */ /* 0x000fe200030e0619 */
[----:B-1----:R-:W-:Y:S01]  /*d0f0*/  PRMT R19, R9, 0x7773, RZ ;  /* 0x0000777309137816 */ /* 0x002fe200000000ff */
[----:B------:R-:W-:Y:S01]  /*d100*/  VIADD R14, R154, 0x2f ;  /* 0x0000002f9a0e7836 */ /* 0x000fe20000000000 */
[----:B------:R-:W-:Y:S01]  /*d110*/  SHF.R.S32.HI R18, RZ, 0x1f, R39 ;  /* 0x0000001fff127819 */ /* 0x000fe20000011427 */
[----:B------:R-:W1:Y:S01]  /*d120*/  LDCU UR20, c[0x0][0x398] ;  /* 0x00007300ff1477ac */ /* 0x000e620008000800 */
[----:B------:R-:W-:Y:S01]  /*d130*/  IADD3 R8, P6, PT, R39, R2, RZ ;  /* 0x0000000227087210 */ /* 0x000fe20007fde0ff */
[----:B------:R4:W-:Y:S01]  /*d140*/  @P3 STG.E.U8 desc[UR6][R12.64], R19 ;  /* 0x000000130c003986 */ /* 0x0009e2000c101106 */
[----:B--2---:R-:W-:Y:S01]  /*d150*/  PRMT R17, R10, 0x7770, RZ ;  /* 0x000077700a117816 */ /* 0x004fe200000000ff */
[----:B------:R-:W2:Y:S01]  /*d160*/  LDCU UR10, c[0x0][0x3b8] ;  /* 0x00007700ff0a77ac */ /* 0x000ea20008000800 */
[----:B------:R-:W-:Y:S01]  /*d170*/  PRMT R21, R11, 0x7771, RZ ;  /* 0x000077710b157816 */ /* 0x000fe200000000ff */
[----:B------:R-:W-:Y:S01]  /*d180*/  IMAD.X R9, R18, 0x1, R3, P6 ;  /* 0x0000000112097824 */ /* 0x000fe200030e0603 */
[----:B-----5:R-:W-:Y:S01]  /*d190*/  ISETP.LT.AND P6, PT, R155, UR16, !P1 ;  /* 0x000000109b007c0c */ /* 0x020fe2000cfc1270 */
[----:B------:R-:W5:Y:S01]  /*d1a0*/  LDCU UR14, c[0x0][0x398] ;  /* 0x00007300ff0e77ac */ /* 0x000f620008000800 */
[----:B---3--:R-:W-:-:S02]  /*d1b0*/  ISETP.GE.AND P3, PT, R14, UR12, PT ;  /* 0x0000000c0e007c0c */ /* 0x008fc4000bf66270 */
[----:B------:R3:W-:Y:S01]  /*d1c0*/  @P2 STG.E.U8 desc[UR6][R8.64], R17 ;  /* 0x0000001108002986 */ /* 0x0007e2000c101106 */
[----:B------:R-:W1:Y:S01]  /*d1d0*/  LDCU UR12, c[0x0][0x39c] ;  /* 0x00007380ff0c77ac */ /* 0x000e620008000800 */
[C---:B------:R-:W-:Y:S01]  /*d1e0*/  IADD3 R14, P2, PT, R39.reuse, R24, RZ ;  /* 0x00000018270e7210 */ /* 0x040fe20007f5e0ff */
[----:B------:R-:W-:Y:S01]  /*d1f0*/  VIADD R39, R39, UR4 ;  /* 0x0000000427277c36 */ /* 0x000fe20008000000 */
[----:B----4-:R-:W-:Y:S01]  /*d200*/  PRMT R19, R10, 0x7771, RZ ;  /* 0x000077710a137816 */ /* 0x010fe200000000ff */
[----:B------:R-:W4:Y:S01]  /*d210*/  LDCU UR16, c[0x0][0x398] ;  /* 0x00007300ff1077ac */ /* 0x000f220008000800 */
[----:B0-----:R-:W-:Y:S01]  /*d220*/  ISETP.LT.AND P1, PT, R166, UR18, !P1 ;  /* 0x00000012a6007c0c */ /* 0x001fe2000cf21270 */
[----:B------:R-:W-:Y:S01]  /*d230*/  IMAD.X R15, R18, 0x1, R25, P2 ;  /* 0x00000001120f7824 */ /* 0x000fe200010e0619 */
[----:B------:R-:W-:Y:S01]  /*d240*/  SHF.R.S32.HI R16, RZ, 0x1f, R39 ;  /* 0x0000001fff107819 */ /* 0x000fe20000011427 */
[----:B------:R-:W0:Y:S01]  /*d250*/  LDCU UR18, c[0x0][0x398] ;  /* 0x00007300ff1277ac */ /* 0x000e220008000800 */
[----:B------:R-:W-:Y:S01]  /*d260*/  IADD3 R12, P2, PT, R39, R2, RZ ;  /* 0x00000002270c7210 */ /* 0x000fe20007f5e0ff */
[----:B---3--:R-:W-:Y:S01]  /*d270*/  VIADD R8, R154, 0x30 ;  /* 0x000000309a087836 */ /* 0x008fe20000000000 */
[----:B------:R3:W-:Y:S01]  /*d280*/  @P5 STG.E.U8 desc[UR6][R14.64], R19 ;  /* 0x000000130e005986 */ /* 0x0007e2000c101106 */
[----:B------:R-:W-:-:S02]  /*d290*/  PRMT R17, R10, 0x7772, RZ ;  /* 0x000077720a117816 */ /* 0x000fc400000000ff */
[----:B------:R-:W-:Y:S01]  /*d2a0*/  IMAD.X R13, R16, 0x1, R3, P2 ;  /* 0x00000001100d7824 */ /* 0x000fe200010e0603 */
[----:B------:R-:W0:Y:S01]  /*d2b0*/  LDCU UR4, c[0x0][0x3b8] ;  /* 0x00007700ff0477ac */ /* 0x000e220008000800 */
[----:B-1----:R-:W-:Y:S01]  /*d2c0*/  ISETP.GE.AND P2, PT, R8, UR12, PT ;  /* 0x0000000c08007c0c */ /* 0x002fe2000bf46270 */
[----:B------:R-:W1:Y:S01]  /*d2d0*/  LDCU UR12, c[0x0][0x39c] ;  /* 0x00007380ff0c77ac */ /* 0x000e620008000800 */
[C---:B------:R-:W-:Y:S01]  /*d2e0*/  IADD3 R8, P5, PT, R39.reuse, R24, RZ ;  /* 0x0000001827087210 */ /* 0x040fe20007fbe0ff */
[----:B------:R-:W-:Y:S01]  /*d2f0*/  VIADD R39, R39, UR8 ;  /* 0x0000000827277c36 */ /* 0x000fe20008000000 */
[----:B------:R0:W-:Y:S01]  /*d300*/  @P6 STG.E.U8 desc[UR6][R12.64], R17 ;  /* 0x000000110c006986 */ /* 0x0001e2000c101106 */
[----:B------:R-:W-:Y:S01]  /*d310*/  ISETP.LT.AND P6, PT, R155, UR20, !P4 ;  /* 0x000000149b007c0c */ /* 0x000fe2000e7c1270 */
[----:B------:R-:W4:Y:S01]  /*d320*/  LDCU UR20, c[0x0][0x398] ;  /* 0x00007300ff1477ac */ /* 0x000f220008000800 */
[----:B------:R-:W-:Y:S01]  /*d330*/  IMAD.X R9, R16, 0x1, R25, P5 ;  /* 0x0000000110097824 */ /* 0x000fe200028e0619 */
[----:B---3--:R-:W-:Y:S01]  /*d340*/  PRMT R19, R10, 0x7773, RZ ;  /* 0x000077730a137816 */ /* 0x008fe200000000ff */
[----:B------:R-:W-:Y:S01]  /*d350*/  VIADD R10, R154, 0x31 ;  /* 0x000000319a0a7836 */ /* 0x000fe20000000000 */
[----:B------:R-:W-:Y:S01]  /*d360*/  SHF.R.S32.HI R16, RZ, 0x1f, R39 ;  /* 0x0000001fff107819 */ /* 0x000fe20000011427 */
[----:B------:R-:W3:Y:S01]  /*d370*/  LDCU UR8, c[0x0][0x3b8] ;  /* 0x00007700ff0877ac */ /* 0x000ee20008000800 */
[----:B------:R-:W-:Y:S01]  /*d380*/  IADD3 R14, P5, PT, R39, R2, RZ ;  /* 0x00000002270e7210 */ /* 0x000fe20007fbe0ff */
[----:B------:R3:W-:Y:S01]  /*d390*/  @P1 STG.E.U8 desc[UR6][R8.64], R19 ;  /* 0x0000001308001986 */ /* 0x0007e2000c101106 */
[----:B-----5:R-:W-:Y:S01]  /*d3a0*/  ISETP.LT.AND P4, PT, R166, UR14, !P4 ;  /* 0x0000000ea6007c0c */ /* 0x020fe2000e781270 */
[----:B------:R-:W5:Y:S01]  /*d3b0*/  LDCU UR14, c[0x0][0x398] ;  /* 0x00007300ff0e77ac */ /* 0x000f620008000800 */
[----:B0-----:R-:W-:Y:S01]  /*d3c0*/  PRMT R17, R11, 0x7770, RZ ;  /* 0x000077700b117816 */ /* 0x001fe200000000ff */
[----:B------:R-:W-:Y:S01]  /*d3d0*/  IMAD.X R15, R16, 0x1, R3, P5 ;  /* 0x00000001100f7824 */ /* 0x000fe200028e0603 */
[C---:B------:R-:W-:Y:S01]  /*d3e0*/  IADD3 R12, P1, PT, R39.reuse, R24, RZ ;  /* 0x00000018270c7210 */ /* 0x040fe20007f3e0ff */
[----:B--2---:R-:W-:Y:S01]  /*d3f0*/  VIADD R39, R39, UR10 ;  /* 0x0000000a27277c36 */ /* 0x004fe20008000000 */
[----:B-1----:R-:W-:Y:S01]  /*d400*/  ISETP.GE.AND P5, PT, R10, UR12, PT ;  /* 0x0000000c0a007c0c */ /* 0x002fe2000bfa6270 */
[----:B------:R-:W0:Y:S01]  /*d410*/  LDCU UR12, c[0x0][0x39c] ;  /* 0x00007380ff0c77ac */ /* 0x000e220008000800 */
[----:B------:R1:W-:Y:S01]  /*d420*/  @P6 STG.E.U8 desc[UR6][R14.64], R17 ;  /* 0x000000110e006986 */ /* 0x0003e2000c101106 */
[----:B------:R-:W-:Y:S01]  /*d430*/  IMAD.X R13, R16, 0x1, R25, P1 ;  /* 0x00000001100d7824 */ /* 0x000fe200008e0619 */
[----:B----4-:R-:W-:Y:S01]  /*d440*/  ISETP.LT.AND P6, PT, R155, UR16, !P3 ;  /* 0x000000109b007c0c */ /* 0x010fe2000dfc1270 */
[----:B------:R-:W-:Y:S01]  /*d450*/  VIADD R10, R154, 0x32 ;  /* 0x000000329a0a7836 */ /* 0x000fe20000000000 */
[----:B------:R-:W-:Y:S01]  /*d460*/  SHF.R.S32.HI R16, RZ, 0x1f, R39 ;  /* 0x0000001fff107819 */ /* 0x000fe20000011427 */
[----:B------:R-:W2:Y:S01]  /*d470*/  LDCU UR16, c[0x0][0x398] ;  /* 0x00007300ff1077ac */ /* 0x000ea20008000800 */
[----:B---3--:R-:W-:Y:S01]  /*d480*/  IADD3 R8, P1, PT, R39, R2, RZ ;  /* 0x0000000227087210 */ /* 0x008fe20007f3e0ff */
[----:B------:R3:W-:Y:S01]  /*d490*/  @P4 STG.E.U8 desc[UR6][R12.64], R21 ;  /* 0x000000150c004986 */ /* 0x0007e2000c101106 */
[----:B------:R-:W-:Y:S01]  /*d4a0*/  ISETP.LT.AND P3, PT, R166, UR18, !P3 ;  /* 0x00000012a6007c0c */ /* 0x000fe2000df61270 */
[----:B------:R-:W4:Y:S01]  /*d4b0*/  LDCU UR10, c[0x0][0x3b8] ;  /* 0x00007700ff0a77ac */ /* 0x000f220008000800 */
[----:B------:R-:W-:Y:S01]  /*d4c0*/  ISETP.LT.AND P4, PT, R155, UR20, !P2 ;  /* 0x000000149b007c0c */ /* 0x000fe2000d781270 */
[----:B------:R-:W-:Y:S01]  /*d4d0*/  IMAD.X R9, R16, 0x1, R3, P1 ;  /* 0x0000000110097824 */ /* 0x000fe200008e0603 */
[----:B-1----:R-:W-:Y:S01]  /*d4e0*/  PRMT R17, R11, 0x7772, RZ ;  /* 0x000077720b117816 */ /* 0x002fe200000000ff */
[----:B------:R-:W-:Y:S01]  /*d4f0*/  VIADD R15, R39, UR4 ;  /* 0x00000004270f7c36 */ /* 0x000fe20008000000 */
[----:B------:R-:W-:Y:S01]  /*d500*/  PRMT R19, R11, 0x7773, RZ ;  /* 0x000077730b137816 */ /* 0x000fe200000000ff */
[----:B------:R-:W1:Y:S01]  /*d510*/  LDCU UR18, c[0x0][0x398] ;  /* 0x00007300ff1277ac */ /* 0x000e620008000800 */
[----:B-----5:R-:W-:Y:S01]  /*d520*/  ISETP.LT.AND P2, PT, R166, UR14, !P2 ;  /* 0x0000000ea6007c0c */ /* 0x020fe2000d741270 */
[----:B------:R5:W-:Y:S01]  /*d530*/  @P6 STG.E.U8 desc[UR6][R8.64], R17 ;  /* 0x0000001108006986 */ /* 0x000be2000c101106 */
[----:B0-----:R-:W-:Y:S01]  /*d540*/  ISETP.GE.AND P1, PT, R10, UR12, PT ;  /* 0x0000000c0a007c0c */ /* 0x001fe2000bf26270 */
[----:B------:R-:W0:Y:S01]  /*d550*/  LDCU UR12, c[0x0][0x39c] ;  /* 0x00007380ff0c77ac */ /* 0x000e220008000800 */
[----:B------:R-:W-:-:S02]  /*d560*/  IADD3 R10, P6, PT, R39, R24, RZ ;  /* 0x00000018270a7210 */ /* 0x000fc40007fde0ff */
[----:B------:R-:W-:Y:S01]  /*d570*/  SHF.R.S32.HI R14, RZ, 0x1f, R15 ;  /* 0x0000001fff0e7819 */ /* 0x000fe2000001140f */
[----:B------:R-:W4:Y:S01]  /*d580*/  LDCU UR20, c[0x0][0x398] ;  /* 0x00007300ff1477ac */ /* 0x000f220008000800 */
[----:B---3--:R-:W-:Y:S01]  /*d590*/  PRMT R21, R4, 0x7770, RZ ;  /* 0x0000777004157816 */ /* 0x008fe200000000ff */
[----:B------:R-:W-:Y:S01]  /*d5a0*/  IMAD.X R11, R16, 0x1, R25, P6 ;  /* 0x00000001100b7824 */ /* 0x000fe200030e0619 */
[----:B------:R-:W-:Y:S01]  /*d5b0*/  IADD3 R12, P6, PT, R15, R2, RZ ;  /* 0x000000020f0c7210 */ /* 0x000fe20007fde0ff */
[----:B------:R-:W3:Y:S01]  /*d5c0*/  LDCU UR4, c[0x0][0x3b8] ;  /* 0x00007700ff0477ac */ /* 0x000ee20008000800 */
[----:B-----5:R-:W-:Y:S02]  /*d5d0*/  VIADD R8, R154, 0x33 ;  /* 0x000000339a087836 */ /* 0x020fe40000000000 */
[----:B------:R5:W-:Y:S01]  /*d5e0*/  @P3 STG.E.U8 desc[UR6][R10.64], R19 ;  /* 0x000000130a003986 */ /* 0x000be2000c101106 */
[----:B------:R-:W-:Y:S01]  /*d5f0*/  IMAD.X R13, R14, 0x1, R3, P6 ;  /* 0x000000010e0d7824 */ /* 0x000fe200030e0603 */
[----:B--2---:R-:W-:Y:S01]  /*d600*/  ISETP.LT.AND P6, PT, R155, UR16, !P5 ;  /* 0x000000109b007c0c */ /* 0x004fe2000efc1270 */
[C---:B------:R-:W-:Y:S01]  /*d610*/  VIADD R17, R15.reuse, UR8 ;  /* 0x000000080f117c36 */ /* 0x040fe20008000000 */
[----:B------:R-:W2:Y:S01]  /*d620*/  LDCU UR14, c[0x0][0x398] ;  /* 0x00007300ff0e77ac */ /* 0x000ea20008000800 */
[----:B-1----:R-:W-:Y:S01]  /*d630*/  ISETP.LT.AND P5, PT, R166, UR18, !P5 ;  /* 0x00000012a6007c0c */ /* 0x002fe2000efa1270 */
[----:B------:R1:W-:Y:S01]  /*d640*/  @P4 STG.E.U8 desc[UR6][R12.64], R21 ;  /* 0x000000150c004986 */ /* 0x0003e2000c101106 */
[----:B0-----:R-:W-:Y:S01]  /*d650*/  ISETP.GE.AND P3, PT, R8, UR12, PT ;  /* 0x0000000c08007c0c */ /* 0x001fe2000bf66270 */
[----:B------:R-:W0:Y:S01]  /*d660*/  LDCU UR12, c[0x0][0x39c] ;  /* 0x00007380ff0c77ac */ /* 0x000e220008000800 */
[----:B------:R-:W-:Y:S01]  /*d670*/  IADD3 R8, P4, PT, R15, R24, RZ ;  /* 0x000000180f087210 */ /* 0x000fe20007f9e0ff */
[C---:B----4-:R-:W-:Y:S01]  /*d680*/  VIADD R15, R17.reuse, UR10 ;  /* 0x0000000a110f7c36 */ /* 0x050fe20008000000 */
[----:B------:R-:W-:Y:S01]  /*d690*/  SHF.R.S32.HI R16, RZ, 0x1f, R17 ;  /* 0x0000001fff107819 */ /* 0x000fe20000011411 */
[----:B------:R-:W4:Y:S01]  /*d6a0*/  LDCU UR16, c[0x0][0x398] ;  /* 0x00007300ff1077ac */ /* 0x000f220008000800 */
[----:B-----5:R-:W-:Y:S01]  /*d6b0*/  PRMT R19, R4, 0x7771, RZ ;  /* 0x0000777104137816 */ /* 0x020fe200000000ff */
[----:B------:R-:W-:Y:S01]  /*d6c0*/  IMAD.X R9, R14, 0x1, R25, P4 ;  /* 0x000000010e097824 */ /* 0x000fe200020e0619 */
[C---:B------:R-:W-:Y:S01]  /*d6d0*/  IADD3 R10, P4, PT, R17.reuse, R2, RZ ;  /* 0x00000002110a7210 */ /* 0x040fe20007f9e0ff */
[----:B------:R-:W5:Y:S01]  /*d6e0*/  LDCU UR8, c[0x0][0x3b8] ;  /* 0x00007700ff0877ac */ /* 0x000f620008000800 */
[----:B------:R-:W-:Y:S01]  /*d6f0*/  SHF.R.S32.HI R14, RZ, 0x1f, R15 ;  /* 0x0000001fff0e7819 */ /* 0x000fe2000001140f */
[----:B-1----:R-:W-:Y:S01]  /*d700*/  VIADD R12, R154, 0x34 ;  /* 0x000000349a0c7836 */ /* 0x002fe20000000000 */
[----:B------:R-:W-:Y:S01]  /*d710*/  PRMT R21, R4, 0x7772, RZ ;  /* 0x0000777204157816 */ /* 0x000fe200000000ff */
[----:B------:R-:W-:Y:S01]  /*d720*/  IMAD.X R11, R16, 0x1, R3, P4 ;  /* 0x00000001100b7824 */ /* 0x000fe200020e0603 */
[----:B------:R1:W-:Y:S01]  /*d730*/  @P2 STG.E.U8 desc[UR6][R8.64], R19 ;  /* 0x0000001308002986 */ /* 0x0003e2000c101106 */
[----:B------:R-:W4:Y:S03]  /*d740*/  LDCU UR10, c[0x0][0x3b8] ;  /* 0x00007700ff0a77ac */ /* 0x000f260008000800 */
[----:B------:R5:W-:Y:S01]  /*d750*/  @P6 STG.E.U8 desc[UR6][R10.64], R21 ;  /* 0x000000150a006986 */ /* 0x000be2000c101106 */
[----:B0-----:R-:W-:Y:S01]  /*d760*/  ISETP.GE.AND P4, PT, R12, UR12, PT ;  /* 0x0000000c0c007c0c */ /* 0x001fe2000bf86270 */
[----:B------:R-:W0:Y:S01]  /*d770*/  LDCU UR12, c[0x0][0x398] ;  /* 0x00007300ff0c77ac */ /* 0x000e220008000800 */
[----:B------:R-:W-:Y:S01]  /*d780*/  IADD3 R12, P2, PT, R17, R24, RZ ;  /* 0x00000018110c7210 */ /* 0x000fe20007f5e0ff */
[----:B---3--:R-:W-:Y:S01]  /*d790*/  VIADD R17, R15, UR4 ;  /* 0x000000040f117c36 */ /* 0x008fe20008000000 */
[----:B------:R-:W-:Y:S01]  /*d7a0*/  ISETP.LT.AND P6, PT, R155, UR20, !P1 ;  /* 0x000000149b007c0c */ /* 0x000fe2000cfc1270 */
[----:B------:R-:W3:Y:S01]  /*d7b0*/  LDCU UR4, c[0x0][0x3b8] ;  /* 0x00007700ff0477ac */ /* 0x000ee20008000800 */
[----:B--2---:R-:W-:Y:S01]  /*d7c0*/  ISETP.LT.AND P1, PT, R166, UR14, !P1 ;  /* 0x0000000ea6007c0c */ /* 0x004fe2000cf21270 */
[----:B------:R-:W-:Y:S01]  /*d7d0*/  IMAD.X R13, R16, 0x1, R25, P2 ;  /* 0x00000001100d7824 */ /* 0x000fe200010e0619 */
[----:B-1----:R-:W-:-:S02]  /*d7e0*/  IADD3 R8, P2, PT, R15, R2, RZ ;  /* 0x000000020f087210 */ /* 0x002fc40007f5e0ff */
[----:B------:R-:W-:Y:S01]  /*d7f0*/  PRMT R19, R4, 0x7773, RZ ;  /* 0x0000777304137816 */ /* 0x000fe200000000ff */
[----:B------:R-:W-:Y:S01]  /*d800*/  VIADD R4, R154, 0x35 ;  /* 0x000000359a047836 */ /* 0x000fe20000000000 */
[----:B-----5:R-:W-:Y:S01]  /*d810*/  PRMT R21, R5, 0x7770, RZ ;  /* 0x0000777005157816 */ /* 0x020fe200000000ff */
[----:B------:R-:W-:Y:S02]  /*d820*/  IMAD.X R9, R14, 0x1, R3, P2 ;  /* 0x000000010e097824 */ /* 0x000fe400010e0603 */
[----:B------:R1:W-:Y:S01]  /*d830*/  @P5 STG.E.U8 desc[UR6][R12.64], R19 ;  /* 0x000000130c005986 */ /* 0x0003e2000c101106 */
[----:B------:R-:W-:Y:S01]  /*d840*/  ISETP.GE.AND P2, PT, R4, UR11, PT ;  /* 0x0000000b04007c0c */ /* 0x000fe2000bf46270 */
[----:B------:R-:W2:Y:S01]  /*d850*/  LDCU UR11, c[0x0][0x398] ;  /* 0x00007300ff0b77ac */ /* 0x000ea20008000800 */
[----:B------:R-:W-:Y:S01]  /*d860*/  SHF.R.S32.HI R4, RZ, 0x1f, R17 ;  /* 0x0000001fff047819 */ /* 0x000fe20000011411 */
[----:B------:R5:W-:Y:S01]  /*d870*/  @P6 STG.E.U8 desc[UR6][R8.64], R21 ;  /* 0x0000001508006986 */ /* 0x000be2000c101106 */
[----:B------:R-:W-:Y:S01]  /*d880*/  IADD3 R10, P6, PT, R15, R24, RZ ;  /* 0x000000180f0a7210 */ /* 0x000fe20007fde0ff */
[----:B------:R-:W-:Y:S01]  /*d890*/  VIADD R15, R17, UR8 ;  /* 0x00000008110f7c36 */ /* 0x000fe20008000000 */
[----:B0-----:R-:W-:Y:S01]  /*d8a0*/  ISETP.LT.AND P5, PT, R155, UR12, !P3 ;  /* 0x0000000c9b007c0c */ /* 0x001fe2000dfa1270 */
[----:B------:R-:W0:Y:S01]  /*d8b0*/  LDCU UR12, c[0x0][0x398] ;  /* 0x00007300ff0c77ac */ /* 0x000e220008000800 */
[----:B----4-:R-:W-:Y:S01]  /*d8c0*/  ISETP.LT.AND P3, PT, R166, UR16, !P3 ;  /* 0x00000010a6007c0c */ /* 0x010fe2000df61270 */
[----:B------:R-:W-:Y:S01]  /*d8d0*/  IMAD.X R11, R14, 0x1, R25, P6 ;  /* 0x000000010e0b7824 */ /* 0x000fe200030e0619 */
[----:B------:R-:W-:Y:S01]  /*d8e0*/  SHF.R.S32.HI R14, RZ, 0x1f, R15 ;  /* 0x0000001fff0e7819 */ /* 0x000fe2000001140f */
[----:B------:R-:W4:Y:S01]  /*d8f0*/  LDCU UR8, c[0x0][0x398] ;  /* 0x00007300ff0877ac */ /* 0x000f220008000800 */
[----:B-1----:R-:W-:-:S02]  /*d900*/  IADD3 R12, P6, PT, R17, R2, RZ ;  /* 0x00000002110c7210 */ /* 0x002fc40007fde0ff */
[C---:B------:R-:W-:Y:S01]  /*d910*/  PRMT R19, R5.reuse, 0x7771, RZ ;  /* 0x0000777105137816 */ /* 0x040fe200000000ff */
[----:B-----5:R-:W-:Y:S01]  /*d920*/  VIADD R8, R154, 0x36 ;  /* 0x000000369a087836 */ /* 0x020fe20000000000 */
[----:B------:R-:W-:Y:S01]  /*d930*/  PRMT R21, R5, 0x7772, RZ ;  /* 0x0000777205157816 */ /* 0x000fe200000000ff */
[----:B------:R-:W-:Y:S02]  /*d940*/  IMAD.X R13, R4, 0x1, R3, P6 ;  /* 0x00000001040d7824 */ /* 0x000fe400030e0603 */
[----:B------:R1:W-:Y:S01]  /*d950*/  @P1 STG.E.U8 desc[UR6][R10.64], R19 ;  /* 0x000000130a001986 */ /* 0x0003e2000c101106 */
[----:B------:R-:W-:Y:S01]  /*d960*/  ISETP.GE.AND P1, PT, R8, UR9, PT ;  /* 0x0000000908007c0c */ /* 0x000fe2000bf26270 */
[----:B------:R-:W5:Y:S01]  /*d970*/  LDCU UR9, c[0x0][0x398] ;  /* 0x00007300ff0977ac */ /* 0x000f620008000800 */
[----:B--2---:R-:W-:Y:S01]  /*d980*/  ISETP.LT.AND P6, PT, R155, UR11, !P4 ;  /* 0x0000000b9b007c0c */ /* 0x004fe2000e7c1270 */
[----:B------:R2:W-:Y:S01]  /*d990*/  @P5 STG.E.U8 desc[UR6][R12.64], R21 ;  /* 0x000000150c005986 */ /* 0x0005e2000c101106 */
[----:B------:R-:W-:Y:S01]  /*d9a0*/  IADD3 R8, P5, PT, R17, R24, RZ ;  /* 0x0000001811087210 */ /* 0x000fe20007fbe0ff */
[----:B------:R-:W3:Y:S01]  /*d9b0*/  LDCU UR11, c[0x0][0x398] ;  /* 0x00007300ff0b77ac */ /* 0x000ee20008000800 */
[----:B------:R-:W-:-:S02]  /*d9c0*/  PRMT R17, R6, 0x7770, RZ ;  /* 0x0000777006117816 */ /* 0x000fc400000000ff */
[----:B0-----:R-:W-:Y:S01]  /*d9d0*/  ISETP.LT.AND P4, PT, R166, UR12, !P4 ;  /* 0x0000000ca6007c0c */ /* 0x001fe2000e781270 */
[----:B------:R-:W-:Y:S01]  /*d9e0*/  IMAD.X R9, R4, 0x1, R25, P5 ;  /* 0x0000000104097824 */ /* 0x000fe200028e0619 */
[----:B------:R-:W-:Y:S01]  /*d9f0*/  IADD3 R4, P5, PT, R15, R2, RZ ;  /* 0x000000020f047210 */ /* 0x000fe20007fbe0ff */
[----:B-1----:R-:W-:Y:S01]  /*da00*/  VIADD R10, R154, 0x37 ;  /* 0x000000379a0a7836 */ /* 0x002fe20000000000 */
[----:B------:R-:W-:Y:S01]  /*da10*/  PRMT R19, R5, 0x7773, RZ ;  /* 0x0000777305137816 */ /* 0x000fe200000000ff */
[----:B------:R-:W0:Y:S02]  /*da20*/  LDCU UR12, c[0x0][0x398] ;  /* 0x00007300ff0c77ac */ /* 0x000e240008000800 */
[----:B------:R-:W-:Y:S01]  /*da30*/  IMAD.X R5, R14, 0x1, R3, P5 ;  /* 0x000000010e057824 */ /* 0x000fe200028e0603 */
[----:B------:R-:W-:Y:S01]  /*da40*/  ISETP.GE.AND P5, PT, R10, UR5, PT ;  /* 0x000000050a007c0c */ /* 0x000fe2000bfa6270 */
[----:B------:R1:W-:Y:S01]  /*da50*/  @P3 STG.E.U8 desc[UR6][R8.64], R19 ;  /* 0x0000001308003986 */ /* 0x0003e2000c101106 */
[C---:B------:R-:W-:Y:S01]  /*da60*/  IADD3 R10, P3, PT, R15.reuse, R24, RZ ;  /* 0x000000180f0a7210 */ /* 0x040fe20007f7e0ff */
[----:B--2---:R-:W-:Y:S01]  /*da70*/  VIADD R13, R15, UR10 ;  /* 0x0000000a0f0d7c36 */ /* 0x004fe20008000000 */
[----:B------:R-:W2:Y:S01]  /*da80*/  LDCU UR5, c[0x0][0x3b8] ;  /* 0x00007700ff0577ac */ /* 0x000ea20008000800 */
[----:B------:R0:W-:Y:S01]  /*da90*/  @P6 STG.E.U8 desc[UR6][R4.64], R17 ;  /* 0x0000001104006986 */ /* 0x0001e2000c101106 */
[----:B-----5:R-:W-:Y:S01]  /*daa0*/  ISETP.LT.AND P6, PT, R155, UR9, !P2 ;  /* 0x000000099b007c0c */ /* 0x020fe2000d7c1270 */
[----:B------:R-:W-:Y:S01]  /*dab0*/  IMAD.X R11, R14, 0x1, R25, P3 ;  /* 0x000000010e0b7824 */ /* 0x000fe200018e0619 */
[----:B------:R-:W-:Y:S01]  /*dac0*/  SHF.R.S32.HI R12, RZ, 0x1f, R13 ;  /* 0x0000001fff0c7819 */ /* 0x000fe2000001140d */
[----:B------:R-:W5:Y:S01]  /*dad0*/  LDCU UR9, c[0x0][0x398] ;  /* 0x00007300ff0977ac */ /* 0x000f620008000800 */
[----:B----4-:R-:W-:Y:S01]  /*dae0*/  ISETP.LT.AND P2, PT, R166, UR8, !P2 ;  /* 0x00000008a6007c0c */ /* 0x010fe2000d741270 */
[----:B---3--:R-:W-:Y:S01]  /*daf0*/  VIADD R15, R13, UR4 ;  /* 0x000000040d0f7c36 */ /* 0x008fe20008000000 */
[----:B------:R-:W-:Y:S01]  /*db00*/  PRMT R21, R7, 0x7770, RZ ;  /* 0x0000777007157816 */ /* 0x000fe200000000ff */
[----:B------:R-:W3:Y:S01]  /*db10*/  LDCU UR10, c[0x0][0x398] ;  /* 0x00007300ff0a77ac */ /* 0x000ee20008000800 */
[----:B-1----:R-:W-:Y:S01]  /*db20*/  IADD3 R8, P3, PT, R13, R2, RZ ;  /* 0x000000020d087210 */ /* 0x002fe20007f7e0ff */
[----:B------:R-:W-:Y:S01]  /*db30*/  VIADD R14, R154, 0x39 ;  /* 0x000000399a0e7836 */ /* 0x000fe20000000000 */
[----:B------:R-:W-:Y:S01]  /*db40*/  PRMT R19, R6, 0x7771, RZ ;  /* 0x0000777106137816 */ /* 0x000fe200000000ff */
[----:B0-----:R-:W-:Y:S01]  /*db50*/  VIADD R4, R154, 0x38 ;  /* 0x000000389a047836 */ /* 0x001fe20000000000 */
[----:B------:R-:W-:Y:S01]  /*db60*/  PRMT R17, R6, 0x7772, RZ ;  /* 0x0000777206117816 */ /* 0x000fe200000000ff */
[----:B------:R-:W-:Y:S01]  /*db70*/  IMAD.X R9, R12, 0x1, R3, P3 ;  /* 0x000000010c097824 */ /* 0x000fe200018e0603 */
[----:B------:R-:W0:Y:S01]  /*db80*/  LDCU UR8, c[0x0][0x3b8] ;  /* 0x00007700ff0877ac */ /* 0x000e220008000800 */
[----:B------:R1:W-:Y:S01]  /*db90*/  @P4 STG.E.U8 desc[UR6][R10.64], R19 ;  /* 0x000000130a004986 */ /* 0x0003e2000c101106 */
[----:B------:R-:W-:-:S02]  /*dba0*/  ISETP.GE.AND P3, PT, R4, UR13, PT ;  /* 0x0000000d04007c0c */ /* 0x000fc4000bf66270 */
[----:B------:R-:W-:Y:S01]  /*dbb0*/  ISETP.LT.AND P4, PT, R155, UR11, !P1 ;  /* 0x0000000b9b007c0c */ /* 0x000fe2000cf81270 */
[----:B------:R2:W-:Y:S01]  /*dbc0*/  @P6 STG.E.U8 desc[UR6][R8.64], R17 ;  /* 0x0000001108006986 */ /* 0x0005e2000c101106 */
[----:B------:R-:W-:Y:S01]  /*dbd0*/  IADD3 R4, P6, PT, R13, R24, RZ ;  /* 0x000000180d047210 */ /* 0x000fe20007fde0ff */
[----:B------:R-:W4:Y:S01]  /*dbe0*/  LDCU UR11, c[0x0][0x398] ;  /* 0x00007300ff0b77ac */ /* 0x000f220008000800 */
[----:B------:R-:W-:Y:S01]  /*dbf0*/  SHF.R.S32.HI R16, RZ, 0x1f, R15 ;  /* 0x0000001fff107819 */ /* 0x000fe2000001140f */
[----:B------:R0:W4:Y:S01]  /*dc00*/  LDS.128 R8, [R0] ;  /* 0x0000000000087984 */ /* 0x0001220000000c00 */
[----:B-----5:R-:W-:Y:S01]  /*dc10*/  ISETP.LT.AND P1, PT, R166, UR9, !P1 ;  /* 0x00000009a6007c0c */ /* 0x020fe2000cf21270 */
[----:B------:R-:W-:Y:S01]  /*dc20*/  IMAD.X R5, R12, 0x1, R25, P6 ;  /* 0x000000010c057824 */ /* 0x000fe200030e0619 */
[----:B------:R-:W-:Y:S01]  /*dc30*/  IADD3 R12, P6, PT, R15, R2, RZ ;  /* 0x000000020f0c7210 */ /* 0x000fe20007fde0ff */
[----:B------:R-:W5:Y:S01]  /*dc40*/  LDCU UR9, c[0x0][0x398] ;  /* 0x00007300ff0977ac */ /* 0x000f620008000800 */
[----:B-1----:R-:W-:-:S02]  /*dc50*/  PRMT R19, R7, 0x7773, RZ ;  /* 0x0000777307137816 */ /* 0x002fc400000000ff */
[----:B------:R1:W-:Y:S01]  /*dc60*/  @P2 STG.E.U8 desc[UR6][R4.64], R23 ;  /* 0x0000001704002986 */ /* 0x0003e2000c101106 */
[----:B------:R-:W-:Y:S01]  /*dc70*/  IMAD.X R13, R16, 0x1, R3, P6 ;  /* 0x00000001100d7824 */ /* 0x000fe200030e0603 */
[----:B------:R-:W-:Y:S01]  /*dc80*/  ISETP.GE.AND P2, PT, R14, UR25, PT ;  /* 0x000000190e007c0c */ /* 0x000fe2000bf46270 */
[C---:B--2---:R-:W-:Y:S01]  /*dc90*/  VIADD R17, R15.reuse, UR5 ;  /* 0x000000050f117c36 */ /* 0x044fe20008000000 */
[----:B------:R-:W-:Y:S01]  /*dca0*/  IADD3 R14, P6, PT, R15, R24, RZ ;  /* 0x000000180f0e7210 */ /* 0x000fe20007fde0ff */
[----:B------:R-:W2:Y:S01]  /*dcb0*/  LDCU UR4, c[0x0][0x3b8] ;  /* 0x00007700ff0477ac */ /* 0x000ea20008000800 */
[----:B------:R4:W-:Y:S01]  /*dcc0*/  @P4 STG.E.U8 desc[UR6][R12.64], R21 ;  /* 0x000000150c004986 */ /* 0x0009e2000c101106 */
[----:B---3--:R-:W-:Y:S01]  /*dcd0*/  ISETP.LT.AND P4, PT, R155, UR10, !P5 ;  /* 0x0000000a9b007c0c */ /* 0x008fe2000ef81270 */
[----:B0-----:R-:W-:Y:S01]  /*dce0*/  VIADD R0, R154, 0x3a ;  /* 0x0000003a9a007836 */ /* 0x001fe20000000000 */
[----:B------:R-:W-:Y:S01]  /*dcf0*/  SHF.R.S32.HI R18, RZ, 0x1f, R17 ;  /* 0x0000001fff127819 */ /* 0x000fe20000011411 */
[----:B------:R-:W-:Y:S01]  /*dd00*/  IMAD.X R15, R16, 0x1, R25, P6 ;  /* 0x00000001100f7824 */ /* 0x000fe200030e0619 */
[----:B----4-:R-:W-:Y:S01]  /*dd10*/  ISETP.LT.AND P5, PT, R166, UR11, !P5 ;  /* 0x0000000ba6007c0c */ /* 0x010fe2000efa1270 */
[----:B------:R-:W0:Y:S01]  /*dd20*/  LDCU UR11, c[0x0][0x398] ;  /* 0x00007300ff0b77ac */ /* 0x000e220008000800 */
[----:B-1----:R-:W-:-:S02]  /*dd30*/  PRMT R23, R7, 0x7771, RZ ;  /* 0x0000777107177816 */ /* 0x002fc400000000ff */
[C---:B------:R-:W-:Y:S01]  /*dd40*/  IADD3 R4, P6, PT, R17.reuse, R2, RZ ;  /* 0x0000000211047210 */ /* 0x040fe20007fde0ff */
[----:B------:R-:W1:Y:S02]  /*dd50*/  LDCU UR10, c[0x0][0x398] ;  /* 0x00007300ff0a77ac */ /* 0x000e640008000800 */
[----:B------:R3:W-:Y:S01]  /*dd60*/  @P1 STG.E.U8 desc[UR6][R14.64], R23 ;  /* 0x000000170e001986 */ /* 0x0007e2000c101106 */
[C---:B------:R-:W-:Y:S01]  /*dd70*/  IADD3 R6, P1, PT, R17.reuse, R24, RZ ;  /* 0x0000001811067210 */ /* 0x040fe20007f3e0ff */
[----:B------:R-:W-:Y:S01]  /*dd80*/  VIADD R17, R17, UR8 ;  /* 0x0000000811117c36 */ /* 0x000fe20008000000 */
[----:B------:R-:W-:Y:S01]  /*dd90*/  PRMT R21, R7, 0x7772, RZ ;  /* 0x0000777207157816 */ /* 0x000fe200000000ff */
[C---:B------:R-:W-:Y:S01]  /*dda0*/  IMAD.X R5, R18.reuse, 0x1, R3, P6 ;  /* 0x0000000112057824 */ /* 0x040fe200030e0603 */
[----:B------:R-:W4:Y:S01]  /*ddb0*/  LDCU UR8, c[0x0][0x398] ;  /* 0x00007300ff0877ac */ /* 0x000f220008000800 */
[----:B-----5:R-:W-:Y:S01]  /*ddc0*/  ISETP.LT.AND P6, PT, R155, UR9, !P3 ;  /* 0x000000099b007c0c */ /* 0x020fe2000dfc1270 */
[----:B------:R-:W-:Y:S01]  /*ddd0*/  IMAD.X R7, R18, 0x1, R25, P1 ;  /* 0x0000000112077824 */ /* 0x000fe200008e0619 */
[----:B------:R-:W-:Y:S01]  /*dde0*/  ISETP.GE.AND P1, PT, R0, UR23, PT ;  /* 0x0000001700007c0c */ /* 0x000fe2000bf26270 */
[----:B------:R5:W-:Y:S01]  /*ddf0*/  @P4 STG.E.U8 desc[UR6][R4.64], R21 ;  /* 0x0000001504004986 */ /* 0x000be2000c101106 */
[----:B------:R-:W-:Y:S01]  /*de00*/  IADD3 R12, P4, PT, R17, R2, RZ ;  /* 0x00000002110c7210 */ /* 0x000fe20007f9e0ff */
[----:B------:R-:W2:Y:S01]  /*de10*/  LDCU UR5, c[0x0][0x3b8] ;  /* 0x00007700ff0577ac */ /* 0x000ea20008000800 */
[----:B---3--:R-:W-:Y:S01]  /*de20*/  SHF.R.S32.HI R14, RZ, 0x1f, R17 ;  /* 0x0000001fff0e7819 */ /* 0x008fe20000011411 */
[----:B------:R3:W-:Y:S01]  /*de30*/  @P5 STG.E.U8 desc[UR6][R6.64], R19 ;  /* 0x0000001306005986 */ /* 0x0007e2000c101106 */
[----:B0-----:R-:W-:Y:S01]  /*de40*/  ISETP.LT.AND P5, PT, R155, UR11, !P2 ;  /* 0x0000000b9b007c0c */ /* 0x001fe2000d7a1270 */
[----:B------:R-:W0:Y:S01]  /*de50*/  LDCU UR9, c[0x0][0x398] ;  /* 0x00007300ff0977ac */ /* 0x000e220008000800 */
[----:B-1----:R-:W-:Y:S01]  /*de60*/  ISETP.LT.AND P3, PT, R166, UR10, !P3 ;  /* 0x0000000aa6007c0c */ /* 0x002fe2000df61270 */
[----:B------:R-:W-:Y:S01]  /*de70*/  IMAD.X R13, R14, 0x1, R3, P4 ;  /* 0x000000010e0d7824 */ /* 0x000fe200020e0603 */
[----:B------:R-:W-:Y:S01]  /*de80*/  PRMT R15, R8, 0x7771, RZ ;  /* 0x00007771080f7816 */ /* 0x000fe200000000ff */
[----:B------:R-:W1:Y:S01]  /*de90*/  LDCU UR10, c[0x0][0x398] ;  /* 0x00007300ff0a77ac */ /* 0x000e620008000800 */
[----:B------:R-:W-:Y:S01]  /*dea0*/  VIADD R0, R154, 0x3b ;  /* 0x0000003b9a007836 */ /* 0x000fe20000000000 */
[----:B-----5:R-:W-:-:S02]  /*deb0*/  PRMT R21, R8, 0x7770, RZ ;  /* 0x0000777008157816 */ /* 0x020fc400000000ff */
[----:B----4-:R-:W-:Y:S01]  /*dec0*/  ISETP.LT.AND P2, PT, R166, UR8, !P2 ;  /* 0x00000008a6007c0c */ /* 0x010fe2000d741270 */
[----:B------:R-:W4:Y:S01]  /*ded0*/  LDCU UR8, c[0x0][0x398] ;  /* 0x00007300ff0877ac */ /* 0x000f220008000800 */
[----:B---3--:R-:W-:Y:S01]  /*dee0*/  PRMT R19, R8, 0x7772, RZ ;  /* 0x0000777208137816 */ /* 0x008fe200000000ff */
[----:B------:R3:W-:Y:S01]  /*def0*/  @P6 STG.E.U8 desc[UR6][R12.64], R21 ;  /* 0x000000150c006986 */ /* 0x0007e2000c101106 */
[C---:B------:R-:W-:Y:S01]  /*df00*/  IADD3 R4, P6, PT, R17.reuse, R24, RZ ;  /* 0x0000001811047210 */ /* 0x040fe20007fde0ff */
[----:B--2---:R-:W-:Y:S01]  /*df10*/  VIADD R17, R17, UR4 ;  /* 0x0000000411117c36 */ /* 0x004fe20008000000 */
[----:B------:R-:W2:Y:S01]  /*df20*/  LDCU UR4, c[0x0][0x3b8] ;  /* 0x00007700ff0477ac */ /* 0x000ea20008000800 */
[----:B------:R-:W-:Y:S01]  /*df30*/  ISETP.GE.AND P4, PT, R0, UR15, PT ;  /* 0x0000000f00007c0c */ /* 0x000fe2000bf86270 */
[----:B------:R-:W-:Y:S01]  /*df40*/  VIADD R0, R154, 0x3c ;  /* 0x0000003c9a007836 */ /* 0x000fe20000000000 */
[----:B------:R-:W-:Y:S01]  /*df50*/  PRMT R23, R10, 0x7772, RZ ;  /* 0x000077720a177816 */ /* 0x000fe200000000ff */
[----:B------:R-:W-:Y:S01]  /*df60*/  IMAD.X R5, R14, 0x1, R25, P6 ;  /* 0x000000010e057824 */ /* 0x000fe200030e0619 */
[----:B------:R-:W-:Y:S01]  /*df70*/  SHF.R.S32.HI R14, RZ, 0x1f, R17 ;  /* 0x0000001fff0e7819 */ /* 0x000fe20000011411 */
[----:B------:R-:W5:Y:S01]  /*df80*/  LDCU UR11, c[0x0][0x398] ;  /* 0x00007300ff0b77ac */ /* 0x000f620008000800 */
[----:B------:R-:W-:-:S02]  /*df90*/  IADD3 R6, P6, PT, R17, R2, RZ ;  /* 0x0000000211067210 */ /* 0x000fc40007fde0ff */
[----:B------:R1:W-:Y:S01]  /*dfa0*/  @P3 STG.E.U8 desc[UR6][R4.64], R15 ;  /* 0x0000000f04003986 */ /* 0x0003e2000c101106 */
[----:B------:R-:W-:Y:S01]  /*dfb0*/  ISETP.GE.AND P3, PT, R0, UR21, PT ;  /* 0x0000001500007c0c */ /* 0x000fe2000bf66270 */
[----:B------:R-:W-:Y:S01]  /*dfc0*/  VIADD R0, R154, 0x3d ;  /* 0x0000003d9a007836 */ /* 0x000fe20000000000 */
[----:B---3--:R-:W-:Y:S01]  /*dfd0*/  PRMT R21, R10, 0x7770, RZ ;  /* 0x000077700a157816 */ /* 0x008fe200000000ff */
[----:B------:R-:W-:Y:S01]  /*dfe0*/  IMAD.X R7, R14, 0x1, R3, P6 ;  /* 0x000000010e077824 */ /* 0x000fe200030e0603 */
[C---:B------:R-:W-:Y:S01]  /*dff0*/  IADD3 R12, P6, PT, R17.reuse, R24, RZ ;  /* 0x00000018110c7210 */ /* 0x040fe20007fde0ff */
[----:B------:R-:W-:Y:S01]  /*e000*/  VIADD R17, R17, UR5 ;  /* 0x0000000511117c36 */ /* 0x000fe20008000000 */
[----:B------:R-:W3:Y:S01]  /*e010*/  LDCU UR5, c[0x0][0x3b8] ;  /* 0x00007700ff0577ac */ /* 0x000ee20008000800 */
[----:B------:R-:W-:Y:S01]  /*e020*/  VIADD R154, R154, 0x3e ;  /* 0x0000003e9a9a7836 */ /* 0x000fe20000000000 */
[----:B------:R2:W-:Y:S01]  /*e030*/  @P5 STG.E.U8 desc[UR6][R6.64], R19 ;  /* 0x0000001306005986 */ /* 0x0005e2000c101106 */
[----:B0-----:R-:W-:Y:S01]  /*e040*/  ISETP.LT.AND P5, PT, R155, UR9, !P1 ;  /* 0x000000099b007c0c */ /* 0x001fe2000cfa1270 */
[----:B------:R-:W-:Y:S01]  /*e050*/  IMAD.X R13, R14, 0x1, R25, P6 ;  /* 0x000000010e0d7824 */ /* 0x000fe200030e0619 */
[----:B-1----:R-:W-:Y:S01]  /*e060*/  PRMT R15, R8, 0x7773, RZ ;  /* 0x00007773080f7816 */ /* 0x002fe200000000ff */
[----:B------:R-:W0:Y:S01]  /*e070*/  LDCU UR9, c[0x0][0x398] ;  /* 0x00007300ff0977ac */ /* 0x000e220008000800 */
[----:B------:R-:W-:-:S02]  /*e080*/  SHF.R.S32.HI R8, RZ, 0x1f, R17 ;  /* 0x0000001fff087819 */ /* 0x000fc40000011411 */
[----:B------:R-:W-:Y:S01]  /*e090*/  IADD3 R4, P6, PT, R17, R2, RZ ;  /* 0x0000000211047210 */ /* 0x000fe20007fde0ff */
[----:B------:R1:W-:Y:S01]  /*e0a0*/  @P2 STG.E.U8 desc[UR6][R12.64], R15 ;  /* 0x0000000f0c002986 */ /* 0x0003e2000c101106 */
[----:B----4-:R-:W-:Y:S01]  /*e0b0*/  ISETP.LT.AND P1, PT, R166, UR8, !P1 ;  /* 0x00000008a6007c0c */ /* 0x010fe2000cf21270 */
[----:B------:R-:W4:Y:S01]  /*e0c0*/  LDCU UR8, c[0x0][0x398] ;  /* 0x00007300ff0877ac */ /* 0x000f220008000800 */
[----:B------:R-:W-:Y:S01]  /*e0d0*/  ISETP.GE.AND P2, PT, R0, UR19, PT ;  /* 0x0000001300007c0c */ /* 0x000fe2000bf46270 */
[C---:B------:R-:W-:Y:S01]  /*e0e0*/  IMAD.X R5, R8.reuse, 0x1, R3, P6 ;  /* 0x0000000108057824 */ /* 0x040fe200030e0603 */
[----:B--2---:R-:W-:Y:S01]  /*e0f0*/  PRMT R19, R9, 0x7770, RZ ;  /* 0x0000777009137816 */ /* 0x004fe200000000ff */
[----:B------:R-:W2:Y:S01]  /*e100*/  LDCU UR13, c[0x0][0x398] ;  /* 0x00007300ff0d77ac */ /* 0x000ea20008000800 */
[C---:B------:R-:W-:Y:S01]  /*e110*/  IADD3 R6, P6, PT, R17.reuse, R24, RZ ;  /* 0x0000001811067210 */ /* 0x040fe20007fde0ff */
[----:B------:R-:W-:Y:S02]  /*e120*/  VIADD R17, R17, UR4 ;  /* 0x0000000411117c36 */ /* 0x000fe40008000000 */
[----:B------:R0:W-:Y:S01]  /*e130*/  @P5 STG.E.U8 desc[UR6][R4.64], R19 ;  /* 0x0000001304005986 */ /* 0x0001e2000c101106 */
[----:B------:R-:W-:Y:S01]  /*e140*/  ISETP.LT.AND P5, PT, R155, UR10, !P4 ;  /* 0x0000000a9b007c0c */ /* 0x000fe2000e7a1270 */
[----:B------:R-:W-:Y:S01]  /*e150*/  IMAD.X R7, R8, 0x1, R25, P6 ;  /* 0x0000000108077824 */ /* 0x000fe200030e0619 */
[----:B------:R-:W2:Y:S01]  /*e160*/  LDCU UR10, c[0x0][0x398] ;  /* 0x00007300ff0a77ac */ /* 0x000ea20008000800 */
[----:B------:R-:W-:-:S02]  /*e170*/  SHF.R.S32.HI R0, RZ, 0x1f, R17 ;  /* 0x0000001fff007819 */ /* 0x000fc40000011411 */
[----:B-1----:R-:W-:Y:S01]  /*e180*/  IADD3 R12, P6, PT, R17, R2, RZ ;  /* 0x00000002110c7210 */ /* 0x002fe20007fde0ff */
[----:B------:R-:W1:Y:S01]  /*e190*/  LDCU UR4, c[0x0][0x3b8] ;  /* 0x00007700ff0477ac */ /* 0x000e620008000800 */
[C---:B------:R-:W-:Y:S02]  /*e1a0*/  PRMT R15, R9.reuse, 0x7771, RZ ;  /* 0x00007771090f7816 */ /* 0x040fe400000000ff */
[----:B----4-:R-:W-:Y:S01]  /*e1b0*/  ISETP.LT.AND P4, PT, R166, UR8, !P4 ;  /* 0x00000008a6007c0c */ /* 0x010fe2000e781270 */
[----:B------:R-:W-:Y:S01]  /*e1c0*/  IMAD.X R13, R0, 0x1, R3, P6 ;  /* 0x00000001000d7824 */ /* 0x000fe200030e0603 */
[----:B0-----:R-:W-:Y:S01]  /*e1d0*/  PRMT R19, R9, 0x7772, RZ ;  /* 0x0000777209137816 */ /* 0x001fe200000000ff */
[----:B------:R-:W0:Y:S01]  /*e1e0*/  LDCU UR8, c[0x0][0x3b8] ;  /* 0x00007700ff0877ac */ /* 0x000e220008000800 */
[C---:B------:R-:W-:Y:S01]  /*e1f0*/  IADD3 R4, P6, PT, R17.reuse, R24, RZ ;  /* 0x0000001811047210 */ /* 0x040fe20007fde0ff */
[----:B------:R4:W-:Y:S01]  /*e200*/  @P1 STG.E.U8 desc[UR6][R6.64], R15 ;  /* 0x0000000f06001986 */ /* 0x0009e2000c101106 */
[----:B---3--:R-:W-:Y:S01]  /*e210*/  VIADD R17, R17, UR5 ;  /* 0x0000000511117c36 */ /* 0x008fe20008000000 */
[----:B------:R-:W3:Y:S01]  /*e220*/  LDCU UR5, c[0x0][0x3b8] ;  /* 0x00007700ff0577ac */ /* 0x000ee20008000800 */
[----:B------:R-:W-:Y:S01]  /*e230*/  ISETP.GE.AND P1, PT, R154, UR17, PT ;  /* 0x000000119a007c0c */ /* 0x000fe2000bf26270 */
[----:B------:R1:W-:Y:S01]  /*e240*/  @P5 STG.E.U8 desc[UR6][R12.64], R19 ;  /* 0x000000130c005986 */ /* 0x0003e2000c101106 */
[----:B------:R-:W-:Y:S01]  /*e250*/  ISETP.LT.AND P5, PT, R155, UR9, !P3 ;  /* 0x000000099b007c0c */ /* 0x000fe2000dfa1270 */
[----:B------:R-:W-:Y:S01]  /*e260*/  IMAD.X R5, R0, 0x1, R25, P6 ;  /* 0x0000000100057824 */ /* 0x000fe200030e0619 */
[----:B------:R-:W-:Y:S01]  /*e270*/  SHF.R.S32.HI R0, RZ, 0x1f, R17 ;  /* 0x0000001fff007819 */ /* 0x000fe20000011411 */
[----:B------:R-:W0:Y:S01]  /*e280*/  LDCU UR9, c[0x0][0x398] ;  /* 0x00007300ff0977ac */ /* 0x000e220008000800 */
[----:B--2---:R-:W-:-:S02]  /*e290*/  ISETP.LT.AND P3, PT, R166, UR10, !P3 ;  /* 0x0000000aa6007c0c */ /* 0x004fc4000df61270 */
[----:B----4-:R-:W-:Y:S01]  /*e2a0*/  PRMT R15, R9, 0x7773, RZ ;  /* 0x00007773090f7816 */ /* 0x010fe200000000ff */
[----:B------:R-:W2:Y:S01]  /*e2b0*/  LDCU UR10, c[0x0][0x398] ;  /* 0x00007300ff0a77ac */ /* 0x000ea20008000800 */
[C---:B------:R-:W-:Y:S01]  /*e2c0*/  IADD3 R6, P6, PT, R17.reuse, R2, RZ ;  /* 0x0000000211067210 */ /* 0x040fe20007fde0ff */
[C---:B-1----:R-:W-:Y:S02]  /*e2d0*/  VIADD R13, R17.reuse, UR4 ;  /* 0x00000004110d7c36 */ /* 0x042fe40008000000 */
[----:B------:R0:W-:Y:S01]  /*e2e0*/  @P4 STG.E.U8 desc[UR6][R4.64], R15 ;  /* 0x0000000f04004986 */ /* 0x0001e2000c101106 */
[----:B------:R-:W-:Y:S01]  /*e2f0*/  IADD3 R8, P4, PT, R17, R24, RZ ;  /* 0x0000001811087210 */ /* 0x000fe20007f9e0ff */
[----:B------:R-:W-:Y:S01]  /*e300*/  IMAD.X R7, R0, 0x1, R3, P6 ;  /* 0x0000000100077824 */ /* 0x000fe200030e0603 */
[----:B------:R-:W1:Y:S01]  /*e310*/  LDCU UR4, c[0x0][0x398] ;  /* 0x00007300ff0477ac */ /* 0x000e620008000800 */
[----:B------:R-:W-:Y:S02]  /*e320*/  PRMT R19, R10, 0x7771, RZ ;  /* 0x000077710a137816 */ /* 0x000fe400000000ff */
[----:B------:R-:W-:Y:S01]  /*e330*/  IMAD.X R9, R0, 0x1, R25, P4 ;  /* 0x0000000100097824 */ /* 0x000fe200020e0619 */
[----:B------:R4:W-:Y:S01]  /*e340*/  @P5 STG.E.U8 desc[UR6][R6.64], R21 ;  /* 0x0000001506005986 */ /* 0x0009e2000c101106 */
[----:B------:R-:W-:-:S02]  /*e350*/  SHF.R.S32.HI R0, RZ, 0x1f, R13 ;  /* 0x0000001fff007819 */ /* 0x000fc4000001140d */
[C---:B------:R-:W-:Y:S01]  /*e360*/  IADD3 R12, P5, PT, R13.reuse, R24, RZ ;  /* 0x000000180d0c7210 */ /* 0x040fe20007fbe0ff */
[----:B------:R1:W-:Y:S01]  /*e370*/  @P3 STG.E.U8 desc[UR6][R8.64], R19 ;  /* 0x0000001308003986 */ /* 0x0003e2000c101106 */
[C---:B0-----:R-:W-:Y:S01]  /*e380*/  VIADD R15, R13.reuse, UR8 ;  /* 0x000000080d0f7c36 */ /* 0x041fe20008000000 */
[-C--:B------:R-:W-:Y:S02]  /*e390*/  IADD3 R4, P4, PT, R13, R2.reuse, RZ ;  /* 0x000000020d047210 */ /* 0x080fe40007f9e0ff */
[C---:B------:R-:W-:Y:S01]  /*e3a0*/  IMAD.X R13, R0.reuse, 0x1, R25, P5 ;  /* 0x00000001000d7824 */ /* 0x040fe200028e0619 */
[----:B------:R-:W-:Y:S01]  /*e3b0*/  ISETP.LT.AND P3, PT, R155, UR12, !P0 ;  /* 0x0000000c9b007c0c */ /* 0x000fe2000c761270 */
[C---:B---3--:R-:W-:Y:S01]  /*e3c0*/  VIADD R17, R15.reuse, UR5 ;  /* 0x000000050f117c36 */ /* 0x048fe20008000000 */
[----:B------:R-:W-:Y:S01]  /*e3d0*/  SHF.R.S32.HI R14, RZ, 0x1f, R15 ;  /* 0x0000001fff0e7819 */ /* 0x000fe2000001140f */
[----:B------:R-:W-:Y:S01]  /*e3e0*/  IMAD.X R5, R0, 0x1, R3, P4 ;  /* 0x0000000100057824 */ /* 0x000fe200020e0603 */
[----:B----4-:R-:W-:-:S02]  /*e3f0*/  IADD3 R6, P4, PT, R15, R2, RZ ;  /* 0x000000020f067210 */ /* 0x010fc40007f9e0ff */
[----:B------:R-:W-:Y:S02]  /*e400*/  IADD3 R2, P6, PT, R17, R2, RZ ;  /* 0x0000000211027210 */ /* 0x000fe40007fde0ff */
[----:B-1----:R-:W-:Y:S01]  /*e410*/  IADD3 R8, P5, PT, R15, R24, RZ ;  /* 0x000000180f087210 */ /* 0x002fe20007fbe0ff */
[----:B------:R-:W-:Y:S01]  /*e420*/  IMAD.X R7, R14, 0x1, R3, P4 ;  /* 0x000000010e077824 */ /* 0x000fe200020e0603 */
[----:B------:R-:W-:Y:S02]  /*e430*/  SHF.R.S32.HI R0, RZ, 0x1f, R17 ;  /* 0x0000001fff007819 */ /* 0x000fe40000011411 */
[----:B------:R-:W-:Y:S01]  /*e440*/  ISETP.LT.AND P0, PT, R166, UR13, !P0 ;  /* 0x0000000da6007c0c */ /* 0x000fe2000c701270 */
[----:B------:R-:W-:Y:S01]  /*e450*/  IMAD.X R9, R14, 0x1, R25, P5 ;  /* 0x000000010e097824 */ /* 0x000fe200028e0619 */
[----:B-----5:R-:W-:Y:S01]  /*e460*/  ISETP.LT.AND P5, PT, R155, UR11, !P2 ;  /* 0x0000000b9b007c0c */ /* 0x020fe2000d7a1270 */
[----:B------:R-:W-:Y:S01]  /*e470*/  IMAD.X R3, R0, 0x1, R3, P6 ;  /* 0x0000000100037824 */ /* 0x000fe200030e0603 */
[----:B------:R-:W-:-:S02]  /*e480*/  ISETP.LT.AND P2, PT, R166, UR9, !P2 ;  /* 0x00000009a6007c0c */ /* 0x000fc4000d741270 */
[----:B--2---:R-:W-:Y:S02]  /*e490*/  ISETP.LT.AND P6, PT, R155, UR10, !P1 ;  /* 0x0000000a9b007c0c */ /* 0x004fe4000cfc1270 */
[----:B------:R-:W-:Y:S02]  /*e4a0*/  ISETP.LT.AND P1, PT, R166, UR4, !P1 ;  /* 0x00000004a6007c0c */ /* 0x000fe4000cf21270 */
[----:B------:R-:W-:Y:S02]  /*e4b0*/  IADD3 R24, P4, PT, R17, R24, RZ ;  /* 0x0000001811187210 */ /* 0x000fe40007f9e0ff */
[----:B------:R-:W-:Y:S02]  /*e4c0*/  PRMT R21, R10, 0x7773, RZ ;  /* 0x000077730a157816 */ /* 0x000fe400000000ff */
[C---:B------:R-:W-:Y:S01]  /*e4d0*/  PRMT R15, R11.reuse, 0x7773, RZ ;  /* 0x000077730b0f7816 */ /* 0x040fe200000000ff */
[----:B------:R0:W-:Y:S01]  /*e4e0*/  @P5 STG.E.U8 desc[UR6][R4.64], R23 ;  /* 0x0000001704005986 */ /* 0x0001e2000c101106 */
[C---:B------:R-:W-:Y:S01]  /*e4f0*/  PRMT R17, R11.reuse, 0x7772, RZ ;  /* 0x000077720b117816 */ /* 0x040fe200000000ff */
[----:B------:R-:W-:Y:S01]  /*e500*/  IMAD.X R25, R0, 0x1, R25, P4 ;  /* 0x0000000100197824 */ /* 0x000fe200020e0619 */
[C---:B------:R-:W-:Y:S01]  /*e510*/  PRMT R19, R11.reuse, 0x7771, RZ ;  /* 0x000077710b137816 */ /* 0x040fe200000000ff */
[----:B------:R0:W-:Y:S01]  /*e520*/  @P2 STG.E.U8 desc[UR6][R12.64], R21 ;  /* 0x000000150c002986 */ /* 0x0001e2000c101106 */
[----:B------:R-:W-:-:S05]  /*e530*/  PRMT R11, R11, 0x7770, RZ ;  /* 0x000077700b0b7816 */ /* 0x000fca00000000ff */
[----:B------:R0:W-:Y:S04]  /*e540*/  @P6 STG.E.U8 desc[UR6][R6.64], R11 ;  /* 0x0000000b06006986 */ /* 0x0001e8000c101106 */
[----:B------:R0:W-:Y:S04]  /*e550*/  @P1 STG.E.U8 desc[UR6][R8.64], R19 ;  /* 0x0000001308001986 */ /* 0x0001e8000c101106 */
[----:B------:R0:W-:Y:S01]  /*e560*/  @P3 STG.E.U8 desc[UR6][R2.64], R17 ;  /* 0x0000001102003986 */ /* 0x0001e2000c101106 */
[----:B------:R-:W-:Y:S05]  /*e570*/  @!P0 EXIT ;  /* 0x000000000000894d */ /* 0x000fea0003800000 */
[----:B------:R-:W-:Y:S01]  /*e580*/  STG.E.U8 desc[UR6][R24.64], R15 ;  /* 0x0000000f18007986 */ /* 0x000fe2000c101106 */
[----:B------:R-:W-:Y:S05]  /*e590*/  EXIT ;  /* 0x000000000000794d */ /* 0x000fea0003800000 */
.L_x_3:
[----:B------:R-:W-:-:S00]  /*e5a0*/  BRA `(.L_x_3) ;  /* 0xfffffffc00fc7947 */ /* 0x000fc0000383ffff */
[----:B------:R-:W-:-:S00]  /*e5b0*/  NOP ;  /* 0x0000000000007918 */ /* 0x000fc00000000000 */
        /* <DEDUP_REMOVED lines=12> */
.L_x_4:


//--------------------- .nv.shared.matmul_kernel  --------------------------
	.section	.nv.shared.matmul_kernel,"aw",@nobits
	.sectionflags	@""
	.align	16
	.zero		1024


//--------------------- .nv.shared.reserved.0     --------------------------
	.section	.nv.shared.reserved.0,"aw",@nobits
	.weak		__nv_reservedSMEM_offset_0_alias
	.size		__nv_reservedSMEM_offset_0_alias, 0, 64
	.other		__nv_reservedSMEM_offset_0_alias,@"STO_CUDA_RESERVED_SHARED STV_DEFAULT"
__nv_reservedSMEM_offset_0_alias:
	.zero		0
	.zero		64


//--------------------- .nv.constant0.matmul_kernel --------------------------
	.section	.nv.constant0.matmul_kernel,"a",@progbits
	.sectionflags	@""
	.align	4
.nv.constant0.matmul_kernel:
	.zero		976


//--------------------- SYMBOLS --------------------------

	.type		.nv.reservedSmem.offset0,@object
	.size		.nv.reservedSmem.offset0,0x4
	.type		.nv.reservedSmem.cap,@object
	.size		.nv.reservedSmem.cap,0x4
